def matmul_kernel(
    a_ptr,
    b_ptr,
    c_ptr,
    M,
    N,
    K,
    stride_am,
    stride_ak,
    stride_bk,
    stride_bn,
    stride_cm,
    stride_cn,
    BLOCK_M: tl.constexpr,
    BLOCK_N: tl.constexpr,
    BLOCK_K: tl.constexpr,
    GROUP_M: tl.constexpr,
):
    pid = tl.program_id(axis=0)
    num_pid_m = tl.cdiv(M, BLOCK_M)
    num_pid_n = tl.cdiv(N, BLOCK_N)
    num_pid_in_group = GROUP_M * num_pid_n
    group_id = pid // num_pid_in_group
    first_pid_m = group_id * GROUP_M
    group_size_m = min(num_pid_m - first_pid_m, GROUP_M)
    pid_m = first_pid_m + ((pid % num_pid_in_group) % group_size_m)
    pid_n = (pid % num_pid_in_group) // group_size_m

    offs_am = (pid_m * BLOCK_M + tl.arange(0, BLOCK_M)) % M
    offs_bn = (pid_n * BLOCK_N + tl.arange(0, BLOCK_N)) % N
    offs_k = tl.arange(0, BLOCK_K)
    a_ptrs = a_ptr + offs_am[:, None] * stride_am + offs_k[None, :] * stride_ak
    b_ptrs = b_ptr + offs_k[:, None] * stride_bk + offs_bn[None, :] * stride_bn

    acc = tl.zeros((BLOCK_M, BLOCK_N), dtype=tl.float32)
    for kk in range(0, tl.cdiv(K, BLOCK_K)):
        a = tl.load(a_ptrs, mask=offs_k[None, :] < K - kk * BLOCK_K, other=0.0)
        b = tl.load(b_ptrs, mask=offs_k[:, None] < K - kk * BLOCK_K, other=0.0)
        acc = tl.dot(a, b, acc)
        a_ptrs += BLOCK_K * stride_ak
        b_ptrs += BLOCK_K * stride_bk

    c = acc.to(c_ptr.dtype.element_ty)
    offs_cm = pid_m * BLOCK_M + tl.arange(0, BLOCK_M)
    offs_cn = pid_n * BLOCK_N + tl.arange(0, BLOCK_N)
    c_ptrs = c_ptr + offs_cm[:, None] * stride_cm + offs_cn[None, :] * stride_cn
    mask = (offs_cm[:, None] < M) & (offs_cn[None, :] < N)
    tl.store(c_ptrs, c, mask=mask)

# config = {"BLOCK_K": 32, "BLOCK_M": 512, "BLOCK_N": 64, "GROUP_M": 1, "arch": "sm_100", "dtype": "fp16", "num_ctas": 1, "num_stages": 3, "num_warps": 4}
# arch = sm_100


// ===== COMPILED SASS (sm_100a) =====

	.target	sm_100a

	.elftype	@"ET_EXEC"


//--------------------- .note.nv.tkinfo           --------------------------
	.section	.note.nv.tkinfo,"",@"SHT_NOTE"
	.sectionflags	@"SHF_NOTE_NV_TKINFO"
	.tkinfo
        /*0018*/ 	.word	0x00000081
        /*0030*/ 	.string	""
        /*0030*/ 	.string	"ptxas-blackwell"
        /*0030*/ 	.string	"Cuda compilation tools, release 12.9, V12.9.86"
        /*0030*/ 	.string	"Build cuda_12.9.r12.9/compiler.36037853_0"
        /*0030*/ 	.string	"-v  -suppress-debug-info  -lineinfo  -arch sm_100a "



//--------------------- .note.nv.cuver            --------------------------
	.section	.note.nv.cuver,"",@"SHT_NOTE"
	.sectionflags	@"SHF_NOTE_NV_CUVER"
        /*0018*/ 	.short	0x0001
        /*001a*/ 	.short	0x0064
        /*001c*/ 	.short	0x0001
        /*001e*/ 	.short	0x0000
        /*0020*/ 	.short	0x0001
        /*0022*/ 	.short	0x0000


//--------------------- .nv.info                  --------------------------
	.section	.nv.info,"",@"SHT_CUDA_INFO"
	.align	4


	//----- nvinfo : EIATTR_REGCOUNT
	.align		4
        /*0000*/ 	.byte	0x04, 0x2f
        /*0002*/ 	.short	(.L_4 - .L_3)
	.align		4
.L_3:
        /*0004*/ 	.word	index@(matmul_kernel)
        /*0008*/ 	.word	0x00000060


	//----- nvinfo : EIATTR_FRAME_SIZE
	.align		4
.L_4:
        /*000c*/ 	.byte	0x04, 0x11
        /*000e*/ 	.short	(.L_6 - .L_5)
	.align		4
.L_5:
        /*0010*/ 	.word	index@($__internal_2_$__cuda_sm10x_tcgen05_guardrail_trap_unallocated_columns_being_dealloced)
        /*0014*/ 	.word	0x00000c78


	//----- nvinfo : EIATTR_FRAME_SIZE
	.align		4
.L_6:
        /*0018*/ 	.byte	0x04, 0x11
        /*001a*/ 	.short	(.L_8 - .L_7)
	.align		4
.L_7:
        /*001c*/ 	.word	index@($__internal_1_$__cuda_sm10x_tcgen05_guardrail_trap_phase_invalid_during_alloc)
        /*0020*/ 	.word	0x00000c78


	//----- nvinfo : EIATTR_FRAME_SIZE
	.align		4
.L_8:
        /*0024*/ 	.byte	0x04, 0x11
        /*0026*/ 	.short	(.L_10 - .L_9)
	.align		4
.L_9:
        /*0028*/ 	.word	index@($__internal_0_$__cuda_sm10x_tcgen05_guardrail_trap_col_being_dealloced_not_returned_by_alloc)
        /*002c*/ 	.word	0x00000c78


	//----- nvinfo : EIATTR_FRAME_SIZE
	.align		4
.L_10:
        /*0030*/ 	.byte	0x04, 0x11
        /*0032*/ 	.short	(.L_12 - .L_11)
	.align		4
.L_11:
        /*0034*/ 	.word	index@(matmul_kernel)
        /*0038*/ 	.word	0x00000c78


	//----- nvinfo : EIATTR_MIN_STACK_SIZE
	.align		4
.L_12:
        /*003c*/ 	.byte	0x04, 0x12
        /*003e*/ 	.short	(.L_14 - .L_13)
	.align		4
.L_13:
        /*0040*/ 	.word	index@(matmul_kernel)
        /*0044*/ 	.word	0x00000c78
.L_14:


//--------------------- .nv.info.matmul_kernel    --------------------------
	.section	.nv.info.matmul_kernel,"",@"SHT_CUDA_INFO"
	.sectionflags	@""
	.align	4


	//----- nvinfo : EIATTR_CUDA_API_VERSION
	.align		4
        /*0000*/ 	.byte	0x04, 0x37
        /*0002*/ 	.short	(.L_16 - .L_15)
.L_15:
        /*0004*/ 	.word	0x00000081


	//----- nvinfo : EIATTR_KPARAM_INFO
	.align		4
.L_16:
        /*0008*/ 	.byte	0x04, 0x17
        /*000a*/ 	.short	(.L_18 - .L_17)
.L_17:
        /*000c*/ 	.word	0x00000000
        /*0010*/ 	.short	0x000d
        /*0012*/ 	.short	0x0048
        /*0014*/ 	.byte	0x00, 0xf4, 0x21, 0x00


	//----- nvinfo : EIATTR_KPARAM_INFO
	.align		4
.L_18:
        /*0018*/ 	.byte	0x04, 0x17
        /*001a*/ 	.short	(.L_20 - .L_19)
.L_19:
        /*001c*/ 	.word	0x00000000
        /*0020*/ 	.short	0x000c
        /*0022*/ 	.short	0x0040
        /*0024*/ 	.byte	0x00, 0xf4, 0x21, 0x00


	//----- nvinfo : EIATTR_KPARAM_INFO
	.align		4
.L_20:
        /*0028*/ 	.byte	0x04, 0x17
        /*002a*/ 	.short	(.L_22 - .L_21)
.L_21:
        /*002c*/ 	.word	0x00000000
        /*0030*/ 	.short	0x000b
        /*0032*/ 	.short	0x0038
        /*0034*/ 	.byte	0x00, 0xf0, 0x11, 0x00


	//----- nvinfo : EIATTR_KPARAM_INFO
	.align		4
.L_22:
        /*0038*/ 	.byte	0x04, 0x17
        /*003a*/ 	.short	(.L_24 - .L_23)
.L_23:
        /*003c*/ 	.word	0x00000000
        /*0040*/ 	.short	0x000a
        /*0042*/ 	.short	0x0034
        /*0044*/ 	.byte	0x00, 0xf0, 0x11, 0x00


	//----- nvinfo : EIATTR_KPARAM_INFO
	.align		4
.L_24:
        /*0048*/ 	.byte	0x04, 0x17
        /*004a*/ 	.short	(.L_26 - .L_25)
.L_25:
        /*004c*/ 	.word	0x00000000
        /*0050*/ 	.short	0x0009
        /*0052*/ 	.short	0x0030
        /*0054*/ 	.byte	0x00, 0xf0, 0x11, 0x00


	//----- nvinfo : EIATTR_KPARAM_INFO
	.align		4
.L_26:
        /*0058*/ 	.byte	0x04, 0x17
        /*005a*/ 	.short	(.L_28 - .L_27)
.L_27:
        /*005c*/ 	.word	0x00000000
        /*0060*/ 	.short	0x0008
        /*0062*/ 	.short	0x002c
        /*0064*/ 	.byte	0x00, 0xf0, 0x11, 0x00


	//----- nvinfo : EIATTR_KPARAM_INFO
	.align		4
.L_28:
        /*0068*/ 	.byte	0x04, 0x17
        /*006a*/ 	.short	(.L_30 - .L_29)
.L_29:
        /*006c*/ 	.word	0x00000000
        /*0070*/ 	.short	0x0007
        /*0072*/ 	.short	0x0028
        /*0074*/ 	.byte	0x00, 0xf0, 0x11, 0x00


	//----- nvinfo : EIATTR_KPARAM_INFO
	.align		4
.L_30:
        /*0078*/ 	.byte	0x04, 0x17
        /*007a*/ 	.short	(.L_32 - .L_31)
.L_31:
        /*007c*/ 	.word	0x00000000
        /*0080*/ 	.short	0x0006
        /*0082*/ 	.short	0x0024
        /*0084*/ 	.byte	0x00, 0xf0, 0x11, 0x00


	//----- nvinfo : EIATTR_KPARAM_INFO
	.align		4
.L_32:
        /*0088*/ 	.byte	0x04, 0x17
        /*008a*/ 	.short	(.L_34 - .L_33)
.L_33:
        /*008c*/ 	.word	0x00000000
        /*0090*/ 	.short	0x0005
        /*0092*/ 	.short	0x0020
        /*0094*/ 	.byte	0x00, 0xf0, 0x11, 0x00


	//----- nvinfo : EIATTR_KPARAM_INFO
	.align		4
.L_34:
        /*0098*/ 	.byte	0x04, 0x17
        /*009a*/ 	.short	(.L_36 - .L_35)
.L_35:
        /*009c*/ 	.word	0x00000000
        /*00a0*/ 	.short	0x0004
        /*00a2*/ 	.short	0x001c
        /*00a4*/ 	.byte	0x00, 0xf0, 0x11, 0x00


	//----- nvinfo : EIATTR_KPARAM_INFO
	.align		4
.L_36:
        /*00a8*/ 	.byte	0x04, 0x17
        /*00aa*/ 	.short	(.L_38 - .L_37)
.L_37:
        /*00ac*/ 	.word	0x00000000
        /*00b0*/ 	.short	0x0003
        /*00b2*/ 	.short	0x0018
        /*00b4*/ 	.byte	0x00, 0xf0, 0x11, 0x00


	//----- nvinfo : EIATTR_KPARAM_INFO
	.align		4
.L_38:
        /*00b8*/ 	.byte	0x04, 0x17
        /*00ba*/ 	.short	(.L_40 - .L_39)
.L_39:
        /*00bc*/ 	.word	0x00000000
        /*00c0*/ 	.short	0x0002
        /*00c2*/ 	.short	0x0010
        /*00c4*/ 	.byte	0x00, 0xf4, 0x21, 0x00


	//----- nvinfo : EIATTR_KPARAM_INFO
	.align		4
.L_40:
        /*00c8*/ 	.byte	0x04, 0x17
        /*00ca*/ 	.short	(.L_42 - .L_41)
.L_41:
        /*00cc*/ 	.word	0x00000000
        /*00d0*/ 	.short	0x0001
        /*00d2*/ 	.short	0x0008
        /*00d4*/ 	.byte	0x00, 0xf4, 0x21, 0x00


	//----- nvinfo : EIATTR_KPARAM_INFO
	.align		4
.L_42:
        /*00d8*/ 	.byte	0x04, 0x17
        /*00da*/ 	.short	(.L_44 - .L_43)
.L_43:
        /*00dc*/ 	.word	0x00000000
        /*00e0*/ 	.short	0x0000
        /*00e2*/ 	.short	0x0000
        /*00e4*/ 	.byte	0x00, 0xf4, 0x21, 0x00


	//----- nvinfo : EIATTR_AT_ENTRY_FRAGMENTS
	.align		4
.L_44:
        /*00e8*/ 	.byte	0x04, 0x4f
        /*00ea*/ 	.short	(.L_46 - .L_45)


	//   ....[0]....
.L_45:
        /*00ec*/ 	.word	0x00000004


	//----- nvinfo : EIATTR_RESERVED_SMEM_USED
	.align		4
.L_46:
        /*00f0*/ 	.byte	0x01, 0x41
	.zero		2


	//----- nvinfo : EIATTR_SPARSE_MMA_MASK
	.align		4
        /*00f4*/ 	.byte	0x03, 0x50
        /*00f6*/ 	.short	0x0000


	//----- nvinfo : EIATTR_TCGEN05_1CTA_USED
	.align		4
        /*00f8*/ 	.byte	0x01, 0x51
	.zero		2


	//----- nvinfo : EIATTR_MAXREG_COUNT
	.align		4
        /*00fc*/ 	.byte	0x03, 0x1b
        /*00fe*/ 	.short	0x00ff


	//----- nvinfo : EIATTR_NUM_BARRIERS
	.align		4
        /*0100*/ 	.byte	0x02, 0x4c
        /*0102*/ 	.byte	0x01
	.zero		1


	//----- nvinfo : EIATTR_ANNOTATIONS
	.align		4
        /*0104*/ 	.byte	0x04, 0x55
        /*0106*/ 	.short	(.L_48 - .L_47)


	//   ....[0]....
.L_47:
        /*0108*/ 	.word	0x00000001
        /*010c*/ 	.byte	0x30, 0x09, 0x00, 0x00, 0x01, 0x00, 0x00, 0x00, 0xb0, 0x0a, 0x00, 0x00, 0x01, 0x00, 0x00, 0x00
        /* <DEDUP_REMOVED lines=822> */
        /*347c*/ 	.byte	0x60, 0x4b, 0x01, 0x00


	//----- nvinfo : EIATTR_INT_WARP_WIDE_INSTR_OFFSETS
	.align		4
.L_48:
        /*3480*/ 	.byte	0x04, 0x31
        /*3482*/ 	.short	(.L_50 - .L_49)


	//   ....[0]....
.L_49:
        /*3484*/ 	.word	0x00001a50


	//   ....[1]....
        /*3488*/ 	.word	0x00001ac0


	//   ....[2]....
        /*348c*/ 	.word	0x00004480


	//   ....[3]....
        /*3490*/ 	.word	0x00014a10


	//   ....[4]....
        /*3494*/ 	.word	0x00014a60


	//----- nvinfo : EIATTR_COOP_GROUP_MASK_REGIDS
	.align		4
.L_50:
        /*3498*/ 	.byte	0x04, 0x29
        /*349a*/ 	.short	(.L_52 - .L_51)


	//   ....[0]....
.L_51:
        /*349c*/ 	.word	0xffffffff


	//   ....[1]....
        /*34a0*/ 	.word	0xffffffff


	//   ....[2]....
        /*34a4*/ 	.word	0xffffffff


	//   ....[3]....
        /*34a8*/ 	.word	0xffffffff


	//----- nvinfo : EIATTR_COOP_GROUP_INSTR_OFFSETS
	.align		4
.L_52:
        /*34ac*/ 	.byte	0x04, 0x28
        /*34ae*/ 	.short	(.L_54 - .L_53)


	//   ....[0]....
.L_53:
        /*34b0*/ 	.word	0x00000080


	//   ....[1]....
        /*34b4*/ 	.word	0x00000340


	//   ....[2]....
        /*34b8*/ 	.word	0x000148a0


	//   ....[3]....
        /*34bc*/ 	.word	0x00014b10


	//----- nvinfo : EIATTR_VRC_CTA_INIT_COUNT
	.align		4
.L_54:
        /*34c0*/ 	.byte	0x02, 0x4a
        /*34c2*/ 	.byte	0x80
	.zero		1


	//----- nvinfo : EIATTR_MBARRIER_INSTR_OFFSETS
	.align		4
        /*34c4*/ 	.byte	0x04, 0x39
        /*34c6*/ 	.short	(.L_56 - .L_55)


	//   ....[0]....
.L_55:
        /*34c8*/ 	.word	0x00001d10
        /*34cc*/ 	.word	0x000000ff
        /*34d0*/ 	.word	0x00000000
        /*34d4*/ 	.short	0x0100
        /*34d6*/ 	.byte	0x0b
	.zero		1


	//   ....[1]....
        /*34d8*/ 	.word	0x000044b0
        /*34dc*/ 	.word	0x000000ff
        /*34e0*/ 	.word	0x00012008
        /*34e4*/ 	.short	0x0100
        /*34e6*/ 	.byte	0x09
	.zero		1


	//   ....[2]....
        /*34e8*/ 	.word	0x00006bc0
        /*34ec*/ 	.word	0x000000ff
        /*34f0*/ 	.word	0x00000000
        /*34f4*/ 	.short	0x010a
        /*34f6*/ 	.byte	0x0b
	.zero		1


	//   ....[3]....
        /*34f8*/ 	.word	0x0000d1f0
        /*34fc*/ 	.word	0x000000ff
        /*3500*/ 	.word	0x00000000
        /*3504*/ 	.short	0x010a
        /*3506*/ 	.byte	0x0b
	.zero		1


	//   ....[4]....
        /*3508*/ 	.word	0x0000d2c0
        /*350c*/ 	.word	0x000000ff
        /*3510*/ 	.word	0x00012000
        /*3514*/ 	.short	0x0108
        /*3516*/ 	.byte	0x09
	.zero		1


	//   ....[5]....
        /*3518*/ 	.word	0x0000d4d0
        /*351c*/ 	.word	0x000000ff
        /*3520*/ 	.word	0x00012008
        /*3524*/ 	.short	0x0108
        /*3526*/ 	.byte	0x09
	.zero		1


	//   ....[6]....
        /*3528*/ 	.word	0x00014b50
        /*352c*/ 	.word	0x000000ff
        /*3530*/ 	.word	0x00000000
        /*3534*/ 	.short	0x010a
        /*3536*/ 	.byte	0x0b
	.zero		1


	//   ....[7]....
        /*3538*/ 	.word	0x00014b90
        /*353c*/ 	.word	0x000000ff
        /*3540*/ 	.word	0x00000000
        /*3544*/ 	.short	0x010a
        /*3546*/ 	.byte	0x0b
	.zero		1


	//----- nvinfo : EIATTR_NUM_MBARRIERS
	.align		4
.L_56:
        /*3548*/ 	.byte	0x03, 0x38
        /*354a*/ 	.short	0x0002


	//----- nvinfo : EIATTR_EXIT_INSTR_OFFSETS
	.align		4
        /*354c*/ 	.byte	0x04, 0x1c
        /*354e*/ 	.short	(.L_58 - .L_57)


	//   ....[0]....
.L_57:
        /*3550*/ 	.word	0x00014b20


	//----- nvinfo : EIATTR_REQNTID
	.align		4
.L_58:
        /*3554*/ 	.byte	0x04, 0x10
        /*3556*/ 	.short	(.L_60 - .L_59)
.L_59:
        /*3558*/ 	.word	0x00000080
        /*355c*/ 	.word	0x00000001
        /*3560*/ 	.word	0x00000001


	//----- nvinfo : EIATTR_CRS_STACK_SIZE
	.align		4
.L_60:
        /*3564*/ 	.byte	0x04, 0x1e
        /*3566*/ 	.short	(.L_62 - .L_61)
.L_61:
        /*3568*/ 	.word	0x00000000


	//----- nvinfo : EIATTR_CBANK_PARAM_SIZE
	.align		4
.L_62:
        /*356c*/ 	.byte	0x03, 0x19
        /*356e*/ 	.short	0x0050


	//----- nvinfo : EIATTR_PARAM_CBANK
	.align		4
        /*3570*/ 	.byte	0x04, 0x0a
        /*3572*/ 	.short	(.L_64 - .L_63)
	.align		4
.L_63:
        /*3574*/ 	.word	index@(.nv.constant0.matmul_kernel)
        /*3578*/ 	.short	0x0380
        /*357a*/ 	.short	0x0050


	//----- nvinfo : EIATTR_SW_WAR
	.align		4
.L_64:
        /*357c*/ 	.byte	0x04, 0x36
        /*357e*/ 	.short	(.L_66 - .L_65)
.L_65:
        /*3580*/ 	.word	0x00000008
.L_66:


//--------------------- .nv.compat                --------------------------
	.section	.nv.compat,"",@"SHT_CUDA_COMPAT_INFO"
	.align	4
        /*0000*/ 	.byte	0x02, 0x02, 0x02, 0x00, 0x02, 0x05, 0x05, 0x00, 0x02, 0x03, 0x00, 0x00, 0x02, 0x06, 0x01, 0x00


//--------------------- .nv.callgraph             --------------------------
	.section	.nv.callgraph,"",@"SHT_CUDA_CALLGRAPH"
	.align	4
	.sectionentsize	8
	.align		4
        /*0000*/ 	.word	0x00000000
	.align		4
        /*0004*/ 	.word	0xffffffff
	.align		4
        /*0008*/ 	.word	0x00000000
	.align		4
        /*000c*/ 	.word	0xfffffffe
	.align		4
        /*0010*/ 	.word	0x00000000
	.align		4
        /*0014*/ 	.word	0xfffffffd
	.align		4
        /*0018*/ 	.word	0x00000000
	.align		4
        /*001c*/ 	.word	0xfffffffc


//--------------------- .text.matmul_kernel       --------------------------
	.section	.text.matmul_kernel,"ax",@progbits
	.align	128
        .global         matmul_kernel
        .type           matmul_kernel,@function
        .size           matmul_kernel,(.L_x_20 - matmul_kernel)
        .other          matmul_kernel,@"STO_CUDA_ENTRY STV_DEFAULT"
matmul_kernel:
.text.matmul_kernel:
[----:B------:R-:W0:Y:S01]  /*0000*/  LDC R1, c[0x0][0x37c] ;  /* 0x0000df00ff017b82 */ /* 0x000e220000000800 */
[----:B------:R-:W1:Y:S01]  /*0010*/  S2R R0, SR_TID.X ;  /* 0x0000000000007919 */ /* 0x000e620000002100 */
[----:B0-----:R-:W-:Y:S01]  /*0020*/  VIADD R1, R1, 0xfffff388 ;  /* 0xfffff38801017836 */ /* 0x001fe20000000000 */
[----:B------:R-:W0:Y:S01]  /*0030*/  LDCU.64 UR22, c[0x0][0x358] ;  /* 0x00006b00ff1677ac */ /* 0x000e220008000a00 */
[----:B-1----:R-:W-:-:S13]  /*0040*/  ISETP.GE.U32.AND P0, PT, R0, 0x20, PT ;  /* 0x000000200000780c */ /* 0x002fda0003f06070 */
[----:B------:R-:W-:Y:S02]  /*0050*/  VOTEU.ANY UP0, P0 ;  /* 0x0000000000ff7886 */ /* 0x000fe40000000100 */
[----:B------:R-:W-:Y:S05]  /*0060*/  BRA.U UP0, `(.L_x_0) ;  /* 0x0000000100b87547 */ /* 0x000fea000b800000 */
[----:B------:R-:W1:Y:S01]  /*0070*/  S2UR UR6, SR_CgaCtaId ;  /* 0x00000000000679c3 */ /* 0x000e620000008800 */
[----:B------:R-:W-:Y:S01]  /*0080*/  NOP ;  /* 0x0000000000007918 */ /* 0x000fe20000000000 */
[----:B------:R-:W-:Y:S02]  /*0090*/  UMOV UR4, 0x40 ;  /* 0x0000004000047882 */ /* 0x000fe40000000000 */
[----:B-1----:R-:W-:-:S09]  /*00a0*/  ULEA UR4, UR6, UR4, 0x18 ;  /* 0x0000000406047291 */ /* 0x002fd2000f8ec0ff */
[----:B------:R-:W1:Y:S01]  /*00b0*/  LDS.U8 R0, [UR4] ;  /* 0x00000004ff007984 */ /* 0x000e620008000000 */
[----:B------:R-:W-:Y:S02]  /*00c0*/  UMOV UR4, 0x400 ;  /* 0x0000040000047882 */ /* 0x000fe40000000000 */
[----:B------:R-:W-:Y:S01]  /*00d0*/  ULEA UR4, UR6, UR4, 0x18 ;  /* 0x0000000406047291 */ /* 0x000fe2000f8ec0ff */
[----:B-1----:R-:W-:-:S13]  /*00e0*/  ISETP.NE.AND P0, PT, R0, RZ, PT ;  /* 0x000000ff0000720c */ /* 0x002fda0003f05270 */
[----:B------:R-:W-:Y:S05]  /*00f0*/  @P0 BRA `(.L_x_1) ;  /* 0x00000000007c0947 */ /* 0x000fea0003800000 */
[----:B------:R-:W-:-:S13]  /*0100*/  ELECT P0, URZ, PT ;  /* 0x0000000000ff782f */ /* 0x000fda0003800000 */
[----:B------:R-:W-:Y:S05]  /*0110*/  @!P0 BRA `(.L_x_2) ;  /* 0x0000000000848947 */ /* 0x000fea0003800000 */
[----:B------:R-:W-:Y:S01]  /*0120*/  UMOV UR5, 0x8 ;  /* 0x0000000800057882 */ /* 0x000fe20000000000 */
[----:B------:R-:W-:Y:S02]  /*0130*/  IMAD.MOV.U32 R4, RZ, RZ, 0x1 ;  /* 0x00000001ff047424 */ /* 0x000fe400078e00ff */
[----:B------:R-:W-:Y:S02]  /*0140*/  IMAD.MOV.U32 R5, RZ, RZ, 0xff ;  /* 0x000000ffff057424 */ /* 0x000fe400078e00ff */
[----:B------:R-:W-:Y:S04]  /*0150*/  DEPBAR.LE SB1, 0x36 ;  /* 0x00009d800000791a */ /* 0x000fe80000000000 */
[----:B------:R-:W1:Y:S02]  /*0160*/  UTCATOMSWS.FIND_AND_SET.ALIGN UP1, UR5, UR5 ;  /* 0x00000005000575e3 */ /* 0x000e640008020800 */
[----:B-1----:R-:W-:-:S04]  /*0170*/  PLOP3.LUT P0, PT, PT, PT, UP1, 0x80, 0x8 ;  /* 0x000000000008781c */ /* 0x002fc80003f0f018 */
[----:B------:R-:W-:-:S04]  /*0180*/  SEL R0, RZ, 0xffffffff, !P0 ;  /* 0xffffffffff007807 */ /* 0x000fc80004000000 */
[----:B------:R-:W-:Y:S01]  /*0190*/  ISETP.NE.AND P0, PT, R0, RZ, PT ;  /* 0x000000ff0000720c */ /* 0x000fe20003f05270 */
[----:B------:R-:W-:-:S12]  /*01a0*/  IMAD.U32 R0, RZ, RZ, UR5 ;  /* 0x00000005ff007e24 */ /* 0x000fd8000f8e00ff */
[----:B------:R-:W-:Y:S05]  /*01b0*/  @P0 BRA `(.L_x_3) ;  /* 0x0000000000240947 */ /* 0x000fea0003800000 */
.L_x_4:
[----:B------:R-:W-:Y:S05]  /*01c0*/  NANOSLEEP 0x64 ;  /* 0x000000640000795d */ /* 0x000fea0003800000 */
[----:B------:R-:W-:-:S05]  /*01d0*/  UMOV UR5, 0x8 ;  /* 0x0000000800057882 */ /* 0x000fca0000000000 */
[----:B------:R-:W-:Y:S04]  /*01e0*/  DEPBAR.LE SB1, 0x36 ;  /* 0x00009d800000791a */ /* 0x000fe80000000000 */
[----:B------:R-:W1:Y:S02]  /*01f0*/  UTCATOMSWS.FIND_AND_SET.ALIGN UP1, UR5, UR5 ;  /* 0x00000005000575e3 */ /* 0x000e640008020800 */
[----:B-1----:R-:W-:-:S04]  /*0200*/  PLOP3.LUT P0, PT, PT, PT, UP1, 0x80, 0x8 ;  /* 0x000000000008781c */ /* 0x002fc80003f0f018 */
[----:B------:R-:W-:-:S04]  /*0210*/  SEL R0, RZ, 0xffffffff, !P0 ;  /* 0xffffffffff007807 */ /* 0x000fc80004000000 */
[----:B------:R-:W-:Y:S01]  /*0220*/  ISETP.NE.AND P0, PT, R0, RZ, PT ;  /* 0x000000ff0000720c */ /* 0x000fe20003f05270 */
[----:B------:R-:W-:-:S12]  /*0230*/  IMAD.U32 R0, RZ, RZ, UR5 ;  /* 0x00000005ff007e24 */ /* 0x000fd8000f8e00ff */
[----:B------:R-:W-:Y:S05]  /*0240*/  @!P0 BRA `(.L_x_4) ;  /* 0xfffffffc00dc8947 */ /* 0x000fea000383ffff */
.L_x_3:
[C---:B------:R-:W-:Y:S01]  /*0250*/  VIADD R3, R0.reuse, 0x10 ;  /* 0x0000001000037836 */ /* 0x040fe20000000000 */
[----:B------:R-:W-:Y:S01]  /*0260*/  UMOV UR5, 0x50 ;  /* 0x0000005000057882 */ /* 0x000fe20000000000 */
[----:B------:R-:W-:Y:S01]  /*0270*/  SHF.L.U32 R2, R5, R0, RZ ;  /* 0x0000000005027219 */ /* 0x000fe200000006ff */
[----:B------:R-:W-:Y:S01]  /*0280*/  ULEA UR5, UR6, UR5, 0x18 ;  /* 0x0000000506057291 */ /* 0x000fe2000f8ec0ff */
[----:B------:R-:W-:Y:S01]  /*0290*/  IMAD.SHL.U32 R0, R0, 0x20, RZ ;  /* 0x0000002000007824 */ /* 0x000fe200078e00ff */
[----:B------:R-:W-:-:S04]  /*02a0*/  SHF.L.U32 R3, R4, R3, RZ ;  /* 0x0000000304037219 */ /* 0x000fc800000006ff */
[----:B------:R-:W-:-:S05]  /*02b0*/  LOP3.LUT R2, R3, R2, RZ, 0xfc, !PT ;  /* 0x0000000203027212 */ /* 0x000fca00078efcff */
[----:B------:R1:W-:Y:S04]  /*02c0*/  ATOMS.OR RZ, [UR5], R2 ;  /* 0x00000002ffff798c */ /* 0x0003e8000b000005 */
[----:B------:R1:W-:Y:S01]  /*02d0*/  STS [UR4], R0 ;  /* 0x00000000ff007988 */ /* 0x0003e20008000804 */
[----:B------:R-:W-:Y:S05]  /*02e0*/  BRA `(.L_x_2) ;  /* 0x0000000000107947 */ /* 0x000fea0003800000 */
.L_x_1:
[----:B------:R-:W-:Y:S01]  /*02f0*/  IMAD.MOV.U32 R0, RZ, RZ, -0x1 ;  /* 0xffffffffff007424 */ /* 0x000fe200078e00ff */
[----:B------:R-:W-:-:S04]  /*0300*/  MOV R2, 0x330 ;  /* 0x0000033000027802 */ /* 0x000fc80000000f00 */
[----:B------:R1:W-:Y:S03]  /*0310*/  STS [UR4], R0 ;  /* 0x00000000ff007988 */ /* 0x0003e60008000804 */
[----:B01----:R-:W-:Y:S05]  /*0320*/  CALL.REL.NOINC `($__internal_1_$__cuda_sm10x_tcgen05_guardrail_trap_phase_invalid_during_alloc) ;  /* 0x0000014800307944 */ /* 0x003fea0003c00000 */
.L_x_2:
[----:B------:R-:W-:Y:S05]  /*0330*/  WARPSYNC.ALL ;  /* 0x0000000000007948 */ /* 0x000fea0003800000 */
[----:B------:R-:W-:Y:S01]  /*0340*/  NOP ;  /* 0x0000000000007918 */ /* 0x000fe20000000000 */
.L_x_0:
[----:B------:R-:W2:Y:S01]  /*0350*/  LDC.64 R36, c[0x0][0x398] ;  /* 0x0000e600ff247b82 */ /* 0x000ea20000000a00 */
[----:B------:R-:W3:Y:S01]  /*0360*/  S2R R7, SR_CTAID.X ;  /* 0x0000000000077919 */ /* 0x000ee20000002500 */
[----:B------:R-:W-:Y:S01]  /*0370*/  UMOV UR9, 0x400 ;  /* 0x0000040000097882 */ /* 0x000fe20000000000 */
[----:B------:R-:W4:Y:S01]  /*0380*/  LDCU.128 UR12, c[0x0][0x380] ;  /* 0x00007000ff0c77ac */ /* 0x000f220008000c00 */
[----:B------:R-:W5:Y:S04]  /*0390*/  S2R R15, SR_TID.X ;  /* 0x00000000000f7919 */ /* 0x000f680000002100 */
[----:B------:R-:W1:Y:S08]  /*03a0*/  S2UR UR4, SR_CgaCtaId ;  /* 0x00000000000479c3 */ /* 0x000e700000008800 */
[----:B------:R-:W0:Y:S01]  /*03b0*/  LDC.64 R84, c[0x0][0x3a0] ;  /* 0x0000e800ff547b82 */ /* 0x000e220000000a00 */
[----:B-12---:R-:W-:-:S05]  /*03c0*/  VIADD R0, R37, 0x3f ;  /* 0x0000003f25007836 */ /* 0x006fca0000000000 */
[----:B------:R-:W-:Y:S01]  /*03d0*/  SHF.R.S32.HI R3, RZ, 0x1f, R0 ;  /* 0x0000001fff037819 */ /* 0x000fe20000011400 */
[----:B------:R-:W-:-:S03]  /*03e0*/  ULEA UR9, UR4, UR9, 0x18 ;  /* 0x0000000904097291 */ /* 0x000fc6000f8ec0ff */
[----:B------:R-:W-:Y:S02]  /*03f0*/  LEA.HI R3, R3, R0, RZ, 0x6 ;  /* 0x0000000003037211 */ /* 0x000fe400078f30ff */
[----:B---3--:R-:W-:Y:S02]  /*0400*/  IABS R8, R7 ;  /* 0x0000000700087213 */ /* 0x008fe40000000000 */
[----:B------:R-:W-:Y:S01]  /*0410*/  SHF.R.S32.HI R4, RZ, 0x6, R3 ;  /* 0x00000006ff047819 */ /* 0x000fe20000011403 */
[----:B0-----:R-:W-:-:S03]  /*0420*/  VIADD R21, R84, 0xfffffffe ;  /* 0xfffffffe54157836 */ /* 0x001fc60000000000 */
[-C--:B------:R-:W-:Y:S02]  /*0430*/  IABS R5, R4.reuse ;  /* 0x0000000400057213 */ /* 0x080fe40000000000 */
[----:B------:R-:W-:Y:S02]  /*0440*/  IABS R10, R4 ;  /* 0x00000004000a7213 */ /* 0x000fe40000000000 */
[----:B------:R-:W0:Y:S08]  /*0450*/  I2F.RP R0, R5 ;  /* 0x0000000500007306 */ /* 0x000e300000209400 */
[----:B0-----:R-:W0:Y:S02]  /*0460*/  MUFU.RCP R0, R0 ;  /* 0x0000000000007308 */ /* 0x001e240000001000 */
[----:B0-----:R-:W-:-:S02]  /*0470*/  VIADD R2, R0, 0xffffffe ;  /* 0x0ffffffe00027836 */ /* 0x001fc40000000000 */
[----:B------:R-:W-:-:S04]  /*0480*/  IMAD.MOV R0, RZ, RZ, -R10 ;  /* 0x000000ffff007224 */ /* 0x000fc800078e0a0a */
[----:B------:R0:W1:Y:S02]  /*0490*/  F2I.FTZ.U32.TRUNC.NTZ R3, R2 ;  /* 0x0000000200037305 */ /* 0x000064000021f000 */
[----:B0-----:R-:W-:Y:S02]  /*04a0*/  IMAD.MOV.U32 R2, RZ, RZ, RZ ;  /* 0x000000ffff027224 */ /* 0x001fe400078e00ff */
[----:B-1----:R-:W-:-:S04]  /*04b0*/  IMAD.MOV R6, RZ, RZ, -R3 ;  /* 0x000000ffff067224 */ /* 0x002fc800078e0a03 */
[----:B------:R-:W-:Y:S02]  /*04c0*/  IMAD R9, R6, R5, RZ ;  /* 0x0000000506097224 */ /* 0x000fe400078e02ff */
[----:B------:R-:W-:Y:S02]  /*04d0*/  IMAD.MOV.U32 R6, RZ, RZ, R8 ;  /* 0x000000ffff067224 */ /* 0x000fe400078e0008 */
[----:B------:R-:W-:Y:S01]  /*04e0*/  IMAD.HI.U32 R3, R3, R9, R2 ;  /* 0x0000000903037227 */ /* 0x000fe200078e0002 */
[----:B------:R-:W-:-:S05]  /*04f0*/  IABS R2, R37 ;  /* 0x0000002500027213 */ /* 0x000fca0000000000 */
[----:B------:R-:W-:-:S04]  /*0500*/  IMAD.HI.U32 R3, R3, R6, RZ ;  /* 0x0000000603037227 */ /* 0x000fc800078e00ff */
[----:B------:R-:W-:Y:S01]  /*0510*/  IMAD R0, R3, R0, R6 ;  /* 0x0000000003007224 */ /* 0x000fe200078e0206 */
[----:B------:R-:W-:Y:S04]  /*0520*/  BAR.SYNC.DEFER_BLOCKING 0x0 ;  /* 0x0000000000007b1d */ /* 0x000fe80000010000 */
[----:B------:R-:W-:-:S13]  /*0530*/  ISETP.GT.U32.AND P1, PT, R5, R0, PT ;  /* 0x000000000500720c */ /* 0x000fda0003f24070 */
[----:B------:R-:W-:Y:S02]  /*0540*/  @!P1 IMAD.IADD R0, R0, 0x1, -R5 ;  /* 0x0000000100009824 */ /* 0x000fe400078e0a05 */
[----:B------:R-:W-:Y:S01]  /*0550*/  @!P1 VIADD R3, R3, 0x1 ;  /* 0x0000000103039836 */ /* 0x000fe20000000000 */
[----:B------:R-:W-:Y:S02]  /*0560*/  ISETP.NE.AND P1, PT, R4, RZ, PT ;  /* 0x000000ff0400720c */ /* 0x000fe40003f25270 */
[----:B------:R-:W-:Y:S02]  /*0570*/  ISETP.GE.U32.AND P0, PT, R0, R5, PT ;  /* 0x000000050000720c */ /* 0x000fe40003f06070 */
[----:B------:R-:W-:-:S04]  /*0580*/  LOP3.LUT R0, R7, R4, RZ, 0x3c, !PT ;  /* 0x0000000407007212 */ /* 0x000fc800078e3cff */
[----:B------:R-:W-:Y:S01]  /*0590*/  ISETP.GE.AND P2, PT, R0, RZ, PT ;  /* 0x000000ff0000720c */ /* 0x000fe20003f46270 */
[----:B------:R-:W-:-:S06]  /*05a0*/  VIADD R0, R36, 0x1ff ;  /* 0x000001ff24007836 */ /* 0x000fcc0000000000 */
[----:B------:R-:W-:-:S04]  /*05b0*/  @P0 VIADD R3, R3, 0x1 ;  /* 0x0000000103030836 */ /* 0x000fc80000000000 */
[----:B------:R-:W-:Y:S01]  /*05c0*/  IMAD.MOV.U32 R10, RZ, RZ, R3 ;  /* 0x000000ffff0a7224 */ /* 0x000fe200078e0003 */
[----:B------:R-:W-:-:S03]  /*05d0*/  SHF.R.S32.HI R3, RZ, 0x1f, R0 ;  /* 0x0000001fff037819 */ /* 0x000fc60000011400 */
[----:B------:R-:W-:Y:S01]  /*05e0*/  @!P2 IMAD.MOV R10, RZ, RZ, -R10 ;  /* 0x000000ffff0aa224 */ /* 0x000fe200078e0a0a */
[----:B------:R-:W-:Y:S02]  /*05f0*/  LEA.HI R3, R3, R0, RZ, 0x9 ;  /* 0x0000000003037211 */ /* 0x000fe400078f48ff */
[----:B------:R-:W-:-:S04]  /*0600*/  @!P1 LOP3.LUT R10, RZ, R4, RZ, 0x33, !PT ;  /* 0x00000004ff0a9212 */ /* 0x000fc800078e33ff */
[----:B------:R-:W-:-:S04]  /*0610*/  LEA.HI.SX32 R3, R3, -R10, 0x17 ;  /* 0x8000000a03037211 */ /* 0x000fc800078fbaff */
[----:B------:R-:W-:Y:S01]  /*0620*/  VIMNMX R11, PT, PT, R3, 0x1, PT ;  /* 0x00000001030b7848 */ /* 0x000fe20003fe0100 */
[----:B------:R-:W-:-:S03]  /*0630*/  IMAD.MOV R3, RZ, RZ, -R10 ;  /* 0x000000ffff037224 */ /* 0x000fc600078e0a0a */
[----:B------:R-:W-:Y:S01]  /*0640*/  IABS R6, R11 ;  /* 0x0000000b00067213 */ /* 0x000fe20000000000 */
[----:B------:R-:W-:Y:S02]  /*0650*/  IMAD R12, R4, R3, R7 ;  /* 0x00000003040c7224 */ /* 0x000fe400078e0207 */
[----:B------:R-:W-:Y:S01]  /*0660*/  IMAD.MOV.U32 R4, RZ, RZ, RZ ;  /* 0x000000ffff047224 */ /* 0x000fe200078e00ff */
[----:B------:R-:W0:Y:S02]  /*0670*/  I2F.RP R0, R6 ;  /* 0x0000000600007306 */ /* 0x000e240000209400 */
[----:B------:R-:W-:-:S06]  /*0680*/  IABS R8, R12 ;  /* 0x0000000c00087213 */ /* 0x000fcc0000000000 */
[----:B------:R-:W1:Y:S08]  /*0690*/  I2F.RP R7, R2 ;  /* 0x0000000200077306 */ /* 0x000e700000209400 */
[----:B0-----:R-:W0:Y:S08]  /*06a0*/  MUFU.RCP R0, R0 ;  /* 0x0000000000007308 */ /* 0x001e300000001000 */
[----:B-1----:R-:W-:Y:S01]  /*06b0*/  MUFU.RCP R7, R7 ;  /* 0x0000000700077308 */ /* 0x002fe20000001000 */
[----:B0-----:R-:W-:Y:S01]  /*06c0*/  VIADD R5, R0, 0xffffffe ;  /* 0x0ffffffe00057836 */ /* 0x001fe20000000000 */
[----:B------:R-:W-:-:S06]  /*06d0*/  IABS R0, R36 ;  /* 0x0000002400007213 */ /* 0x000fcc0000000000 */
[----:B------:R-:W0:Y:S02]  /*06e0*/  F2I.FTZ.U32.TRUNC.NTZ R5, R5 ;  /* 0x0000000500057305 */ /* 0x000e24000021f000 */
[----:B0-----:R-:W-:-:S04]  /*06f0*/  IMAD.MOV R9, RZ, RZ, -R5 ;  /* 0x000000ffff097224 */ /* 0x001fc800078e0a05 */
[----:B------:R-:W-:Y:S01]  /*0700*/  IMAD R3, R9, R6, RZ ;  /* 0x0000000609037224 */ /* 0x000fe200078e02ff */
[----:B------:R-:W-:-:S03]  /*0710*/  IABS R9, R11 ;  /* 0x0000000b00097213 */ /* 0x000fc60000000000 */
[----:B------:R-:W-:-:S04]  /*0720*/  IMAD.HI.U32 R4, R5, R3, R4 ;  /* 0x0000000305047227 */ /* 0x000fc800078e0004 */
[----:B------:R-:W-:Y:S02]  /*0730*/  IMAD.MOV.U32 R3, RZ, RZ, R8 ;  /* 0x000000ffff037224 */ /* 0x000fe400078e0008 */
[----:B------:R-:W-:Y:S01]  /*0740*/  IMAD.MOV R5, RZ, RZ, -R9 ;  /* 0x000000ffff057224 */ /* 0x000fe200078e0a09 */
[----:B------:R-:W0:Y:S01]  /*0750*/  I2F.RP R8, R0 ;  /* 0x0000000000087306 */ /* 0x000e220000209400 */
[----:B------:R-:W-:-:S04]  /*0760*/  IMAD.HI.U32 R4, R4, R3, RZ ;  /* 0x0000000304047227 */ /* 0x000fc800078e00ff */
[----:B------:R-:W-:Y:S02]  /*0770*/  IMAD R3, R4, R5, R3 ;  /* 0x0000000504037224 */ /* 0x000fe400078e0203 */
[----:B------:R-:W-:-:S03]  /*0780*/  VIADD R5, R7, 0xffffffe ;  /* 0x0ffffffe07057836 */ /* 0x000fc60000000000 */
[----:B------:R-:W-:-:S03]  /*0790*/  ISETP.GT.U32.AND P1, PT, R6, R3, PT ;  /* 0x000000030600720c */ /* 0x000fc60003f24070 */
[----:B------:R-:W1:Y:S08]  /*07a0*/  F2I.FTZ.U32.TRUNC.NTZ R5, R5 ;  /* 0x0000000500057305 */ /* 0x000e70000021f000 */
[----:B0-----:R-:W0:Y:S02]  /*07b0*/  MUFU.RCP R8, R8 ;  /* 0x0000000800087308 */ /* 0x001e240000001000 */
[----:B------:R-:W-:-:S02]  /*07c0*/  @!P1 IMAD.IADD R3, R3, 0x1, -R6 ;  /* 0x0000000103039824 */ /* 0x000fc400078e0a06 */
[----:B------:R-:W-:Y:S01]  /*07d0*/  @!P1 VIADD R4, R4, 0x1 ;  /* 0x0000000104049836 */ /* 0x000fe20000000000 */
[----:B------:R-:W-:Y:S02]  /*07e0*/  ISETP.NE.AND P1, PT, R11, RZ, PT ;  /* 0x000000ff0b00720c */ /* 0x000fe40003f25270 */
[----:B------:R-:W-:Y:S01]  /*07f0*/  ISETP.GE.U32.AND P0, PT, R3, R6, PT ;  /* 0x000000060300720c */ /* 0x000fe20003f06070 */
[----:B-1----:R-:W-:Y:S01]  /*0800*/  IMAD.MOV R9, RZ, RZ, -R5 ;  /* 0x000000ffff097224 */ /* 0x002fe200078e0a05 */
[----:B------:R-:W-:-:S03]  /*0810*/  LOP3.LUT R3, R12, R11, RZ, 0x3c, !PT ;  /* 0x0000000b0c037212 */ /* 0x000fc600078e3cff */
[----:B------:R-:W-:Y:S01]  /*0820*/  IMAD R9, R9, R2, RZ ;  /* 0x0000000209097224 */ /* 0x000fe200078e02ff */
[----:B------:R-:W-:Y:S02]  /*0830*/  ISETP.GE.AND P2, PT, R3, RZ, PT ;  /* 0x000000ff0300720c */ /* 0x000fe40003f46270 */
[--C-:B-----5:R-:W-:Y:S01]  /*0840*/  SHF.R.U32.HI R3, RZ, 0x5, R15.reuse ;  /* 0x00000005ff037819 */ /* 0x120fe2000001160f */
[----:B0-----:R-:W-:Y:S01]  /*0850*/  VIADD R6, R8, 0xffffffe ;  /* 0x0ffffffe08067836 */ /* 0x001fe20000000000 */
[----:B------:R-:W-:-:S03]  /*0860*/  SHF.R.U32.HI R8, RZ, 0x5, R15 ;  /* 0x00000005ff087819 */ /* 0x000fc6000001160f */
[----:B------:R-:W-:Y:S01]  /*0870*/  @P0 VIADD R4, R4, 0x1 ;  /* 0x0000000104040836 */ /* 0x000fe20000000000 */
[----:B------:R0:W1:Y:S01]  /*0880*/  F2I.FTZ.U32.TRUNC.NTZ R7, R6 ;  /* 0x0000000600077305 */ /* 0x000062000021f000 */
[----:B------:R-:W-:Y:S02]  /*0890*/  R2UR UR6, R8 ;  /* 0x00000000080672ca */ /* 0x000fe400000e0000 */
[----:B------:R-:W-:Y:S02]  /*08a0*/  SGXT.U32 R3, R3, 0x2 ;  /* 0x000000020303781a */ /* 0x000fe40000000000 */
[----:B------:R-:W-:Y:S01]  /*08b0*/  @!P2 IMAD.MOV R4, RZ, RZ, -R4 ;  /* 0x000000ffff04a224 */ /* 0x000fe200078e0a04 */
[----:B------:R-:W-:Y:S01]  /*08c0*/  @!P1 LOP3.LUT R4, RZ, R11, RZ, 0x33, !PT ;  /* 0x0000000bff049212 */ /* 0x000fe200078e33ff */
[----:B0-----:R-:W-:-:S04]  /*08d0*/  IMAD.MOV.U32 R6, RZ, RZ, RZ ;  /* 0x000000ffff067224 */ /* 0x001fc800078e00ff */
[----:B------:R-:W-:Y:S02]  /*08e0*/  IMAD.SHL.U32 R14, R4, 0x40, RZ ;  /* 0x00000040040e7824 */ /* 0x000fe400078e00ff */
[----:B------:R-:W-:Y:S02]  /*08f0*/  IMAD.MOV R8, RZ, RZ, -R4 ;  /* 0x000000ffff087224 */ /* 0x000fe400078e0a04 */
[----:B------:R-:W-:Y:S01]  /*0900*/  IMAD.MOV.U32 R4, RZ, RZ, RZ ;  /* 0x000000ffff047224 */ /* 0x000fe200078e00ff */
[----:B------:R-:W-:Y:S01]  /*0910*/  LOP3.LUT R3, R14, R3, RZ, 0xfc, !PT ;  /* 0x000000030e037212 */ /* 0x000fe200078efcff */
[----:B-1----:R-:W-:Y:S01]  /*0920*/  IMAD.MOV R13, RZ, RZ, -R7 ;  /* 0x000000ffff0d7224 */ /* 0x002fe200078e0a07 */
[----:B------:R0:W-:Y:S01]  /*0930*/  STL [R1+0x520], R14 ;  /* 0x0005200e01007387 */ /* 0x0001e20000100800 */
[----:B------:R-:W-:Y:S01]  /*0940*/  IMAD.HI.U32 R4, R5, R9, R4 ;  /* 0x0000000905047227 */ /* 0x000fe200078e0004 */
[----:B------:R-:W-:Y:S02]  /*0950*/  IABS R51, R3 ;  /* 0x0000000300337213 */ /* 0x000fe40000000000 */
[----:B------:R-:W-:Y:S01]  /*0960*/  LOP3.LUT R56, R3, 0xc, RZ, 0xfc, !PT ;  /* 0x0000000c03387812 */ /* 0x000fe200078efcff */
[----:B------:R-:W-:Y:S01]  /*0970*/  IMAD R5, R13, R0, RZ ;  /* 0x000000000d057224 */ /* 0x000fe200078e02ff */
[----:B------:R-:W-:Y:S01]  /*0980*/  LOP3.LUT R55, R3, 0x4, RZ, 0xfc, !PT ;  /* 0x0000000403377812 */ /* 0x000fe200078efcff */
[----:B------:R-:W-:Y:S01]  /*0990*/  IMAD R8, R11, R8, R12 ;  /* 0x000000080b087224 */ /* 0x000fe200078e020c */
[----:B------:R-:W-:Y:S01]  /*09a0*/  IABS R12, R56 ;  /* 0x00000038000c7213 */ /* 0x000fe20000000000 */
[----:B------:R-:W-:Y:S01]  /*09b0*/  IMAD.HI.U32 R5, R7, R5, R6 ;  /* 0x0000000507057227 */ /* 0x000fe200078e0006 */
[----:B------:R-:W-:-:S02]  /*09c0*/  LOP3.LUT R7, R15, 0x7f, RZ, 0xc0, !PT ;  /* 0x0000007f0f077812 */ /* 0x000fc400078ec0ff */
[----:B------:R-:W-:Y:S01]  /*09d0*/  IABS R11, R55 ;  /* 0x00000037000b7213 */ /* 0x000fe20000000000 */
[----:B------:R-:W-:Y:S01]  /*09e0*/  IMAD.IADD R8, R10, 0x1, R8 ;  /* 0x000000010a087824 */ /* 0x000fe200078e0208 */
[----:B------:R-:W-:Y:S01]  /*09f0*/  ISETP.NE.U32.AND P1, PT, R7, RZ, PT ;  /* 0x000000ff0700720c */ /* 0x000fe20003f25070 */
[----:B------:R-:W-:Y:S01]  /*0a00*/  IMAD.HI.U32 R6, R4, R51, RZ ;  /* 0x0000003304067227 */ /* 0x000fe200078e00ff */
[C---:B------:R-:W-:Y:S02]  /*0a10*/  LOP3.LUT R58, R3.reuse, 0x10, RZ, 0xfc, !PT ;  /* 0x00000010033a7812 */ /* 0x040fe400078efcff */
[C---:B------:R-:W-:Y:S01]  /*0a20*/  LOP3.LUT R61, R3.reuse, 0x20, RZ, 0xfc, !PT ;  /* 0x00000020033d7812 */ /* 0x040fe200078efcff */
[----:B------:R-:W-:Y:S01]  /*0a30*/  IMAD.MOV R6, RZ, RZ, -R6 ;  /* 0x000000ffff067224 */ /* 0x000fe200078e0a06 */
[C---:B------:R-:W-:Y:S01]  /*0a40*/  LOP3.LUT R57, R3.reuse, 0x14, RZ, 0xfc, !PT ;  /* 0x0000001403397812 */ /* 0x040fe200078efcff */
[----:B------:R-:W-:Y:S01]  /*0a50*/  IMAD R18, R8, 0x200, R7 ;  /* 0x0000020008127824 */ /* 0x000fe200078e0207 */
[----:B------:R-:W-:Y:S01]  /*0a60*/  IABS R47, R58 ;  /* 0x0000003a002f7213 */ /* 0x000fe20000000000 */
[----:B------:R-:W-:Y:S01]  /*0a70*/  IMAD.MOV.U32 R7, RZ, RZ, R12 ;  /* 0x000000ffff077224 */ /* 0x000fe200078e000c */
[----:B------:R-:W-:Y:S01]  /*0a80*/  IABS R13, R61 ;  /* 0x0000003d000d7213 */ /* 0x000fe20000000000 */
[----:B------:R-:W-:Y:S01]  /*0a90*/  IMAD.HI.U32 R9, R4, R11, RZ ;  /* 0x0000000b04097227 */ /* 0x000fe200078e00ff */
[C---:B------:R-:W-:Y:S01]  /*0aa0*/  LOP3.LUT R59, R3.reuse, 0x18, RZ, 0xfc, !PT ;  /* 0x00000018033b7812 */ /* 0x040fe200078efcff */
[----:B------:R-:W-:Y:S01]  /*0ab0*/  STL [R1+0x524], R18 ;  /* 0x0005241201007387 */ /* 0x000fe20000100800 */
[----:B------:R-:W-:Y:S01]  /*0ac0*/  LOP3.LUT R60, R3, 0x24, RZ, 0xfc, !PT ;  /* 0x00000024033c7812 */ /* 0x000fe200078efcff */
[----:B------:R-:W-:Y:S01]  /*0ad0*/  IMAD R51, R2, R6, R51 ;  /* 0x0000000602337224 */ /* 0x000fe200078e0233 */
[----:B------:R-:W-:Y:S01]  /*0ae0*/  IABS R45, R59 ;  /* 0x0000003b002d7213 */ /* 0x000fe20000000000 */
[----:B------:R-:W-:Y:S01]  /*0af0*/  IMAD.HI.U32 R6, R4, R7, RZ ;  /* 0x0000000704067227 */ /* 0x000fe200078e00ff */
[----:B------:R-:W-:-:S02]  /*0b00*/  IABS R43, R60 ;  /* 0x0000003c002b7213 */ /* 0x000fc40000000000 */
[C---:B------:R-:W-:Y:S01]  /*0b10*/  LOP3.LUT R65, R3.reuse, 0x34, RZ, 0xfc, !PT ;  /* 0x0000003403417812 */ /* 0x040fe200078efcff */
[----:B------:R-:W-:Y:S01]  /*0b20*/  IMAD.MOV R9, RZ, RZ, -R9 ;  /* 0x000000ffff097224 */ /* 0x000fe200078e0a09 */
[C---:B------:R-:W-:Y:S01]  /*0b30*/  LOP3.LUT R63, R3.reuse, 0x30, RZ, 0xfc, !PT ;  /* 0x00000030033f7812 */ /* 0x040fe200078efcff */
[----:B------:R-:W-:Y:S01]  /*0b40*/  IMAD.MOV R6, RZ, RZ, -R6 ;  /* 0x000000ffff067224 */ /* 0x000fe200078e0a06 */
[----:B------:R-:W-:Y:S01]  /*0b50*/  IABS R39, R65 ;  /* 0x0000004100277213 */ /* 0x000fe20000000000 */
[C---:B------:R-:W-:Y:S01]  /*0b60*/  IMAD R50, R2.reuse, R9, R11 ;  /* 0x0000000902327224 */ /* 0x040fe200078e020b */
[----:B------:R-:W-:Y:S01]  /*0b70*/  IABS R11, R57 ;  /* 0x00000039000b7213 */ /* 0x000fe20000000000 */
[----:B------:R-:W-:Y:S01]  /*0b80*/  IMAD R48, R2, R6, R7 ;  /* 0x0000000602307224 */ /* 0x000fe200078e0207 */
[C---:B------:R-:W-:Y:S01]  /*0b90*/  LOP3.LUT R62, R3.reuse, 0x28, RZ, 0xfc, !PT ;  /* 0x00000028033e7812 */ /* 0x040fe200078efcff */
[----:B------:R-:W-:Y:S01]  /*0ba0*/  IMAD.HI.U32 R6, R4, R47, RZ ;  /* 0x0000002f04067227 */ /* 0x000fe200078e00ff */
[----:B------:R-:W-:-:S02]  /*0bb0*/  LOP3.LUT R54, R3, 0x8, RZ, 0xfc, !PT ;  /* 0x0000000803367812 */ /* 0x000fc400078efcff */
[C---:B------:R-:W-:Y:S01]  /*0bc0*/  LOP3.LUT R64, R3.reuse, 0x2c, RZ, 0xfc, !PT ;  /* 0x0000002c03407812 */ /* 0x040fe200078efcff */
[C---:B------:R-:W-:Y:S01]  /*0bd0*/  IMAD.HI.U32 R9, R4.reuse, R13, RZ ;  /* 0x0000000d04097227 */ /* 0x040fe200078e00ff */
[----:B------:R-:W-:Y:S02]  /*0be0*/  IABS R49, R54 ;  /* 0x0000003600317213 */ /* 0x000fe40000000000 */
[----:B------:R-:W-:Y:S01]  /*0bf0*/  IABS R41, R64 ;  /* 0x0000004000297213 */ /* 0x000fe20000000000 */
[----:B------:R-:W-:Y:S01]  /*0c00*/  IMAD.HI.U32 R7, R4, R11, RZ ;  /* 0x0000000b04077227 */ /* 0x000fe200078e00ff */
[C---:B------:R-:W-:Y:S02]  /*0c10*/  ISETP.GT.U32.AND P0, PT, R2.reuse, R50, PT ;  /* 0x000000320200720c */ /* 0x040fe40003f04070 */
[----:B------:R-:W-:Y:S01]  /*0c20*/  ISETP.GT.U32.AND P3, PT, R2, R48, PT ;  /* 0x000000300200720c */ /* 0x000fe20003f64070 */
[----:B------:R-:W-:Y:S01]  /*0c30*/  IMAD.MOV R6, RZ, RZ, -R6 ;  /* 0x000000ffff067224 */ /* 0x000fe200078e0a06 */
[----:B------:R-:W-:Y:S01]  /*0c40*/  LOP3.LUT R68, R3, 0x38, RZ, 0xfc, !PT ;  /* 0x0000003803447812 */ /* 0x000fe200078efcff */
[----:B------:R-:W-:-:S02]  /*0c50*/  IMAD.MOV R9, RZ, RZ, -R9 ;  /* 0x000000ffff097224 */ /* 0x000fc400078e0a09 */
[----:B------:R-:W-:-:S04]  /*0c60*/  IMAD.HI.U32 R8, R4, R45, RZ ;  /* 0x0000002d04087227 */ /* 0x000fc800078e00ff */
[----:B------:R-:W-:Y:S02]  /*0c70*/  IMAD.MOV R7, RZ, RZ, -R7 ;  /* 0x000000ffff077224 */ /* 0x000fe400078e0a07 */
[----:B------:R-:W-:Y:S02]  /*0c80*/  IMAD R47, R2, R6, R47 ;  /* 0x00000006022f7224 */ /* 0x000fe400078e022f */
[----:B------:R-:W-:-:S03]  /*0c90*/  IMAD.HI.U32 R6, R4, R43, RZ ;  /* 0x0000002b04067227 */ /* 0x000fc600078e00ff */
[C---:B------:R-:W-:Y:S01]  /*0ca0*/  ISETP.GT.U32.AND P4, PT, R2.reuse, R47, PT ;  /* 0x0000002f0200720c */ /* 0x040fe20003f84070 */
[----:B------:R-:W-:Y:S01]  /*0cb0*/  IMAD R44, R2, R9, R13 ;  /* 0x00000009022c7224 */ /* 0x000fe200078e020d */
[----:B------:R-:W-:Y:S01]  /*0cc0*/  IABS R13, R63 ;  /* 0x0000003f000d7213 */ /* 0x000fe20000000000 */
[----:B------:R-:W-:Y:S02]  /*0cd0*/  IMAD.MOV R8, RZ, RZ, -R8 ;  /* 0x000000ffff087224 */ /* 0x000fe400078e0a08 */
[----:B------:R-:W-:Y:S02]  /*0ce0*/  VIADD R66, R14, UR6 ;  /* 0x000000060e427c36 */ /* 0x000fe40008000000 */
[----:B------:R-:W-:Y:S01]  /*0cf0*/  IMAD R46, R2, R7, R11 ;  /* 0x00000007022e7224 */ /* 0x000fe200078e020b */
[----:B------:R-:W-:Y:S01]  /*0d00*/  IABS R11, R62 ;  /* 0x0000003e000b7213 */ /* 0x000fe20000000000 */
[----:B------:R-:W-:Y:S02]  /*0d10*/  IMAD.MOV R6, RZ, RZ, -R6 ;  /* 0x000000ffff067224 */ /* 0x000fe400078e0a06 */
[----:B------:R-:W-:Y:S01]  /*0d20*/  IMAD.HI.U32 R9, R4, R39, RZ ;  /* 0x0000002704097227 */ /* 0x000fe200078e00ff */
[----:B------:R-:W-:-:S03]  /*0d30*/  ISETP.GT.U32.AND P2, PT, R2, R46, PT ;  /* 0x0000002e0200720c */ /* 0x000fc60003f44070 */
[----:B------:R-:W-:Y:S02]  /*0d40*/  IMAD R45, R2, R8, R45 ;  /* 0x00000008022d7224 */ /* 0x000fe400078e022d */
[----:B------:R-:W-:Y:S02]  /*0d50*/  VIADD R67, R66, 0x1c ;  /* 0x0000001c42437836 */ /* 0x000fe40000000000 */
[----:B------:R-:W-:Y:S01]  /*0d60*/  IMAD.HI.U32 R8, R4, R13, RZ ;  /* 0x0000000d04087227 */ /* 0x000fe200078e00ff */
[C---:B------:R-:W-:Y:S02]  /*0d70*/  ISETP.GT.U32.AND P5, PT, R2.reuse, R45, PT ;  /* 0x0000002d0200720c */ /* 0x040fe40003fa4070 */
[----:B------:R-:W-:Y:S01]  /*0d80*/  IABS R53, R67 ;  /* 0x0000004300357213 */ /* 0x000fe20000000000 */
[----:B------:R-:W-:Y:S02]  /*0d90*/  IMAD R43, R2, R6, R43 ;  /* 0x00000006022b7224 */ /* 0x000fe400078e022b */
[----:B------:R-:W-:-:S02]  /*0da0*/  IMAD.MOV R9, RZ, RZ, -R9 ;  /* 0x000000ffff097224 */ /* 0x000fc400078e0a09 */
[----:B------:R-:W-:-:S04]  /*0db0*/  IMAD.HI.U32 R6, R4, R11, RZ ;  /* 0x0000000b04067227 */ /* 0x000fc800078e00ff */
[----:B------:R-:W-:Y:S02]  /*0dc0*/  IMAD.MOV R8, RZ, RZ, -R8 ;  /* 0x000000ffff087224 */ /* 0x000fe400078e0a08 */
[----:B------:R-:W-:Y:S01]  /*0dd0*/  IMAD R39, R2, R9, R39 ;  /* 0x0000000902277224 */ /* 0x000fe200078e0227 */
[----:B------:R-:W-:Y:S01]  /*0de0*/  IABS R9, R18 ;  /* 0x0000001200097213 */ /* 0x000fe20000000000 */
[----:B------:R-:W-:-:S04]  /*0df0*/  IMAD.HI.U32 R10, R4, R49, RZ ;  /* 0x00000031040a7227 */ /* 0x000fc800078e00ff */
[----:B------:R-:W-:Y:S02]  /*0e00*/  IMAD.MOV R6, RZ, RZ, -R6 ;  /* 0x000000ffff067224 */ /* 0x000fe400078e0a06 */
[----:B------:R-:W-:Y:S02]  /*0e10*/  VIADD R16, R18, 0x100 ;  /* 0x0000010012107836 */ /* 0x000fe40000000000 */
[----:B------:R-:W-:Y:S02]  /*0e20*/  IMAD R40, R2, R8, R13 ;  /* 0x0000000802287224 */ /* 0x000fe400078e020d */
[C---:B------:R-:W-:Y:S01]  /*0e30*/  VIADD R17, R18.reuse, 0x80 ;  /* 0x0000008012117836 */ /* 0x040fe20000000000 */
[----:B------:R-:W-:Y:S01]  /*0e40*/  IABS R12, R16 ;  /* 0x00000010000c7213 */ /* 0x000fe20000000000 */
[----:B0-----:R-:W-:Y:S02]  /*0e50*/  VIADD R14, R18, 0x180 ;  /* 0x00000180120e7836 */ /* 0x001fe40000000000 */
[C---:B------:R-:W-:Y:S01]  /*0e60*/  IMAD.HI.U32 R7, R4.reuse, R41, RZ ;  /* 0x0000002904077227 */ /* 0x040fe200078e00ff */
[----:B------:R-:W-:Y:S02]  /*0e70*/  STL [R1+0x530], R17 ;  /* 0x0005301101007387 */ /* 0x000fe40000100800 */
[----:B------:R-:W-:Y:S01]  /*0e80*/  IABS R13, R14 ;  /* 0x0000000e000d7213 */ /* 0x000fe20000000000 */
[----:B------:R-:W-:Y:S01]  /*0e90*/  IMAD.HI.U32 R8, R4, R53, RZ ;  /* 0x0000003504087227 */ /* 0x000fe200078e00ff */
[----:B------:R-:W-:Y:S03]  /*0ea0*/  STL [R1+0x52c], R16 ;  /* 0x00052c1001007387 */ /* 0x000fe60000100800 */
[----:B------:R-:W-:Y:S01]  /*0eb0*/  IMAD.MOV R10, RZ, RZ, -R10 ;  /* 0x000000ffff0a7224 */ /* 0x000fe200078e0a0a */
[----:B------:R-:W-:Y:S01]  /*0ec0*/  STL [R1+0x528], R14 ;  /* 0x0005280e01007387 */ /* 0x000fe20000100800 */
[----:B------:R-:W-:Y:S01]  /*0ed0*/  IMAD R42, R2, R6, R11 ;  /* 0x00000006022a7224 */ /* 0x000fe200078e020b */
[----:B------:R-:W-:Y:S01]  /*0ee0*/  IABS R11, R17 ;  /* 0x00000011000b7213 */ /* 0x000fe20000000000 */
[----:B------:R-:W-:-:S04]  /*0ef0*/  IMAD.HI.U32 R6, R5, R9, RZ ;  /* 0x0000000905067227 */ /* 0x000fc800078e00ff */
[----:B------:R-:W-:Y:S02]  /*0f00*/  IMAD.MOV R7, RZ, RZ, -R7 ;  /* 0x000000ffff077224 */ /* 0x000fe400078e0a07 */
[----:B------:R-:W-:Y:S02]  /*0f10*/  IMAD.MOV R8, RZ, RZ, -R8 ;  /* 0x000000ffff087224 */ /* 0x000fe400078e0a08 */
[C---:B------:R-:W-:Y:S02]  /*0f20*/  IMAD R49, R2.reuse, R10, R49 ;  /* 0x0000000a02317224 */ /* 0x040fe400078e0231 */
[----:B------:R-:W-:Y:S02]  /*0f30*/  IMAD.MOV R10, RZ, RZ, -R6 ;  /* 0x000000ffff0a7224 */ /* 0x000fe400078e0a06 */
[----:B------:R-:W-:Y:S01]  /*0f40*/  IMAD.HI.U32 R6, R5, R12, RZ ;  /* 0x0000000c05067227 */ /* 0x000fe200078e00ff */
[----:B------:R-:W-:-:S03]  /*0f50*/  ISETP.GT.U32.AND P6, PT, R2, R49, PT ;  /* 0x000000310200720c */ /* 0x000fc60003fc4070 */
[C---:B------:R-:W-:Y:S02]  /*0f60*/  IMAD R41, R2.reuse, R7, R41 ;  /* 0x0000000702297224 */ /* 0x040fe400078e0229 */
[----:B------:R-:W-:Y:S02]  /*0f70*/  IMAD R53, R2, R8, R53 ;  /* 0x0000000802357224 */ /* 0x000fe400078e0235 */
[----:B------:R-:W-:-:S04]  /*0f80*/  IMAD.HI.U32 R7, R5, R11, RZ ;  /* 0x0000000b05077227 */ /* 0x000fc800078e00ff */
[----:B------:R-:W-:-:S04]  /*0f90*/  IMAD.HI.U32 R8, R5, R13, RZ ;  /* 0x0000000d05087227 */ /* 0x000fc800078e00ff */
[----:B------:R-:W-:Y:S02]  /*0fa0*/  IMAD R5, R0, R10, R9 ;  /* 0x0000000a00057224 */ /* 0x000fe400078e0209 */
[----:B------:R-:W-:Y:S02]  /*0fb0*/  IMAD.MOV R9, RZ, RZ, -R6 ;  /* 0x000000ffff097224 */ /* 0x000fe400078e0a06 */
[----:B------:R-:W-:Y:S01]  /*0fc0*/  @!P0 IMAD.IADD R50, R50, 0x1, -R2 ;  /* 0x0000000132328824 */ /* 0x000fe200078e0a02 */
[----:B------:R-:W-:Y:S01]  /*0fd0*/  ISETP.GT.U32.AND P0, PT, R2, R44, PT ;  /* 0x0000002c0200720c */ /* 0x000fe20003f04070 */
[----:B------:R-:W-:Y:S02]  /*0fe0*/  IMAD R9, R0, R9, R12 ;  /* 0x0000000900097224 */ /* 0x000fe400078e020c */
[----:B------:R-:W-:Y:S02]  /*0ff0*/  IMAD.MOV R7, RZ, RZ, -R7 ;  /* 0x000000ffff077224 */ /* 0x000fe400078e0a07 */
[----:B------:R-:W-:-:S02]  /*1000*/  IMAD.MOV R8, RZ, RZ, -R8 ;  /* 0x000000ffff087224 */ /* 0x000fc400078e0a08 */
[--C-:B------:R-:W-:Y:S01]  /*1010*/  @!P3 IMAD.IADD R48, R48, 0x1, -R2.reuse ;  /* 0x000000013030b824 */ /* 0x100fe200078e0a02 */
[----:B------:R-:W-:Y:S01]  /*1020*/  ISETP.GT.U32.AND P3, PT, R0, R5, PT ;  /* 0x000000050000720c */ /* 0x000fe20003f64070 */
[--C-:B------:R-:W-:Y:S01]  /*1030*/  @!P2 IMAD.IADD R46, R46, 0x1, -R2.reuse ;  /* 0x000000012e2ea824 */ /* 0x100fe200078e0a02 */
[C---:B------:R-:W-:Y:S01]  /*1040*/  ISETP.GT.U32.AND P2, PT, R0.reuse, R9, PT ;  /* 0x000000090000720c */ /* 0x040fe20003f44070 */
[C---:B------:R-:W-:Y:S02]  /*1050*/  IMAD R7, R0.reuse, R7, R11 ;  /* 0x0000000700077224 */ /* 0x040fe400078e020b */
[----:B------:R-:W-:Y:S01]  /*1060*/  IMAD R11, R0, R8, R13 ;  /* 0x00000008000b7224 */ /* 0x000fe200078e020d */
[----:B------:R-:W-:Y:S01]  /*1070*/  IABS R13, R68 ;  /* 0x00000044000d7213 */ /* 0x000fe20000000000 */
[--C-:B------:R-:W-:Y:S01]  /*1080*/  @!P5 IMAD.IADD R45, R45, 0x1, -R2.reuse ;  /* 0x000000012d2dd824 */ /* 0x100fe200078e0a02 */
[----:B------:R-:W-:Y:S01]  /*1090*/  ISETP.GT.U32.AND P5, PT, R2, R42, PT ;  /* 0x0000002a0200720c */ /* 0x000fe20003fa4070 */
[--C-:B------:R-:W-:Y:S01]  /*10a0*/  @!P0 IMAD.IADD R44, R44, 0x1, -R2.reuse ;  /* 0x000000012c2c8824 */ /* 0x100fe200078e0a02 */
[C---:B------:R-:W-:Y:S01]  /*10b0*/  ISETP.GT.U32.AND P0, PT, R0.reuse, R11, PT ;  /* 0x0000000b0000720c */ /* 0x040fe20003f04070 */
[----:B------:R-:W-:Y:S01]  /*10c0*/  @!P4 IMAD.IADD R47, R47, 0x1, -R2 ;  /* 0x000000012f2fc824 */ /* 0x000fe200078e0a02 */
[----:B------:R-:W-:Y:S01]  /*10d0*/  ISETP.GT.U32.AND P4, PT, R0, R7, PT ;  /* 0x000000070000720c */ /* 0x000fe20003f84070 */
[--C-:B------:R-:W-:Y:S01]  /*10e0*/  @!P3 IMAD.IADD R5, R5, 0x1, -R0.reuse ;  /* 0x000000010505b824 */ /* 0x100fe200078e0a00 */
[----:B------:R-:W-:Y:S01]  /*10f0*/  ISETP.GT.U32.AND P3, PT, R2, R51, PT ;  /* 0x000000330200720c */ /* 0x000fe20003f64070 */
[----:B------:R-:W-:Y:S01]  /*1100*/  @!P2 IMAD.IADD R9, R9, 0x1, -R0 ;  /* 0x000000010909a824 */ /* 0x000fe200078e0a00 */
[----:B------:R-:W0:Y:S01]  /*1110*/  LDS R8, [UR9] ;  /* 0x00000009ff087984 */ /* 0x000e220008000800 */
[----:B------:R-:W-:-:S02]  /*1120*/  VIADD R66, R66, 0x3c ;  /* 0x0000003c42427836 */ /* 0x000fc40000000000 */
[--C-:B------:R-:W-:Y:S01]  /*1130*/  @!P6 IMAD.IADD R49, R49, 0x1, -R2.reuse ;  /* 0x000000013131e824 */ /* 0x100fe200078e0a02 */
[----:B------:R-:W-:Y:S01]  /*1140*/  BAR.SYNC.DEFER_BLOCKING 0x0 ;  /* 0x0000000000007b1d */ /* 0x000fe20000010000 */
[----:B------:R-:W-:Y:S01]  /*1150*/  @!P5 IMAD.IADD R42, R42, 0x1, -R2 ;  /* 0x000000012a2ad824 */ /* 0x000fe200078e0a02 */
[C---:B------:R-:W-:Y:S01]  /*1160*/  ISETP.GT.U32.AND P5, PT, R0.reuse, R9, PT ;  /* 0x000000090000720c */ /* 0x040fe20003fa4070 */
[--C-:B------:R-:W-:Y:S01]  /*1170*/  @!P0 IMAD.IADD R11, R11, 0x1, -R0.reuse ;  /* 0x000000010b0b8824 */ /* 0x100fe200078e0a00 */
[----:B------:R-:W-:Y:S01]  /*1180*/  IABS R15, R66 ;  /* 0x00000042000f7213 */ /* 0x000fe20000000000 */
[----:B------:R-:W-:Y:S01]  /*1190*/  @!P4 IMAD.IADD R7, R7, 0x1, -R0 ;  /* 0x000000010707c824 */ /* 0x000fe200078e0a00 */
[C---:B------:R-:W-:Y:S01]  /*11a0*/  ISETP.GT.U32.AND P4, PT, R0.reuse, R5, PT ;  /* 0x000000050000720c */ /* 0x040fe20003f84070 */
[----:B------:R-:W-:Y:S01]  /*11b0*/  @!P3 IMAD.IADD R51, R51, 0x1, -R2 ;  /* 0x000000013333b824 */ /* 0x000fe200078e0a02 */
[----:B------:R-:W-:Y:S01]  /*11c0*/  ISETP.GT.U32.AND P0, PT, R0, R11, PT ;  /* 0x0000000b0000720c */ /* 0x000fe20003f04070 */
[----:B------:R-:W-:Y:S01]  /*11d0*/  IMAD.HI.U32 R6, R4, R15, RZ ;  /* 0x0000000f04067227 */ /* 0x000fe200078e00ff */
[----:B------:R-:W-:-:S02]  /*11e0*/  ISETP.GT.U32.AND P3, PT, R2, R39, PT ;  /* 0x000000270200720c */ /* 0x000fc40003f64070 */
[----:B------:R-:W-:Y:S01]  /*11f0*/  ISETP.GT.U32.AND P6, PT, R2, R43, PT ;  /* 0x0000002b0200720c */ /* 0x000fe20003fc4070 */
[----:B------:R-:W-:Y:S01]  /*1200*/  IMAD.MOV R6, RZ, RZ, -R6 ;  /* 0x000000ffff067224 */ /* 0x000fe200078e0a06 */
[----:B------:R-:W-:Y:S01]  /*1210*/  ISETP.GT.U32.AND P2, PT, R0, R7, PT ;  /* 0x000000070000720c */ /* 0x000fe20003f44070 */
[--C-:B------:R-:W-:Y:S01]  /*1220*/  @!P5 IMAD.IADD R9, R9, 0x1, -R0.reuse ;  /* 0x000000010909d824 */ /* 0x100fe200078e0a00 */
[----:B------:R-:W-:Y:S01]  /*1230*/  ISETP.GE.AND P5, PT, R18, RZ, PT ;  /* 0x000000ff1200720c */ /* 0x000fe20003fa6270 */
[C---:B------:R-:W-:Y:S02]  /*1240*/  IMAD R38, R2.reuse, R6, R15 ;  /* 0x0000000602267224 */ /* 0x040fe400078e020f */
[--C-:B------:R-:W-:Y:S02]  /*1250*/  @!P4 IMAD.IADD R5, R5, 0x1, -R0.reuse ;  /* 0x000000010505c824 */ /* 0x100fe400078e0a00 */
[----:B------:R-:W-:Y:S01]  /*1260*/  @!P0 IMAD.IADD R11, R11, 0x1, -R0 ;  /* 0x000000010b0b8824 */ /* 0x000fe200078e0a00 */
[----:B------:R-:W-:Y:S01]  /*1270*/  ISETP.GT.U32.AND P4, PT, R2, R38, PT ;  /* 0x000000260200720c */ /* 0x000fe20003f84070 */
[--C-:B------:R-:W-:Y:S01]  /*1280*/  @!P3 IMAD.IADD R39, R39, 0x1, -R2.reuse ;  /* 0x000000012727b824 */ /* 0x100fe200078e0a02 */
[----:B------:R-:W-:Y:S01]  /*1290*/  ISETP.GE.AND P0, PT, R17, RZ, PT ;  /* 0x000000ff1100720c */ /* 0x000fe20003f06270 */
[----:B------:R-:W-:Y:S01]  /*12a0*/  @!P6 IMAD.IADD R43, R43, 0x1, -R2 ;  /* 0x000000012b2be824 */ /* 0x000fe200078e0a02 */
[----:B------:R-:W-:Y:S01]  /*12b0*/  ISETP.GE.AND P3, PT, R16, RZ, PT ;  /* 0x000000ff1000720c */ /* 0x000fe20003f66270 */
[----:B------:R-:W-:Y:S01]  /*12c0*/  @!P2 IMAD.IADD R7, R7, 0x1, -R0 ;  /* 0x000000010707a824 */ /* 0x000fe200078e0a00 */
[C---:B------:R-:W-:Y:S01]  /*12d0*/  ISETP.GT.U32.AND P6, PT, R2.reuse, R41, PT ;  /* 0x000000290200720c */ /* 0x040fe20003fc4070 */
[----:B------:R-:W-:Y:S01]  /*12e0*/  @!P5 IMAD.MOV R5, RZ, RZ, -R5 ;  /* 0x000000ffff05d224 */ /* 0x000fe200078e0a05 */
[----:B------:R-:W-:Y:S01]  /*12f0*/  ISETP.GT.U32.AND P5, PT, R2, R51, PT ;  /* 0x000000330200720c */ /* 0x000fe20003fa4070 */
[----:B------:R-:W-:Y:S01]  /*1300*/  IMAD.HI.U32 R4, R4, R13, RZ ;  /* 0x0000000d04047227 */ /* 0x000fe200078e00ff */
[----:B------:R-:W-:-:S03]  /*1310*/  ISETP.GT.U32.AND P2, PT, R2, R53, PT ;  /* 0x000000350200720c */ /* 0x000fc60003f44070 */
[--C-:B------:R-:W-:Y:S01]  /*1320*/  @!P4 IMAD.IADD R38, R38, 0x1, -R2.reuse ;  /* 0x000000012626c824 */ /* 0x100fe200078e0a02 */
[----:B------:R-:W-:Y:S01]  /*1330*/  ISETP.GE.AND P4, PT, R14, RZ, PT ;  /* 0x000000ff0e00720c */ /* 0x000fe20003f86270 */
[----:B------:R-:W-:Y:S01]  /*1340*/  @!P0 IMAD.MOV R7, RZ, RZ, -R7 ;  /* 0x000000ffff078224 */ /* 0x000fe200078e0a07 */
[C---:B------:R-:W-:Y:S01]  /*1350*/  ISETP.GT.U32.AND P0, PT, R2.reuse, R50, PT ;  /* 0x000000320200720c */ /* 0x040fe20003f04070 */
[----:B------:R-:W-:Y:S01]  /*1360*/  @!P3 IMAD.MOV R9, RZ, RZ, -R9 ;  /* 0x000000ffff09b224 */ /* 0x000fe200078e0a09 */
[C---:B------:R-:W-:Y:S01]  /*1370*/  ISETP.GT.U32.AND P3, PT, R2.reuse, R49, PT ;  /* 0x000000310200720c */ /* 0x040fe20003f64070 */
[--C-:B------:R-:W-:Y:S01]  /*1380*/  @!P6 IMAD.IADD R41, R41, 0x1, -R2.reuse ;  /* 0x000000012929e824 */ /* 0x100fe200078e0a02 */
[C---:B------:R-:W-:Y:S01]  /*1390*/  ISETP.GT.U32.AND P6, PT, R2.reuse, R40, PT ;  /* 0x000000280200720c */ /* 0x040fe20003fc4070 */
[----:B------:R-:W-:Y:S01]  /*13a0*/  @!P5 IMAD.IADD R51, R51, 0x1, -R2 ;  /* 0x000000013333d824 */ /* 0x000fe200078e0a02 */
[----:B------:R-:W-:Y:S01]  /*13b0*/  ISETP.GT.U32.AND P5, PT, R2, R46, PT ;  /* 0x0000002e0200720c */ /* 0x000fe20003fa4070 */
[----:B------:R-:W-:Y:S01]  /*13c0*/  IMAD.MOV R4, RZ, RZ, -R4 ;  /* 0x000000ffff047224 */ /* 0x000fe200078e0a04 */
[----:B0-----:R-:W-:Y:S01]  /*13d0*/  R2UR UR8, R8 ;  /* 0x00000000080872ca */ /* 0x001fe200000e0000 */
[----:B------:R-:W-:-:S02]  /*13e0*/  VIADD R0, R84, 0xffffffff ;  /* 0xffffffff54007836 */ /* 0x000fc40000000000 */
[----:B------:R-:W-:Y:S01]  /*13f0*/  @!P4 IMAD.MOV R11, RZ, RZ, -R11 ;  /* 0x000000ffff0bc224 */ /* 0x000fe200078e0a0b */
[C---:B------:R-:W-:Y:S01]  /*1400*/  ISETP.GT.U32.AND P4, PT, R2.reuse, R48, PT ;  /* 0x000000300200720c */ /* 0x040fe20003f84070 */
[----:B------:R-:W-:Y:S01]  /*1410*/  IMAD R52, R2, R4, R13 ;  /* 0x0000000402347224 */ /* 0x000fe200078e020d */
[----:B------:R-:W-:Y:S01]  /*1420*/  LOP3.LUT R4, RZ, R36, RZ, 0x33, !PT ;  /* 0x00000024ff047212 */ /* 0x000fe200078e33ff */
[--C-:B------:R-:W-:Y:S01]  /*1430*/  @!P2 IMAD.IADD R53, R53, 0x1, -R2.reuse ;  /* 0x000000013535a824 */ /* 0x100fe200078e0a02 */
[----:B------:R-:W-:Y:S01]  /*1440*/  ISETP.NE.AND P2, PT, R36, RZ, PT ;  /* 0x000000ff2400720c */ /* 0x000fe20003f45270 */
[--C-:B------:R-:W-:Y:S01]  /*1450*/  @!P0 IMAD.IADD R50, R50, 0x1, -R2.reuse ;  /* 0x0000000132328824 */ /* 0x100fe200078e0a02 */
[----:B------:R-:W-:Y:S01]  /*1460*/  ISETP.GT.U32.AND P0, PT, R2, R45, PT ;  /* 0x0000002d0200720c */ /* 0x000fe20003f04070 */
[--C-:B------:R-:W-:Y:S01]  /*1470*/  @!P3 IMAD.IADD R49, R49, 0x1, -R2.reuse ;  /* 0x000000013131b824 */ /* 0x100fe200078e0a02 */
[----:B------:R-:W-:Y:S01]  /*1480*/  ISETP.GE.U32.AND P3, PT, R0, 0x7fffffe0, PT ;  /* 0x7fffffe00000780c */ /* 0x000fe20003f66070 */
[----:B------:R-:W-:Y:S01]  /*1490*/  VIADD R0, R84, 0xffffffed ;  /* 0xffffffed54007836 */ /* 0x000fe20000000000 */
[----:B------:R-:W-:Y:S01]  /*14a0*/  SEL R10, R4, R5, !P2 ;  /* 0x00000005040a7207 */ /* 0x000fe20005000000 */
[--C-:B------:R-:W-:Y:S01]  /*14b0*/  @!P6 IMAD.IADD R40, R40, 0x1, -R2.reuse ;  /* 0x000000012828e824 */ /* 0x100fe200078e0a02 */
[----:B------:R-:W-:Y:S01]  /*14c0*/  SEL R8, R4, R7, !P2 ;  /* 0x0000000704087207 */ /* 0x000fe20005000000 */
[--C-:B------:R-:W-:Y:S01]  /*14d0*/  @!P5 IMAD.IADD R46, R46, 0x1, -R2.reuse ;  /* 0x000000012e2ed824 */ /* 0x100fe200078e0a02 */
[----:B------:R-:W-:Y:S01]  /*14e0*/  SEL R6, R4, R9, !P2 ;  /* 0x0000000904067207 */ /* 0x000fe20005000000 */
[----:B------:R-:W-:Y:S01]  /*14f0*/  VIADD R5, R84, 0xfffffff7 ;  /* 0xfffffff754057836 */ /* 0x000fe20000000000 */
[----:B------:R-:W-:Y:S01]  /*1500*/  ISETP.GT.U32.AND P6, PT, R2, R52, PT ;  /* 0x000000340200720c */ /* 0x000fe20003fc4070 */
[--C-:B------:R-:W-:Y:S01]  /*1510*/  @!P4 IMAD.IADD R48, R48, 0x1, -R2.reuse ;  /* 0x000000013030c824 */ /* 0x100fe200078e0a02 */
[----:B------:R-:W-:Y:S01]  /*1520*/  SEL R4, R4, R11, !P2 ;  /* 0x0000000b04047207 */ /* 0x000fe20005000000 */
[----:B------:R-:W-:Y:S01]  /*1530*/  @!P0 IMAD.IADD R45, R45, 0x1, -R2 ;  /* 0x000000012d2d8824 */ /* 0x000fe200078e0a02 */
[----:B------:R-:W-:Y:S01]  /*1540*/  ISETP.GT.U32.AND P2, PT, R2, R47, PT ;  /* 0x0000002f0200720c */ /* 0x000fe20003f44070 */
[----:B------:R-:W-:Y:S01]  /*1550*/  VIADD R7, R84, 0xffffffec ;  /* 0xffffffec54077836 */ /* 0x000fe20000000000 */
[----:B------:R-:W-:Y:S01]  /*1560*/  ISETP.GE.U32.AND P5, PT, R0, 0x7fffffce, PT ;  /* 0x7fffffce0000780c */ /* 0x000fe20003fa6070 */
[C---:B------:R-:W-:Y:S01]  /*1570*/  VIADD R0, R84.reuse, 0xffffffef ;  /* 0xffffffef54007836 */ /* 0x040fe20000000000 */
[----:B------:R-:W-:Y:S01]  /*1580*/  ISETP.GE.U32.AND P4, PT, R5, 0x7fffffd8, PT ;  /* 0x7fffffd80500780c */ /* 0x000fe20003f86070 */
[C---:B------:R-:W-:Y:S01]  /*1590*/  VIADD R5, R84.reuse, 0xffffffee ;  /* 0xffffffee54057836 */ /* 0x040fe20000000000 */
[----:B------:R-:W-:Y:S01]  /*15a0*/  SEL R14, RZ, 0x1fffe, P5 ;  /* 0x0001fffeff0e7807 */ /* 0x000fe20002800000 */
[----:B------:R-:W-:Y:S01]  /*15b0*/  VIADD R9, R84, 0xffffffea ;  /* 0xffffffea54097836 */ /* 0x000fe20000000000 */
[----:B------:R-:W-:Y:S01]  /*15c0*/  ISETP.GE.U32.AND P0, PT, R0, 0x7fffffd0, PT ;  /* 0x7fffffd00000780c */ /* 0x000fe20003f06070 */
[----:B------:R-:W-:-:S02]  /*15d0*/  VIADD R0, R84, 0xffffffe9 ;  /* 0xffffffe954007836 */ /* 0x000fc40000000000 */
[--C-:B------:R-:W-:Y:S01]  /*15e0*/  @!P6 IMAD.IADD R52, R52, 0x1, -R2.reuse ;  /* 0x000000013434e824 */ /* 0x100fe200078e0a02 */
[----:B------:R-:W-:Y:S01]  /*15f0*/  ISETP.GE.U32.AND P6, PT, R5, 0x7fffffcf, PT ;  /* 0x7fffffcf0500780c */ /* 0x000fe20003fc6070 */
[----:B------:R-:W-:Y:S01]  /*1600*/  @!P2 IMAD.IADD R47, R47, 0x1, -R2 ;  /* 0x000000012f2fa824 */ /* 0x000fe200078e0a02 */
[----:B------:R-:W-:Y:S01]  /*1610*/  ISETP.GE.U32.AND P2, PT, R7, 0x7fffffcd, PT ;  /* 0x7fffffcd0700780c */ /* 0x000fe20003f46070 */
[----:B------:R-:W-:Y:S01]  /*1620*/  VIADD R5, R84, 0xffffffe8 ;  /* 0xffffffe854057836 */ /* 0x000fe20000000000 */
[----:B------:R-:W-:Y:S01]  /*1630*/  ISETP.GE.U32.AND P5, PT, R0, 0x7fffffca, PT ;  /* 0x7fffffca0000780c */ /* 0x000fe20003fa6070 */
[C---:B------:R-:W-:Y:S01]  /*1640*/  VIADD R0, R84.reuse, 0xffffffeb ;  /* 0xffffffeb54007836 */ /* 0x040fe20000000000 */
[----:B------:R-:W-:Y:S01]  /*1650*/  SEL R7, RZ, 0x1, P2 ;  /* 0x00000001ff077807 */ /* 0x000fe20001000000 */
[C---:B------:R-:W-:Y:S01]  /*1660*/  VIADD R15, R84.reuse, 0xffffffe6 ;  /* 0xffffffe6540f7836 */ /* 0x040fe20000000000 */
[----:B------:R-:W-:Y:S01]  /*1670*/  ISETP.GE.U32.AND P2, PT, R5, 0x7fffffc9, PT ;  /* 0x7fffffc90500780c */ /* 0x000fe20003f46070 */
[C---:B------:R-:W-:Y:S01]  /*1680*/  VIADD R13, R84.reuse, 0xffffffe7 ;  /* 0xffffffe7540d7836 */ /* 0x040fe20000000000 */
[----:B------:R-:W-:Y:S01]  /*1690*/  SEL R12, RZ, 0x7fff8, P0 ;  /* 0x0007fff8ff0c7807 */ /* 0x000fe20000000000 */
[----:B------:R-:W-:Y:S01]  /*16a0*/  IMAD.IADD R7, R7, 0x1, R14 ;  /* 0x0000000107077824 */ /* 0x000fe200078e020e */
[----:B------:R-:W-:Y:S01]  /*16b0*/  SEL R5, RZ, 0x4, P6 ;  /* 0x00000004ff057807 */ /* 0x000fe20003000000 */
[----:B------:R-:W-:Y:S01]  /*16c0*/  VIADD R17, R84, 0xfffffff6 ;  /* 0xfffffff654117836 */ /* 0x000fe20000000000 */
[----:B------:R-:W-:Y:S01]  /*16d0*/  ISETP.GE.U32.AND P0, PT, R0, 0x7fffffcc, PT ;  /* 0x7fffffcc0000780c */ /* 0x000fe20003f06070 */
[C---:B------:R-:W-:Y:S01]  /*16e0*/  VIADD R0, R84.reuse, 0xffffffe5 ;  /* 0xffffffe554007836 */ /* 0x040fe20000000000 */
[----:B------:R-:W-:Y:S01]  /*16f0*/  ISETP.GE.U32.AND P6, PT, R9, 0x7fffffcb, PT ;  /* 0x7fffffcb0900780c */ /* 0x000fe20003fc6070 */
[----:B------:R-:W-:Y:S01]  /*1700*/  VIADD R9, R84, 0xffffffe4 ;  /* 0xffffffe454097836 */ /* 0x000fe20000000000 */
[----:B------:R-:W-:Y:S01]  /*1710*/  SEL R18, RZ, 0x1fffe, P5 ;  /* 0x0001fffeff127807 */ /* 0x000fe20002800000 */
[----:B------:R-:W-:Y:S01]  /*1720*/  IMAD R10, R10, R85, RZ ;  /* 0x000000550a0a7224 */ /* 0x000fe200078e02ff */
[----:B------:R-:W-:-:S02]  /*1730*/  SEL R11, RZ, 0x1, P2 ;  /* 0x00000001ff0b7807 */ /* 0x000fc40001000000 */
[----:B------:R-:W-:Y:S01]  /*1740*/  ISETP.GE.U32.AND P5, PT, R0, 0x7fffffc6, PT ;  /* 0x7fffffc60000780c */ /* 0x000fe20003fa6070 */
[C---:B------:R-:W-:Y:S01]  /*1750*/  VIADD R0, R84.reuse, 0xffffffe1 ;  /* 0xffffffe154007836 */ /* 0x040fe20000000000 */
[----:B------:R-:W-:Y:S01]  /*1760*/  ISETP.GE.U32.AND P2, PT, R9, 0x7fffffc5, PT ;  /* 0x7fffffc50900780c */ /* 0x000fe20003f46070 */
[----:B------:R-:W-:Y:S01]  /*1770*/  IMAD.IADD R11, R11, 0x1, R18 ;  /* 0x000000010b0b7824 */ /* 0x000fe200078e0212 */
[----:B------:R-:W-:Y:S02]  /*1780*/  SEL R9, RZ, 0x4, P6 ;  /* 0x00000004ff097807 */ /* 0x000fe40003000000 */
[----:B------:R-:W-:Y:S02]  /*1790*/  SEL R16, RZ, 0x7fff8, P0 ;  /* 0x0007fff8ff107807 */ /* 0x000fe40000000000 */
[----:B------:R-:W-:Y:S02]  /*17a0*/  ISETP.GE.U32.AND P6, PT, R15, 0x7fffffc7, PT ;  /* 0x7fffffc70f00780c */ /* 0x000fe40003fc6070 */
[----:B------:R-:W-:Y:S01]  /*17b0*/  ISETP.GE.U32.AND P0, PT, R13, 0x7fffffc8, PT ;  /* 0x7fffffc80d00780c */ /* 0x000fe20003f06070 */
[----:B------:R-:W-:Y:S01]  /*17c0*/  VIADD R13, R84, 0xffffffe2 ;  /* 0xffffffe2540d7836 */ /* 0x000fe20000000000 */
[----:B------:R-:W-:-:S02]  /*17d0*/  SEL R15, RZ, 0x1, P2 ;  /* 0x00000001ff0f7807 */ /* 0x000fc40001000000 */
[----:B------:R-:W-:Y:S01]  /*17e0*/  ISETP.GE.U32.AND P2, PT, R0, 0x7fffffc2, PT ;  /* 0x7fffffc20000780c */ /* 0x000fe20003f46070 */
[----:B------:R-:W-:Y:S01]  /*17f0*/  VIADD R0, R84, 0xffffffe3 ;  /* 0xffffffe354007836 */ /* 0x000fe20000000000 */
[----:B------:R-:W-:Y:S02]  /*1800*/  SEL R22, RZ, 0x1fffe, P5 ;  /* 0x0001fffeff167807 */ /* 0x000fe40002800000 */
[----:B------:R-:W-:Y:S02]  /*1810*/  ISETP.GE.U32.AND P5, PT, R13, 0x7fffffc3, PT ;  /* 0x7fffffc30d00780c */ /* 0x000fe40003fa6070 */
[----:B------:R-:W-:Y:S01]  /*1820*/  SEL R13, RZ, 0x4, P6 ;  /* 0x00000004ff0d7807 */ /* 0x000fe20003000000 */
[----:B------:R-:W-:Y:S01]  /*1830*/  IMAD.IADD R15, R15, 0x1, R22 ;  /* 0x000000010f0f7824 */ /* 0x000fe200078e0216 */
[----:B------:R-:W-:Y:S01]  /*1840*/  ISETP.GE.U32.AND P6, PT, R0, 0x7fffffc4, PT ;  /* 0x7fffffc40000780c */ /* 0x000fe20003fc6070 */
[----:B------:R-:W-:Y:S01]  /*1850*/  VIADD R0, R84, 0xffffffe0 ;  /* 0xffffffe054007836 */ /* 0x000fe20000000000 */
[----:B------:R-:W-:-:S02]  /*1860*/  SEL R19, RZ, 0x1fffe, P2 ;  /* 0x0001fffeff137807 */ /* 0x000fc40001000000 */
[----:B------:R-:W-:Y:S02]  /*1870*/  SEL R20, RZ, 0x7fff8, P0 ;  /* 0x0007fff8ff147807 */ /* 0x000fe40000000000 */
[----:B------:R-:W-:Y:S02]  /*1880*/  ISETP.GE.U32.AND P2, PT, R0, 0x7fffffc1, PT ;  /* 0x7fffffc10000780c */ /* 0x000fe40003f46070 */
[----:B------:R-:W-:Y:S02]  /*1890*/  ISETP.GE.U32.AND P0, PT, R17, 0x7fffffd7, PT ;  /* 0x7fffffd71100780c */ /* 0x000fe40003f06070 */
[----:B------:R-:W-:Y:S02]  /*18a0*/  SEL R14, RZ, 0x1, P2 ;  /* 0x00000001ff0e7807 */ /* 0x000fe40001000000 */
[----:B------:R-:W-:Y:S02]  /*18b0*/  SEL R17, RZ, 0x4, P5 ;  /* 0x00000004ff117807 */ /* 0x000fe40002800000 */
[----:B------:R-:W-:Y:S01]  /*18c0*/  LOP3.LUT R7, R7, 0x3, RZ, 0xc0, !PT ;  /* 0x0000000307077812 */ /* 0x000fe200078ec0ff */
[----:B------:R-:W-:Y:S01]  /*18d0*/  IMAD.IADD R19, R14, 0x1, R19 ;  /* 0x000000010e137824 */ /* 0x000fe200078e0213 */
[----:B------:R-:W-:-:S02]  /*18e0*/  SEL R14, RZ, 0x7fff8, P6 ;  /* 0x0007fff8ff0e7807 */ /* 0x000fc40003000000 */
[----:B------:R-:W-:Y:S02]  /*18f0*/  LOP3.LUT R11, R11, 0x3, RZ, 0xc0, !PT ;  /* 0x000000030b0b7812 */ /* 0x000fe400078ec0ff */
[----:B------:R-:W-:Y:S02]  /*1900*/  LOP3.LUT R15, R15, 0x3, RZ, 0xc0, !PT ;  /* 0x000000030f0f7812 */ /* 0x000fe400078ec0ff */
[----:B------:R-:W-:Y:S02]  /*1910*/  LOP3.LUT R19, R19, 0x3, RZ, 0xc0, !PT ;  /* 0x0000000313137812 */ /* 0x000fe400078ec0ff */
[----:B------:R-:W-:Y:S02]  /*1920*/  ISETP.GE.U32.AND P5, PT, R21, 0x7fffffdf, PT ;  /* 0x7fffffdf1500780c */ /* 0x000fe40003fa6070 */
[----:B------:R-:W-:Y:S02]  /*1930*/  IADD3 R5, PT, PT, R7, R12, R5 ;  /* 0x0000000c07057210 */ /* 0x000fe40007ffe005 */
[----:B------:R-:W-:-:S02]  /*1940*/  IADD3 R9, PT, PT, R11, R16, R9 ;  /* 0x000000100b097210 */ /* 0x000fc40007ffe009 */
[----:B------:R-:W-:Y:S02]  /*1950*/  IADD3 R13, PT, PT, R15, R20, R13 ;  /* 0x000000140f0d7210 */ /* 0x000fe40007ffe00d */
[----:B------:R-:W-:Y:S01]  /*1960*/  IADD3 R14, PT, PT, R19, R14, R17 ;  /* 0x0000000e130e7210 */ /* 0x000fe20007ffe011 */
[----:B----4-:R-:W-:Y:S06]  /*1970*/  BRA.U UP0, `(.L_x_5) ;  /* 0x0000000100187547 */ /* 0x010fec000b800000 */
[----:B------:R-:W-:Y:S01]  /*1980*/  ELECT P6, URZ, PT ;  /* 0x0000000000ff782f */ /* 0x000fe200038c0000 */
[----:B------:R-:W-:Y:S01]  /*1990*/  IMAD.MOV.U32 R7, RZ, RZ, 0x1 ;  /* 0x00000001ff077424 */ /* 0x000fe200078e00ff */
[----:B------:R-:W-:Y:S01]  /*19a0*/  UMOV UR5, 0x40 ;  /* 0x0000004000057882 */ /* 0x000fe20000000000 */
[----:B------:R-:W-:Y:S01]  /*19b0*/  UVIRTCOUNT.DEALLOC.SMPOOL 0x80 ;  /* 0x000000800000784c */ /* 0x000fe20000000000 */
[----:B------:R-:W-:-:S09]  /*19c0*/  ULEA UR5, UR4, UR5, 0x18 ;  /* 0x0000000504057291 */ /* 0x000fd2000f8ec0ff */
[----:B------:R0:W-:Y:S03]  /*19d0*/  @P6 STS.U8 [UR5], R7 ;  /* 0x00000007ff006988 */ /* 0x0001e60008000005 */
.L_x_5:
[----:B------:R-:W-:Y:S01]  /*19e0*/  USHF.L.U32 UR4, UR6, 0x15, URZ ;  /* 0x0000001506047899 */ /* 0x000fe200080006ff */
[-C--:B------:R-:W-:Y:S01]  /*19f0*/  IMAD R8, R8, R85.reuse, RZ ;  /* 0x0000005508087224 */ /* 0x080fe200078e02ff */
[----:B------:R-:W-:Y:S01]  /*1a00*/  LEA R34, P6, R10, UR12, 0x1 ;  /* 0x0000000c0a227c11 */ /* 0x000fe2000f8c08ff */
[-C--:B------:R-:W-:Y:S01]  /*1a10*/  IMAD R6, R6, R85.reuse, RZ ;  /* 0x0000005506067224 */ /* 0x080fe200078e02ff */
[----:B------:R-:W-:Y:S01]  /*1a20*/  ULOP3.LUT UR4, UR4, 0x600000, URZ, 0xc0, !UPT ;  /* 0x0060000004047892 */ /* 0x000fe2000f8ec0ff */
[----:B------:R-:W-:Y:S01]  /*1a30*/  IMAD R4, R4, R85, RZ ;  /* 0x0000005504047224 */ /* 0x000fe200078e02ff */
[----:B------:R-:W-:Y:S01]  /*1a40*/  LEA.HI.X.SX32 R35, R10, UR13, 0x1, P6 ;  /* 0x0000000d0a237c11 */ /* 0x000fe2000b0f0eff */
[----:B------:R-:W-:Y:S01]  /*1a50*/  VOTEU.ALL UP1, P1 ;  /* 0x0000000000ff7886 */ /* 0x000fe20000820000 */
[----:B------:R-:W-:Y:S01]  /*1a60*/  UIADD3 UR10, UPT, UPT, UR8, UR4, URZ ;  /* 0x00000004080a7290 */ /* 0x000fe2000fffe0ff */
[C---:B------:R-:W-:Y:S01]  /*1a70*/  LEA R32, P6, R8.reuse, UR12, 0x1 ;  /* 0x0000000c08207c11 */ /* 0x040fe2000f8c08ff */
[----:B------:R-:W-:Y:S01]  /*1a80*/  UMOV UR5, 0x1 ;  /* 0x0000000100057882 */ /* 0x000fe20000000000 */
[----:B------:R-:W-:Y:S01]  /*1a90*/  UIADD3 UR11, UPT, UPT, UR9, 0x12000, URZ ;  /* 0x00012000090b7890 */ /* 0x000fe2000fffe0ff */
[----:B------:R-:W1:Y:S01]  /*1aa0*/  LDC.64 R92, c[0x0][0x3a8] ;  /* 0x0000ea00ff5c7b82 */ /* 0x000e620000000a00 */
[----:B------:R-:W-:Y:S01]  /*1ab0*/  LEA.HI.X.SX32 R33, R8, UR13, 0x1, P6 ;  /* 0x0000000d08217c11 */ /* 0x000fe2000b0f0eff */
[----:B------:R-:W-:Y:S01]  /*1ac0*/  VOTEU.ALL UP2, P1 ;  /* 0x0000000000ff7886 */ /* 0x000fe20000840000 */
[C---:B------:R-:W-:Y:S01]  /*1ad0*/  LEA R30, P6, R6.reuse, UR12, 0x1 ;  /* 0x0000000c061e7c11 */ /* 0x040fe2000f8c08ff */
[----:B------:R-:W-:Y:S01]  /*1ae0*/  IMAD.SHL.U32 R9, R9, 0x100, RZ ;  /* 0x0000010009097824 */ /* 0x000fe200078e00ff */
[----:B------:R-:W-:Y:S01]  /*1af0*/  STTM.x64 tmem[UR10], RZ ;  /* 0x000000ff000079ed */ /* 0x000fe2000834000a */
[----:B------:R-:W-:Y:S01]  /*1b00*/  STTM.x64 tmem[UR10+0x40], RZ ;  /* 0x000040ff000079ed */ /* 0x000fe2000834000a */
[----:B------:R-:W-:Y:S01]  /*1b10*/  STTM.x64 tmem[UR10+0x80], RZ ;  /* 0x000080ff000079ed */ /* 0x000fe2000834000a */
[----:B------:R-:W-:Y:S01]  /*1b20*/  STTM.x64 tmem[UR10+0xc0], RZ ;  /* 0x0000c0ff000079ed */ /* 0x000fe2000834000a */
[----:B------:R-:W2:Y:S01]  /*1b30*/  FENCE.VIEW.ASYNC.T ;  /* 0x00000000000073c6 */ /* 0x000ea20000000200 */
[----:B------:R-:W-:Y:S01]  /*1b40*/  LEA.HI.X.SX32 R31, R6, UR13, 0x1, P6 ;  /* 0x0000000d061f7c11 */ /* 0x000fe2000b0f0eff */
[----:B------:R-:W-:Y:S01]  /*1b50*/  STL.64 [R1+0x6f0], R2 ;  /* 0x0006f00201007387 */ /* 0x000fe20000100a00 */
[----:B------:R-:W-:Y:S01]  /*1b60*/  LEA R28, P6, R4, UR12, 0x1 ;  /* 0x0000000c041c7c11 */ /* 0x000fe2000f8c08ff */
[----:B0-----:R-:W-:Y:S01]  /*1b70*/  VIADD R7, R84, 0xfffffffd ;  /* 0xfffffffd54077836 */ /* 0x001fe20000000000 */
[----:B------:R-:W-:Y:S01]  /*1b80*/  LOP3.LUT R14, R14, 0xf, RZ, 0xc0, !PT ;  /* 0x0000000f0e0e7812 */ /* 0x000fe200078ec0ff */
[----:B------:R-:W-:Y:S01]  /*1b90*/  STL.64 [R1+0x6e8], R44 ;  /* 0x0006e82c01007387 */ /* 0x000fe20000100a00 */
[----:B------:R-:W-:Y:S01]  /*1ba0*/  LEA.HI.X.SX32 R29, R4, UR13, 0x1, P6 ;  /* 0x0000000d041d7c11 */ /* 0x000fe2000b0f0eff */
[----:B------:R-:W-:-:S04]  /*1bb0*/  @!UP1 UIADD3 UR12, UPT, UPT, -UR5, 0x100000, URZ ;  /* 0x00100000050c9890 */ /* 0x000fc8000fffe1ff */
[----:B------:R-:W-:Y:S02]  /*1bc0*/  @!UP1 USHF.L.U32 UR13, UR12, 0xb, URZ ;  /* 0x0000000b0c0d9899 */ /* 0x000fe400080006ff */
[----:B------:R-:W-:Y:S01]  /*1bd0*/  @!UP1 USHF.L.U32 UR12, UR12, 0x1, URZ ;  /* 0x000000010c0c9899 */ /* 0x000fe200080006ff */
[----:B--2---:R-:W-:Y:S01]  /*1be0*/  BAR.SYNC.DEFER_BLOCKING 0x0 ;  /* 0x0000000000007b1d */ /* 0x004fe20000010000 */
[----:B------:R-:W-:Y:S01]  /*1bf0*/  IMAD R13, R13, 0x10, R14 ;  /* 0x000000100d0d7824 */ /* 0x000fe200078e020e */
[----:B------:R-:W-:Y:S02]  /*1c00*/  LOP3.LUT R10, R9, 0xf00, RZ, 0xe2, !PT ;  /* 0x00000f00090a7812 */ /* 0x000fe400078ee2ff */
[----:B------:R-:W-:Y:S02]  /*1c10*/  PRMT R78, RZ, 0x7610, R78 ;  /* 0x00007610ff4e7816 */ /* 0x000fe4000000004e */
[----:B------:R-:W-:Y:S01]  /*1c20*/  LOP3.LUT R6, R13, 0xff, RZ, 0xc0, !PT ;  /* 0x000000ff0d067812 */ /* 0x000fe200078ec0ff */
[----:B------:R-:W-:Y:S01]  /*1c30*/  IMAD R5, R5, 0x1000, R10 ;  /* 0x0000100005057824 */ /* 0x000fe200078e020a */
[----:B------:R-:W-:Y:S01]  /*1c40*/  STL.64 [R1+0x6e0], R42 ;  /* 0x0006e02a01007387 */ /* 0x000fe20000100a00 */
[----:B------:R-:W-:-:S02]  /*1c50*/  PRMT R77, RZ, 0x7610, R77 ;  /* 0x00007610ff4d7816 */ /* 0x000fc4000000004d */
[----:B------:R-:W-:Y:S01]  /*1c60*/  IMAD.IADD R5, R5, 0x1, R6 ;  /* 0x0000000105057824 */ /* 0x000fe200078e0206 */
[----:B------:R-:W-:Y:S01]  /*1c70*/  STL.64 [R1+0x6d8], R40 ;  /* 0x0006d82801007387 */ /* 0x000fe20000100a00 */
[----:B------:R-:W-:Y:S02]  /*1c80*/  PRMT R76, RZ, 0x7610, R76 ;  /* 0x00007610ff4c7816 */ /* 0x000fe4000000004c */
[----:B------:R-:W-:Y:S01]  /*1c90*/  PRMT R75, RZ, 0x7610, R75 ;  /* 0x00007610ff4b7816 */ /* 0x000fe2000000004b */
[----:B------:R-:W-:Y:S01]  /*1ca0*/  STL.64 [R1+0x6d0], R38 ;  /* 0x0006d02601007387 */ /* 0x000fe20000100a00 */
[----:B------:R-:W-:Y:S02]  /*1cb0*/  LOP3.LUT R36, R5, 0xffff, RZ, 0xc0, !PT ;  /* 0x0000ffff05247812 */ /* 0x000fe400078ec0ff */
[----:B------:R-:W-:Y:S01]  /*1cc0*/  PRMT R74, RZ, 0x7610, R74 ;  /* 0x00007610ff4a7816 */ /* 0x000fe2000000004a */
[----:B------:R0:W-:Y:S01]  /*1cd0*/  STL.64 [R1+0x6c8], R52 ;  /* 0x0006c83401007387 */ /* 0x0001e20000100a00 */
[----:B------:R-:W-:-:S02]  /*1ce0*/  PRMT R73, RZ, 0x7610, R73 ;  /* 0x00007610ff497816 */ /* 0x000fc40000000049 */
[----:B------:R-:W-:Y:S01]  /*1cf0*/  PRMT R72, RZ, 0x7610, R72 ;  /* 0x00007610ff487816 */ /* 0x000fe20000000048 */
[----:B------:R-:W2:Y:S02]  /*1d00*/  FENCE.VIEW.ASYNC.S ;  /* 0x00000000000073c6 */ /* 0x000ea40000000000 */
[----:B--2---:R-:W2:Y:S02]  /*1d10*/  @!UP2 SYNCS.EXCH.64 URZ, [UR11], UR12 ;  /* 0x0000000c0bffa5b2 */ /* 0x004ea40008000100 */
[----:B--2---:R-:W-:Y:S01]  /*1d20*/  BAR.SYNC.DEFER_BLOCKING 0x0 ;  /* 0x0000000000007b1d */ /* 0x004fe20000010000 */
[----:B-1----:R-:W-:Y:S01]  /*1d30*/  IMAD.SHL.U32 R5, R92, 0x8, RZ ;  /* 0x000000085c057824 */ /* 0x002fe200078e00ff */
[----:B------:R-:W-:Y:S02]  /*1d40*/  SHF.R.U32.HI R4, RZ, 0xf, R36 ;  /* 0x0000000fff047819 */ /* 0x000fe40000011624 */
[----:B------:R-:W-:Y:S02]  /*1d50*/  PRMT R71, RZ, 0x7610, R71 ;  /* 0x00007610ff477816 */ /* 0x000fe40000000047 */
[----:B------:R-:W-:Y:S01]  /*1d60*/  PRMT R70, RZ, 0x7610, R70 ;  /* 0x00007610ff467816 */ /* 0x000fe20000000046 */
[----:B------:R-:W-:Y:S01]  /*1d70*/  STL.64 [R1+0x6c0], R54 ;  /* 0x0006c03601007387 */ /* 0x000fe20000100a00 */
[----:B------:R-:W-:-:S02]  /*1d80*/  PRMT R69, RZ, 0x7610, R69 ;  /* 0x00007610ff457816 */ /* 0x000fc40000000045 */
[----:B------:R-:W-:Y:S01]  /*1d90*/  PRMT R83, RZ, 0x7610, R83 ;  /* 0x00007610ff537816 */ /* 0x000fe20000000053 */
[----:B------:R-:W-:Y:S01]  /*1da0*/  STL.64 [R1+0x6b8], R50 ;  /* 0x0006b83201007387 */ /* 0x000fe20000100a00 */
[----:B------:R-:W-:Y:S02]  /*1db0*/  PRMT R82, RZ, 0x7610, R82 ;  /* 0x00007610ff527816 */ /* 0x000fe40000000052 */
[----:B------:R-:W-:Y:S01]  /*1dc0*/  PRMT R88, RZ, 0x7610, R88 ;  /* 0x00007610ff587816 */ /* 0x000fe20000000058 */
[----:B------:R-:W-:Y:S01]  /*1dd0*/  STL.64 [R1+0x6b0], R56 ;  /* 0x0006b03801007387 */ /* 0x000fe20000100a00 */
        /* <DEDUP_REMOVED lines=13> */
[----:B------:R-:W-:Y:S01]  /*1eb0*/  ISETP.GE.U32.AND P6, PT, R7, 0x7fffffde, PT ;  /* 0x7fffffde0700780c */ /* 0x000fe20003fc6070 */
[----:B------:R-:W-:Y:S04]  /*1ec0*/  STL.64 [R1+0x688], R62 ;  /* 0x0006883e01007387 */ /* 0x000fe80000100a00 */
[----:B------:R-:W-:Y:S04]  /*1ed0*/  STL.64 [R1+0x680], R64 ;  /* 0x0006804001007387 */ /* 0x000fe80000100a00 */
[----:B------:R-:W-:Y:S01]  /*1ee0*/  STL [R1+0x678], R68 ;  /* 0x0006784401007387 */ /* 0x000fe20000100800 */
[----:B0-----:R-:W-:-:S03]  /*1ef0*/  IMAD.WIDE R52, R5, 0x2, R34 ;  /* 0x0000000205347825 */ /* 0x001fc600078e0222 */
[----:B------:R-:W-:Y:S01]  /*1f00*/  STL.64 [R1+0x670], R66 ;  /* 0x0006704201007387 */ /* 0x000fe20000100a00 */
[----:B------:R-:W-:-:S03]  /*1f10*/  IMAD.WIDE R42, R5, 0x2, R32 ;  /* 0x00000002052a7825 */ /* 0x000fc600078e0220 */
[----:B------:R-:W-:Y:S01]  /*1f20*/  STL [R1+0x668], R37 ;  /* 0x0006682501007387 */ /* 0x000fe20000100800 */
[----:B------:R-:W-:-:S03]  /*1f30*/  IMAD.WIDE R44, R5, 0x2, R30 ;  /* 0x00000002052c7825 */ /* 0x000fc600078e021e */
[----:B------:R-:W-:Y:S01]  /*1f40*/  STL [R1+0x558], R0 ;  /* 0x0005580001007387 */ /* 0x000fe20000100800 */
[----:B------:R-:W-:-:S03]  /*1f50*/  IMAD.WIDE R2, R5, 0x2, R28 ;  /* 0x0000000205027825 */ /* 0x000fc600078e021c */
[----:B------:R-:W-:Y:S01]  /*1f60*/  STL [R1+0x580], R0 ;  /* 0x0005800001007387 */ /* 0x000fe20000100800 */
[----:B------:R-:W-:-:S03]  /*1f70*/  IMAD.SHL.U32 R5, R92, 0x10, RZ ;  /* 0x000000105c057824 */ /* 0x000fc600078e00ff */
[----:B------:R-:W-:Y:S04]  /*1f80*/  STL [R1+0x598], R0 ;  /* 0x0005980001007387 */ /* 0x000fe80000100800 */
[----:B------:R-:W2:Y:S04]  /*1f90*/  @!P3 LDG.E.U16 R78, desc[UR22][R34.64] ;  /* 0x00000016224eb981 */ /* 0x000ea8000c1e1500 */
[----:B------:R-:W3:Y:S04]  /*1fa0*/  @!P3 LDG.E.U16 R77, desc[UR22][R32.64] ;  /* 0x00000016204db981 */ /* 0x000ee8000c1e1500 */
[----:B------:R-:W4:Y:S04]  /*1fb0*/  @!P3 LDG.E.U16 R76, desc[UR22][R30.64] ;  /* 0x000000161e4cb981 */ /* 0x000f28000c1e1500 */
[----:B------:R-:W2:Y:S01]  /*1fc0*/  @!P3 LDG.E.U16 R75, desc[UR22][R28.64] ;  /* 0x000000161c4bb981 */ /* 0x000ea2000c1e1500 */
[----:B------:R-:W-:-:S03]  /*1fd0*/  LOP3.LUT P3, RZ, R4, 0x1, RZ, 0xc0, !PT ;  /* 0x0000000104ff7812 */ /* 0x000fc6000786c0ff */
[----:B------:R-:W-:Y:S01]  /*1fe0*/  STL [R1+0x5b8], R0 ;  /* 0x0005b80001007387 */ /* 0x000fe20000100800 */
[----:B------:R-:W-:-:S03]  /*1ff0*/  SHF.R.U32.HI R4, RZ, 0x7, R36 ;  /* 0x00000007ff047819 */ /* 0x000fc60000011624 */
[----:B------:R-:W-:Y:S04]  /*2000*/  STL [R1+0x61c], R0 ;  /* 0x00061c0001007387 */ /* 0x000fe80000100800 */
[----:B------:R-:W-:Y:S04]  /*2010*/  STL [R1+0x618], R93 ;  /* 0x0006185d01007387 */ /* 0x000fe80000100800 */
[----:B------:R0:W-:Y:S04]  /*2020*/  STL.64 [R1+0x278], R52 ;  /* 0x0002783401007387 */ /* 0x0001e80000100a00 */
[----:B------:R1:W-:Y:S04]  /*2030*/  STL.64 [R1+0x270], R42 ;  /* 0x0002702a01007387 */ /* 0x0003e80000100a00 */
[----:B------:R0:W2:Y:S04]  /*2040*/  @!P4 LDG.E.U16 R74, desc[UR22][R52.64] ;  /* 0x00000016344ac981 */ /* 0x0000a8000c1e1500 */
[----:B------:R1:W-:Y:S04]  /*2050*/  STL.64 [R1+0x268], R44 ;  /* 0x0002682c01007387 */ /* 0x0003e80000100a00 */
[----:B------:R1:W2:Y:S01]  /*2060*/  @!P4 LDG.E.U16 R73, desc[UR22][R42.64] ;  /* 0x000000162a49c981 */ /* 0x0002a2000c1e1500 */
[----:B0-----:R-:W-:-:S03]  /*2070*/  IMAD.WIDE R52, R5, 0x2, R34 ;  /* 0x0000000205347825 */ /* 0x001fc600078e0222 */
[----:B------:R0:W2:Y:S04]  /*2080*/  @!P4 LDG.E.U16 R72, desc[UR22][R44.64] ;  /* 0x000000162c48c981 */ /* 0x0000a8000c1e1500 */
[----:B------:R0:W2:Y:S01]  /*2090*/  @!P4 LDG.E.U16 R71, desc[UR22][R2.64] ;  /* 0x000000160247c981 */ /* 0x0000a2000c1e1500 */
[----:B------:R-:W-:Y:S01]  /*20a0*/  LOP3.LUT P4, RZ, R4, 0x1, RZ, 0xc0, !PT ;  /* 0x0000000104ff7812 */ /* 0x000fe2000788c0ff */
[C---:B-1----:R-:W-:Y:S02]  /*20b0*/  IMAD.WIDE R42, R5.reuse, 0x2, R30 ;  /* 0x00000002052a7825 */ /* 0x042fe400078e021e */
[----:B------:R1:W-:Y:S02]  /*20c0*/  STL.64 [R1+0x260], R2 ;  /* 0x0002600201007387 */ /* 0x0003e40000100a00 */
[----:B0-----:R-:W-:-:S02]  /*20d0*/  IMAD.WIDE R44, R5, 0x2, R32 ;  /* 0x00000002052c7825 */ /* 0x001fc400078e0220 */
[----:B------:R0:W-:Y:S02]  /*20e0*/  STL.64 [R1+0x138], R52 ;  /* 0x0001383401007387 */ /* 0x0001e40000100a00 */
[----:B------:R-:W-:Y:S02]  /*20f0*/  VIADD R4, R84, 0xfffffff5 ;  /* 0xfffffff554047836 */ /* 0x000fe40000000000 */
[----:B------:R0:W-:Y:S01]  /*2100*/  STL.64 [R1+0x130], R44 ;  /* 0x0001302c01007387 */ /* 0x0001e20000100a00 */
[----:B-1----:R-:W-:-:S03]  /*2110*/  IMAD.WIDE R2, R5, 0x2, R28 ;  /* 0x0000000205027825 */ /* 0x002fc600078e021c */
[----:B------:R1:W-:Y:S01]  /*2120*/  STL.64 [R1+0x128], R42 ;  /* 0x0001282a01007387 */ /* 0x0003e20000100a00 */
[----:B------:R-:W-:-:S03]  /*2130*/  IMAD R5, R92, 0x18, RZ ;  /* 0x000000185c057824 */ /* 0x000fc600078e02ff */
[----:B------:R0:W2:Y:S04]  /*2140*/  @P3 LDG.E.U16 R70, desc[UR22][R52.64] ;  /* 0x0000001634463981 */ /* 0x0000a8000c1e1500 */
[----:B------:R1:W2:Y:S04]  /*2150*/  @P3 LDG.E.U16 R69, desc[UR22][R44.64] ;  /* 0x000000162c453981 */ /* 0x0002a8000c1e1500 */
[----:B------:R1:W-:Y:S01]  /*2160*/  STL.64 [R1+0x120], R2 ;  /* 0x0001200201007387 */ /* 0x0003e20000100a00 */
[----:B0-----:R-:W-:-:S03]  /*2170*/  IMAD.WIDE R52, R5, 0x2, R34 ;  /* 0x0000000205347825 */ /* 0x001fc600078e0222 */
[----:B------:R0:W2:Y:S01]  /*2180*/  @P3 LDG.E.U16 R83, desc[UR22][R42.64] ;  /* 0x000000162a533981 */ /* 0x0000a2000c1e1500 */
[----:B-1----:R-:W-:-:S03]  /*2190*/  IMAD.WIDE R44, R5, 0x2, R32 ;  /* 0x00000002052c7825 */ /* 0x002fc600078e0220 */
[----:B------:R1:W2:Y:S01]  /*21a0*/  @P3 LDG.E.U16 R82, desc[UR22][R2.64] ;  /* 0x0000001602523981 */ /* 0x0002a2000c1e1500 */
[----:B------:R-:W-:Y:S02]  /*21b0*/  ISETP.GE.U32.AND P3, PT, R4, 0x7fffffd6, PT ;  /* 0x7fffffd60400780c */ /* 0x000fe40003f66070 */
[----:B------:R-:W-:Y:S01]  /*21c0*/  SHF.R.U32.HI R4, RZ, 0xe, R36 ;  /* 0x0000000eff047819 */ /* 0x000fe20000011624 */
[----:B------:R1:W2:Y:S01]  /*21d0*/  @P4 LDG.E.U16 R88, desc[UR22][R52.64] ;  /* 0x0000001634584981 */ /* 0x0002a2000c1e1500 */
[----:B0-----:R-:W-:-:S03]  /*21e0*/  IMAD.WIDE R42, R5, 0x2, R30 ;  /* 0x00000002052a7825 */ /* 0x001fc600078e021e */
[----:B------:R0:W2:Y:S01]  /*21f0*/  @P4 LDG.E.U16 R87, desc[UR22][R44.64] ;  /* 0x000000162c574981 */ /* 0x0000a2000c1e1500 */
[----:B-1----:R-:W-:-:S03]  /*2200*/  IMAD.WIDE R2, R5, 0x2, R28 ;  /* 0x0000000205027825 */ /* 0x002fc600078e021c */
[----:B------:R1:W2:Y:S04]  /*2210*/  @P4 LDG.E.U16 R86, desc[UR22][R42.64] ;  /* 0x000000162a564981 */ /* 0x0002a8000c1e1500 */
[----:B------:R0:W2:Y:S01]  /*2220*/  @P4 LDG.E.U16 R85, desc[UR22][R2.64] ;  /* 0x0000001602554981 */ /* 0x0000a2000c1e1500 */
[----:B------:R-:W-:Y:S01]  /*2230*/  LOP3.LUT P4, RZ, R4, 0x1, RZ, 0xc0, !PT ;  /* 0x0000000104ff7812 */ /* 0x000fe2000788c0ff */
[----:B------:R-:W-:Y:S02]  /*2240*/  IMAD R4, R92, 0x9, RZ ;  /* 0x000000095c047824 */ /* 0x000fe400078e02ff */
[----:B------:R0:W-:Y:S01]  /*2250*/  STL.64 [R1+0x38], R52 ;  /* 0x0000383401007387 */ /* 0x0001e20000100a00 */
[----:B------:R-:W-:-:S03]  /*2260*/  PRMT R41, RZ, 0x7610, R41 ;  /* 0x00007610ff297816 */ /* 0x000fc60000000029 */
[----:B------:R1:W-:Y:S04]  /*2270*/  STL.64 [R1+0x30], R44 ;  /* 0x0000302c01007387 */ /* 0x0003e80000100a00 */
[----:B------:R1:W-:Y:S04]  /*2280*/  STL.64 [R1+0x28], R42 ;  /* 0x0000282a01007387 */ /* 0x0003e80000100a00 */
[----:B------:R1:W-:Y:S01]  /*2290*/  STL.64 [R1+0x20], R2 ;  /* 0x0000200201007387 */ /* 0x0003e20000100a00 */
[----:B0-----:R-:W-:-:S04]  /*22a0*/  IMAD.WIDE R52, R4, 0x2, R34 ;  /* 0x0000000204347825 */ /* 0x001fc800078e0222 */
[C---:B-1----:R-:W-:Y:S01]  /*22b0*/  IMAD.WIDE R44, R4.reuse, 0x2, R32 ;  /* 0x00000002042c7825 */ /* 0x042fe200078e0220 */
[----:B------:R-:W2:Y:S03]  /*22c0*/  @!P0 LDG.E.U16 R41, desc[UR22][R52.64] ;  /* 0x0000001634298981 */ /* 0x000ea6000c1e1500 */
[C---:B------:R-:W-:Y:S01]  /*22d0*/  IMAD.WIDE R42, R4.reuse, 0x2, R30 ;  /* 0x00000002042a7825 */ /* 0x040fe200078e021e */
[----:B------:R-:W3:Y:S03]  /*22e0*/  @!P0 LDG.E.U16 R91, desc[UR22][R44.64] ;  /* 0x000000162c5b8981 */ /* 0x000ee6000c1e1500 */
[----:B------:R-:W-:Y:S01]  /*22f0*/  IMAD.WIDE R2, R4, 0x2, R28 ;  /* 0x0000000204027825 */ /* 0x000fe200078e021c */
[----:B------:R-:W-:Y:S01]  /*2300*/  SHF.R.U32.HI R4, RZ, 0x6, R36 ;  /* 0x00000006ff047819 */ /* 0x000fe20000011624 */
[----:B------:R0:W3:Y:S04]  /*2310*/  @!P0 LDG.E.U16 R90, desc[UR22][R42.64] ;  /* 0x000000162a5a8981 */ /* 0x0000e8000c1e1500 */
[----:B------:R1:W3:Y:S01]  /*2320*/  @!P0 LDG.E.U16 R89, desc[UR22][R2.64] ;  /* 0x0000001602598981 */ /* 0x0002e2000c1e1500 */
[----:B------:R-:W-:Y:S01]  /*2330*/  LOP3.LUT P0, RZ, R4, 0x1, RZ, 0xc0, !PT ;  /* 0x0000000104ff7812 */ /* 0x000fe2000780c0ff */
[----:B------:R-:W-:-:S02]  /*2340*/  IMAD R4, R92, 0x11, RZ ;  /* 0x000000115c047824 */ /* 0x000fc400078e02ff */
[----:B------:R-:W-:Y:S01]  /*2350*/  STL.64 [R1+0x258], R52 ;  /* 0x0002583401007387 */ /* 0x000fe20000100a00 */
[----:B------:R-:W-:-:S03]  /*2360*/  PRMT R40, RZ, 0x7610, R40 ;  /* 0x00007610ff287816 */ /* 0x000fc60000000028 */
[----:B------:R-:W-:Y:S04]  /*2370*/  STL.64 [R1+0x250], R44 ;  /* 0x0002502c01007387 */ /* 0x000fe80000100a00 */
[----:B------:R0:W-:Y:S02]  /*2380*/  STL.64 [R1+0x248], R42 ;  /* 0x0002482a01007387 */ /* 0x0001e40000100a00 */
[----:B0-----:R-:W-:-:S05]  /*2390*/  IMAD.WIDE R42, R4, 0x2, R28 ;  /* 0x00000002042a7825 */ /* 0x001fca00078e021c */
[----:B------:R-:W3:Y:S01]  /*23a0*/  @P4 LDG.E.U16 R40, desc[UR22][R42.64] ;  /* 0x000000162a284981 */ /* 0x000ee2000c1e1500 */
[----:B------:R-:W-:-:S03]  /*23b0*/  IMAD.WIDE R52, R4, 0x2, R32 ;  /* 0x0000000204347825 */ /* 0x000fc600078e0220 */
[----:B------:R1:W-:Y:S01]  /*23c0*/  STL.64 [R1+0x240], R2 ;  /* 0x0002400201007387 */ /* 0x0003e20000100a00 */
[----:B------:R-:W-:-:S03]  /*23d0*/  IMAD.WIDE R44, R4, 0x2, R30 ;  /* 0x00000002042c7825 */ /* 0x000fc600078e021e */
[----:B------:R0:W4:Y:S04]  /*23e0*/  @P4 LDG.E.U16 R80, desc[UR22][R52.64] ;  /* 0x0000001634504981 */ /* 0x000128000c1e1500 */
[----:B------:R0:W4:Y:S01]  /*23f0*/  @P4 LDG.E.U16 R79, desc[UR22][R44.64] ;  /* 0x000000162c4f4981 */ /* 0x000122000c1e1500 */
[----:B-1----:R-:W-:-:S04]  /*2400*/  IMAD.WIDE R2, R4, 0x2, R34 ;  /* 0x0000000204027825 */ /* 0x002fc800078e0222 */
[----:B------:R-:W-:Y:S01]  /*2410*/  VIADD R4, R84, 0xfffffffc ;  /* 0xfffffffc54047836 */ /* 0x000fe20000000000 */
[----:B------:R1:W-:Y:S04]  /*2420*/  STL.64 [R1+0x118], R2 ;  /* 0x0001180201007387 */ /* 0x0003e80000100a00 */
[----:B------:R0:W-:Y:S04]  /*2430*/  STL.64 [R1+0x110], R52 ;  /* 0x0001103401007387 */ /* 0x0001e80000100a00 */
[----:B------:R-:W4:Y:S01]  /*2440*/  @P4 LDG.E.U16 R81, desc[UR22][R2.64] ;  /* 0x0000001602514981 */ /* 0x000f22000c1e1500 */
[----:B------:R-:W-:Y:S01]  /*2450*/  ISETP.GE.U32.AND P4, PT, R4, 0x7fffffdd, PT ;  /* 0x7fffffdd0400780c */ /* 0x000fe20003f86070 */
[----:B------:R-:W-:Y:S01]  /*2460*/  IMAD R4, R92, 0x19, RZ ;  /* 0x000000195c047824 */ /* 0x000fe200078e02ff */
[----:B------:R-:W-:-:S02]  /*2470*/  PRMT R38, RZ, 0x7610, R38 ;  /* 0x00007610ff267816 */ /* 0x000fc40000000026 */
[----:B------:R-:W-:Y:S01]  /*2480*/  PRMT R39, RZ, 0x7610, R39 ;  /* 0x00007610ff277816 */ /* 0x000fe20000000027 */
[----:B-1----:R-:W4:Y:S04]  /*2490*/  LDL.LU.64 R2, [R1+0x6f0] ;  /* 0x0006f00001027983 */ /* 0x002f280000300a00 */
[----:B------:R1:W-:Y:S04]  /*24a0*/  STL.64 [R1+0x108], R44 ;  /* 0x0001082c01007387 */ /* 0x0003e80000100a00 */
[----:B------:R1:W-:Y:S01]  /*24b0*/  STL.64 [R1+0x100], R42 ;  /* 0x0001002a01007387 */ /* 0x0003e20000100a00 */
[----:B0-----:R-:W-:Y:S01]  /*24c0*/  IMAD.WIDE R52, R4, 0x2, R30 ;  /* 0x0000000204347825 */ /* 0x001fe200078e021e */
[----:B------:R-:W-:-:S02]  /*24d0*/  PRMT R54, RZ, 0x7610, R54 ;  /* 0x00007610ff367816 */ /* 0x000fc40000000036 */
[----:B------:R-:W-:Y:S02]  /*24e0*/  PRMT R55, RZ, 0x7610, R55 ;  /* 0x00007610ff377816 */ /* 0x000fe40000000037 */
[----:B------:R0:W4:Y:S01]  /*24f0*/  @P0 LDG.E.U16 R39, desc[UR22][R52.64] ;  /* 0x0000001634270981 */ /* 0x000122000c1e1500 */
[----:B-1----:R-:W-:-:S04]  /*2500*/  IMAD.WIDE R44, R4, 0x2, R34 ;  /* 0x00000002042c7825 */ /* 0x002fc800078e0222 */
[C---:B------:R-:W-:Y:S01]  /*2510*/  IMAD.WIDE R42, R4.reuse, 0x2, R32 ;  /* 0x00000002042a7825 */ /* 0x040fe200078e0220 */
[----:B------:R-:W4:Y:S04]  /*2520*/  @P0 LDG.E.U16 R55, desc[UR22][R44.64] ;  /* 0x000000162c370981 */ /* 0x000f28000c1e1500 */
[----:B------:R-:W4:Y:S04]  /*2530*/  @P0 LDG.E.U16 R54, desc[UR22][R42.64] ;  /* 0x000000162a360981 */ /* 0x000f28000c1e1500 */
[----:B--2---:R-:W-:Y:S04]  /*2540*/  STL [R1+0x40], R41 ;  /* 0x0000402901007387 */ /* 0x004fe80000100800 */
[----:B---3--:R1:W-:Y:S02]  /*2550*/  STL [R1+0x54], R40 ;  /* 0x0000542801007387 */ /* 0x0083e40000100800 */
[----:B-1----:R-:W-:-:S05]  /*2560*/  IMAD.WIDE R40, R4, 0x2, R28 ;  /* 0x0000000204287825 */ /* 0x002fca00078e021c */
[----:B------:R1:W2:Y:S04]  /*2570*/  @P0 LDG.E.U16 R38, desc[UR22][R40.64] ;  /* 0x0000001628260981 */ /* 0x0002a8000c1e1500 */
[----:B------:R3:W-:Y:S04]  /*2580*/  STL.64 [R1+0x18], R44 ;  /* 0x0000182c01007387 */ /* 0x0007e80000100a00 */
[----:B------:R0:W-:Y:S01]  /*2590*/  STL.64 [R1+0x10], R42 ;  /* 0x0000102a01007387 */ /* 0x0001e20000100a00 */
[----:B------:R-:W-:-:S03]  /*25a0*/  PRMT R56, RZ, 0x7610, R56 ;  /* 0x00007610ff387816 */ /* 0x000fc60000000038 */
[----:B---3--:R-:W3:Y:S04]  /*25b0*/  LDL.LU.64 R44, [R1+0x6e8] ;  /* 0x0006e800012c7983 */ /* 0x008ee80000300a00 */
[----:B------:R1:W-:Y:S04]  /*25c0*/  STL.64 [R1+0x8], R52 ;  /* 0x0000083401007387 */ /* 0x0003e80000100a00 */
[----:B0-----:R-:W3:Y:S01]  /*25d0*/  LDL.LU.64 R42, [R1+0x6e0] ;  /* 0x0006e000012a7983 */ /* 0x001ee20000300a00 */
[----:B------:R-:W-:-:S03]  /*25e0*/  PRMT R57, RZ, 0x7610, R57 ;  /* 0x00007610ff397816 */ /* 0x000fc60000000039 */
[----:B------:R0:W-:Y:S01]  /*25f0*/  STL.64 [R1], R40 ;  /* 0x0000002801007387 */ /* 0x0001e20000100a00 */
[----:B------:R-:W-:Y:S02]  /*2600*/  PRMT R50, RZ, 0x7610, R50 ;  /* 0x00007610ff327816 */ /* 0x000fe40000000032 */
[----:B------:R-:W-:Y:S01]  /*2610*/  PRMT R51, RZ, 0x7610, R51 ;  /* 0x00007610ff337816 */ /* 0x000fe20000000033 */
[----:B-1----:R-:W-:-:S05]  /*2620*/  IMAD.WIDE R52, R92, 0x2, R28 ;  /* 0x000000025c347825 */ /* 0x002fca00078e021c */
[----:B------:R-:W3:Y:S01]  /*2630*/  @!P5 LDG.E.U16 R50, desc[UR22][R52.64] ;  /* 0x000000163432d981 */ /* 0x000ee2000c1e1500 */
[----:B0-----:R-:W-:-:S05]  /*2640*/  IMAD.WIDE R40, R92, 0x2, R34 ;  /* 0x000000025c287825 */ /* 0x001fca00078e0222 */
[----:B------:R-:W3:Y:S04]  /*2650*/  @!P5 LDG.E.U16 R57, desc[UR22][R40.64] ;  /* 0x000000162839d981 */ /* 0x000ee8000c1e1500 */
[----:B--2---:R-:W-:Y:S04]  /*2660*/  STL [R1+0x44], R38 ;  /* 0x0000442601007387 */ /* 0x004fe80000100800 */
[----:B----4-:R0:W-:Y:S04]  /*2670*/  STL [R1+0x48], R39 ;  /* 0x0000482701007387 */ /* 0x0101e80000100800 */
[----:B------:R-:W-:Y:S04]  /*2680*/  STL [R1+0x4c], R54 ;  /* 0x00004c3601007387 */ /* 0x000fe80000100800 */
[----:B------:R1:W-:Y:S01]  /*2690*/  STL [R1+0x50], R55 ;  /* 0x0000503701007387 */ /* 0x0003e20000100800 */
[----:B0-----:R-:W-:-:S05]  /*26a0*/  IMAD.WIDE R38, R92, 0x2, R32 ;  /* 0x000000025c267825 */ /* 0x001fca00078e0220 */
[----:B------:R-:W2:Y:S01]  /*26b0*/  @!P5 LDG.E.U16 R56, desc[UR22][R38.64] ;  /* 0x000000162638d981 */ /* 0x000ea2000c1e1500 */
[----:B-1----:R-:W-:-:S05]  /*26c0*/  IMAD.WIDE R54, R92, 0x2, R30 ;  /* 0x000000025c367825 */ /* 0x002fca00078e021e */
[----:B------:R0:W4:Y:S01]  /*26d0*/  @!P5 LDG.E.U16 R51, desc[UR22][R54.64] ;  /* 0x000000163633d981 */ /* 0x000122000c1e1500 */
[----:B------:R-:W-:-:S05]  /*26e0*/  VIADD R4, R84, 0xfffffff4 ;  /* 0xfffffff454047836 */ /* 0x000fca0000000000 */
[----:B------:R-:W-:Y:S01]  /*26f0*/  ISETP.GE.U32.AND P0, PT, R4, 0x7fffffd5, PT ;  /* 0x7fffffd50400780c */ /* 0x000fe20003f06070 */
[----:B------:R-:W-:Y:S01]  /*2700*/  VIADD R4, R84, 0xfffffffb ;  /* 0xfffffffb54047836 */ /* 0x000fe20000000000 */
[----:B------:R1:W-:Y:S04]  /*2710*/  STL.64 [R1+0x318], R40 ;  /* 0x0003182801007387 */ /* 0x0003e80000100a00 */
[----:B------:R0:W-:Y:S01]  /*2720*/  STL.64 [R1+0x310], R38 ;  /* 0x0003102601007387 */ /* 0x0001e20000100a00 */
[----:B------:R-:W-:Y:S01]  /*2730*/  ISETP.GE.U32.AND P5, PT, R4, 0x7fffffdc, PT ;  /* 0x7fffffdc0400780c */ /* 0x000fe20003fa6070 */
[----:B------:R-:W-:Y:S01]  /*2740*/  IMAD.SHL.U32 R4, R92, 0x2, RZ ;  /* 0x000000025c047824 */ /* 0x000fe200078e00ff */
[----:B------:R-:W-:Y:S01]  /*2750*/  PRMT R58, RZ, 0x7610, R58 ;  /* 0x00007610ff3a7816 */ /* 0x000fe2000000003a */
[----:B-1----:R-:W4:Y:S04]  /*2760*/  LDL.LU.64 R40, [R1+0x6d8] ;  /* 0x0006d80001287983 */ /* 0x002f280000300a00 */
[----:B------:R1:W-:Y:S04]  /*2770*/  STL.64 [R1+0x308], R54 ;  /* 0x0003083601007387 */ /* 0x0003e80000100a00 */
[----:B0-----:R-:W4:Y:S01]  /*2780*/  LDL.LU.64 R38, [R1+0x6d0] ;  /* 0x0006d00001267983 */ /* 0x001f220000300a00 */
[----:B------:R-:W-:-:S03]  /*2790*/  PRMT R59, RZ, 0x7610, R59 ;  /* 0x00007610ff3b7816 */ /* 0x000fc6000000003b */
[----:B------:R0:W-:Y:S01]  /*27a0*/  STL.64 [R1+0x300], R52 ;  /* 0x0003003401007387 */ /* 0x0001e20000100a00 */
[----:B------:R-:W-:Y:S01]  /*27b0*/  PRMT R24, RZ, 0x7610, R24 ;  /* 0x00007610ff187816 */ /* 0x000fe20000000018 */
[----:B-1----:R-:W-:Y:S01]  /*27c0*/  IMAD.WIDE R54, R4, 0x2, R32 ;  /* 0x0000000204367825 */ /* 0x002fe200078e0220 */
[----:B------:R-:W-:-:S04]  /*27d0*/  PRMT R25, RZ, 0x7610, R25 ;  /* 0x00007610ff197816 */ /* 0x000fc80000000019 */
[----:B------:R-:W4:Y:S01]  /*27e0*/  @!P6 LDG.E.U16 R58, desc[UR22][R54.64] ;  /* 0x00000016363ae981 */ /* 0x000f22000c1e1500 */
[----:B0-----:R-:W-:-:S05]  /*27f0*/  IMAD.WIDE R52, R4, 0x2, R34 ;  /* 0x0000000204347825 */ /* 0x001fca00078e0222 */
[----:B------:R-:W4:Y:S04]  /*2800*/  @!P6 LDG.E.U16 R59, desc[UR22][R52.64] ;  /* 0x00000016343be981 */ /* 0x000f28000c1e1500 */
[----:B--2---:R-:W-:Y:S04]  /*2810*/  STL [R1+0x70], R56 ;  /* 0x0000703801007387 */ /* 0x004fe80000100800 */
[----:B---3--:R0:W-:Y:S04]  /*2820*/  STL [R1+0x74], R57 ;  /* 0x0000743901007387 */ /* 0x0081e80000100800 */
[----:B------:R-:W-:Y:S04]  /*2830*/  STL [R1+0x68], R50 ;  /* 0x0000683201007387 */ /* 0x000fe80000100800 */
[----:B----4-:R1:W-:Y:S01]  /*2840*/  STL [R1+0x6c], R51 ;  /* 0x00006c3301007387 */ /* 0x0103e20000100800 */
[----:B0-----:R-:W-:-:S05]  /*2850*/  IMAD.WIDE R56, R4, 0x2, R30 ;  /* 0x0000000204387825 */ /* 0x001fca00078e021e */
[----:B------:R0:W2:Y:S01]  /*2860*/  @!P6 LDG.E.U16 R25, desc[UR22][R56.64] ;  /* 0x000000163819e981 */ /* 0x0000a2000c1e1500 */
[----:B-1----:R-:W-:-:S05]  /*2870*/  IMAD.WIDE R50, R4, 0x2, R28 ;  /* 0x0000000204327825 */ /* 0x002fca00078e021c */
[----:B------:R1:W3:Y:S01]  /*2880*/  @!P6 LDG.E.U16 R24, desc[UR22][R50.64] ;  /* 0x000000163218e981 */ /* 0x0002e2000c1e1500 */
[----:B------:R-:W-:-:S03]  /*2890*/  SHF.R.U32.HI R4, RZ, 0xd, R36 ;  /* 0x0000000dff047819 */ /* 0x000fc60000011624 */
[----:B------:R4:W-:Y:S01]  /*28a0*/  STL.64 [R1+0x2f8], R52 ;  /* 0x0002f83401007387 */ /* 0x0009e20000100a00 */
[----:B------:R-:W-:-:S03]  /*28b0*/  LOP3.LUT P6, RZ, R4, 0x1, RZ, 0xc0, !PT ;  /* 0x0000000104ff7812 */ /* 0x000fc600078cc0ff */
[----:B------:R0:W-:Y:S01]  /*28c0*/  STL.64 [R1+0x2f0], R54 ;  /* 0x0002f03601007387 */ /* 0x0001e20000100a00 */
[----:B------:R-:W-:Y:S01]  /*28d0*/  IMAD R4, R92, 0xa, RZ ;  /* 0x0000000a5c047824 */ /* 0x000fe200078e02ff */
[----:B------:R-:W-:Y:S02]  /*28e0*/  PRMT R60, RZ, 0x7610, R60 ;  /* 0x00007610ff3c7816 */ /* 0x000fe4000000003c */
[----:B----4-:R-:W4:Y:S04]  /*28f0*/  LDL.LU.64 R52, [R1+0x6c8] ;  /* 0x0006c80001347983 */ /* 0x010f280000300a00 */
[----:B------:R1:W-:Y:S04]  /*2900*/  STL.64 [R1+0x2e8], R56 ;  /* 0x0002e83801007387 */ /* 0x0003e80000100a00 */
[----:B0-----:R-:W4:Y:S01]  /*2910*/  LDL.LU.64 R54, [R1+0x6c0] ;  /* 0x0006c00001367983 */ /* 0x001f220000300a00 */
[----:B------:R-:W-:-:S03]  /*2920*/  PRMT R61, RZ, 0x7610, R61 ;  /* 0x00007610ff3d7816 */ /* 0x000fc6000000003d */
[----:B------:R0:W-:Y:S01]  /*2930*/  STL.64 [R1+0x2e0], R50 ;  /* 0x0002e03201007387 */ /* 0x0001e20000100a00 */
[----:B------:R-:W-:-:S03]  /*2940*/  PRMT R22, RZ, 0x7610, R22 ;  /* 0x00007610ff167816 */ /* 0x000fc60000000016 */
[----:B------:R-:W-:Y:S01]  /*2950*/  STL [R1+0x60], R58 ;  /* 0x0000603a01007387 */ /* 0x000fe20000100800 */
[----:B-1----:R-:W-:-:S03]  /*2960*/  IMAD.WIDE R56, R4, 0x2, R32 ;  /* 0x0000000204387825 */ /* 0x002fc600078e0220 */
[----:B------:R1:W-:Y:S01]  /*2970*/  STL [R1+0x64], R59 ;  /* 0x0000643b01007387 */ /* 0x0003e20000100800 */
[----:B------:R-:W-:Y:S01]  /*2980*/  PRMT R23, RZ, 0x7610, R23 ;  /* 0x00007610ff177816 */ /* 0x000fe20000000017 */
[C---:B0-----:R-:W-:Y:S02]  /*2990*/  IMAD.WIDE R50, R4.reuse, 0x2, R34 ;  /* 0x0000000204327825 */ /* 0x041fe400078e0222 */
[----:B------:R-:W4:Y:S04]  /*29a0*/  @!P3 LDG.E.U16 R60, desc[UR22][R56.64] ;  /* 0x00000016383cb981 */ /* 0x000f28000c1e1500 */
[----:B------:R-:W4:Y:S01]  /*29b0*/  @!P3 LDG.E.U16 R61, desc[UR22][R50.64] ;  /* 0x00000016323db981 */ /* 0x000f22000c1e1500 */
[----:B-1----:R-:W-:-:S05]  /*29c0*/  IMAD.WIDE R58, R4, 0x2, R30 ;  /* 0x00000002043a7825 */ /* 0x002fca00078e021e */
[----:B------:R0:W4:Y:S04]  /*29d0*/  @!P3 LDG.E.U16 R23, desc[UR22][R58.64] ;  /* 0x000000163a17b981 */ /* 0x000128000c1e1500 */
[----:B---3--:R-:W-:Y:S04]  /*29e0*/  STL [R1+0x58], R24 ;  /* 0x0000581801007387 */ /* 0x008fe80000100800 */
[----:B--2---:R1:W-:Y:S02]  /*29f0*/  STL [R1+0x5c], R25 ;  /* 0x00005c1901007387 */ /* 0x0043e40000100800 */
[----:B-1----:R-:W-:-:S05]  /*2a00*/  IMAD.WIDE R24, R4, 0x2, R28 ;  /* 0x0000000204187825 */ /* 0x002fca00078e021c */
[----:B------:R1:W2:Y:S01]  /*2a10*/  @!P3 LDG.E.U16 R22, desc[UR22][R24.64] ;  /* 0x000000161816b981 */ /* 0x0002a2000c1e1500 */
[----:B------:R-:W-:-:S03]  /*2a20*/  SHF.R.U32.HI R4, RZ, 0x5, R36 ;  /* 0x00000005ff047819 */ /* 0x000fc60000011624 */
[----:B------:R3:W-:Y:S04]  /*2a30*/  STL.64 [R1+0x238], R50 ;  /* 0x0002383201007387 */ /* 0x0007e80000100a00 */
[----:B------:R0:W-:Y:S01]  /*2a40*/  STL.64 [R1+0x230], R56 ;  /* 0x0002303801007387 */ /* 0x0001e20000100a00 */
[----:B------:R-:W-:Y:S01]  /*2a50*/  LOP3.LUT P3, RZ, R4, 0x1, RZ, 0xc0, !PT ;  /* 0x0000000104ff7812 */ /* 0x000fe2000786c0ff */
[----:B------:R-:W-:Y:S02]  /*2a60*/  IMAD R4, R92, 0x12, RZ ;  /* 0x000000125c047824 */ /* 0x000fe400078e02ff */
[----:B---3--:R-:W3:Y:S04]  /*2a70*/  LDL.LU.64 R50, [R1+0x6b8] ;  /* 0x0006b80001327983 */ /* 0x008ee80000300a00 */
[----:B------:R1:W-:Y:S04]  /*2a80*/  STL.64 [R1+0x228], R58 ;  /* 0x0002283a01007387 */ /* 0x0003e80000100a00 */
[----:B0-----:R-:W3:Y:S04]  /*2a90*/  LDL.LU.64 R56, [R1+0x6b0] ;  /* 0x0006b00001387983 */ /* 0x001ee80000300a00 */
[----:B------:R-:W-:Y:S01]  /*2aa0*/  STL.64 [R1+0x220], R24 ;  /* 0x0002201801007387 */ /* 0x000fe20000100a00 */
[----:B------:R-:W-:-:S03]  /*2ab0*/  PRMT R20, RZ, 0x7610, R20 ;  /* 0x00007610ff147816 */ /* 0x000fc60000000014 */
[----:B----4-:R-:W-:Y:S04]  /*2ac0*/  STL [R1+0x160], R60 ;  /* 0x0001603c01007387 */ /* 0x010fe80000100800 */
[----:B------:R0:W-:Y:S01]  /*2ad0*/  STL [R1+0x164], R61 ;  /* 0x0001643d01007387 */ /* 0x0001e20000100800 */
[----:B------:R-:W-:Y:S01]  /*2ae0*/  PRMT R26, RZ, 0x7610, R26 ;  /* 0x00007610ff1a7816 */ /* 0x000fe2000000001a */
[C---:B-1----:R-:W-:Y:S01]  /*2af0*/  IMAD.WIDE R58, R4.reuse, 0x2, R32 ;  /* 0x00000002043a7825 */ /* 0x042fe200078e0220 */
[----:B------:R-:W-:Y:S02]  /*2b00*/  PRMT R27, RZ, 0x7610, R27 ;  /* 0x00007610ff1b7816 */ /* 0x000fe4000000001b */
[----:B------:R-:W-:Y:S02]  /*2b10*/  PRMT R21, RZ, 0x7610, R21 ;  /* 0x00007610ff157816 */ /* 0x000fe40000000015 */
[----:B------:R-:W4:Y:S01]  /*2b20*/  @P6 LDG.E.U16 R26, desc[UR22][R58.64] ;  /* 0x000000163a1a6981 */ /* 0x000f22000c1e1500 */
[----:B0-----:R-:W-:-:S04]  /*2b30*/  IMAD.WIDE R60, R4, 0x2, R34 ;  /* 0x00000002043c7825 */ /* 0x001fc800078e0222 */
[C---:B------:R-:W-:Y:S01]  /*2b40*/  IMAD.WIDE R24, R4.reuse, 0x2, R30 ;  /* 0x0000000204187825 */ /* 0x040fe200078e021e */
[----:B------:R-:W3:Y:S04]  /*2b50*/  @P6 LDG.E.U16 R27, desc[UR22][R60.64] ;  /* 0x000000163c1b6981 */ /* 0x000ee8000c1e1500 */
[----:B------:R0:W3:Y:S04]  /*2b60*/  @P6 LDG.E.U16 R21, desc[UR22][R24.64] ;  /* 0x0000001618156981 */ /* 0x0000e8000c1e1500 */
[----:B--2---:R-:W-:Y:S04]  /*2b70*/  STL [R1+0x158], R22 ;  /* 0x0001581601007387 */ /* 0x004fe80000100800 */
[----:B------:R1:W-:Y:S02]  /*2b80*/  STL [R1+0x15c], R23 ;  /* 0x00015c1701007387 */ /* 0x0003e40000100800 */
[----:B-1----:R-:W-:-:S05]  /*2b90*/  IMAD.WIDE R22, R4, 0x2, R28 ;  /* 0x0000000204167825 */ /* 0x002fca00078e021c */
[----:B------:R-:W2:Y:S04]  /*2ba0*/  @P6 LDG.E.U16 R20, desc[UR22][R22.64] ;  /* 0x0000001616146981 */ /* 0x000ea8000c1e1500 */
[----:B------:R-:W-:Y:S04]  /*2bb0*/  STL.64 [R1+0xf8], R60 ;  /* 0x0000f83c01007387 */ /* 0x000fe80000100a00 */
[----:B------:R-:W-:Y:S04]  /*2bc0*/  STL.64 [R1+0xf0], R58 ;  /* 0x0000f03a01007387 */ /* 0x000fe80000100a00 */
[----:B------:R-:W-:Y:S04]  /*2bd0*/  STL.64 [R1+0xe8], R24 ;  /* 0x0000e81801007387 */ /* 0x000fe80000100a00 */
[----:B------:R-:W-:Y:S01]  /*2be0*/  STL.64 [R1+0xe0], R22 ;  /* 0x0000e01601007387 */ /* 0x000fe20000100a00 */
[----:B------:R-:W-:-:S02]  /*2bf0*/  PRMT R49, RZ, 0x7610, R49 ;  /* 0x00007610ff317816 */ /* 0x000fc40000000031 */
[----:B------:R-:W-:Y:S02]  /*2c00*/  PRMT R48, RZ, 0x7610, R48 ;  /* 0x00007610ff307816 */ /* 0x000fe40000000030 */
[----:B------:R-:W-:Y:S02]  /*2c10*/  PRMT R46, RZ, 0x7610, R46 ;  /* 0x00007610ff2e7816 */ /* 0x000fe4000000002e */
[----:B------:R-:W-:Y:S01]  /*2c20*/  PRMT R47, RZ, 0x7610, R47 ;  /* 0x00007610ff2f7816 */ /* 0x000fe2000000002f */
[----:B--2---:R1:W-:Y:S04]  /*2c30*/  STL [R1+0x148], R20 ;  /* 0x0001481401007387 */ /* 0x0043e80000100800 */
[----:B----4-:R-:W-:Y:S01]  /*2c40*/  STL [R1+0x150], R26 ;  /* 0x0001501a01007387 */ /* 0x010fe20000100800 */
[----:B-1----:R-:W-:-:S03]  /*2c50*/  IMAD R20, R92, 0x1a, RZ ;  /* 0x0000001a5c147824 */ /* 0x002fc600078e02ff */
[----:B---3--:R1:W-:Y:S01]  /*2c60*/  STL [R1+0x154], R27 ;  /* 0x0001541b01007387 */ /* 0x0083e20000100800 */
[----:B0-----:R-:W-:-:S03]  /*2c70*/  IMAD.WIDE R24, R20, 0x2, R32 ;  /* 0x0000000214187825 */ /* 0x001fc600078e0220 */
[----:B------:R0:W-:Y:S01]  /*2c80*/  STL [R1+0x14c], R21 ;  /* 0x00014c1501007387 */ /* 0x0001e20000100800 */
[----:B------:R-:W-:-:S03]  /*2c90*/  IMAD.WIDE R22, R20, 0x2, R30 ;  /* 0x0000000214167825 */ /* 0x000fc600078e021e */
[----:B------:R-:W2:Y:S01]  /*2ca0*/  @P3 LDG.E.U16 R48, desc[UR22][R24.64] ;  /* 0x0000001618303981 */ /* 0x000ea2000c1e1500 */
[----:B-1----:R-:W-:-:S03]  /*2cb0*/  IMAD.WIDE R26, R20, 0x2, R34 ;  /* 0x00000002141a7825 */ /* 0x002fc600078e0222 */
[----:B------:R-:W3:Y:S01]  /*2cc0*/  @P3 LDG.E.U16 R47, desc[UR22][R22.64] ;  /* 0x00000016162f3981 */ /* 0x000ee2000c1e1500 */
[----:B0-----:R-:W-:-:S03]  /*2cd0*/  IMAD.WIDE R20, R20, 0x2, R28 ;  /* 0x0000000214147825 */ /* 0x001fc600078e021c */
[----:B------:R-:W4:Y:S04]  /*2ce0*/  @P3 LDG.E.U16 R49, desc[UR22][R26.64] ;  /* 0x000000161a313981 */ /* 0x000f28000c1e1500 */
[----:B------:R-:W2:Y:S04]  /*2cf0*/  @P3 LDG.E.U16 R46, desc[UR22][R20.64] ;  /* 0x00000016142e3981 */ /* 0x000ea8000c1e1500 */
[----:B------:R-:W-:Y:S04]  /*2d00*/  STL [R1+0x560], R26 ;  /* 0x0005601a01007387 */ /* 0x000fe80000100800 */
        /* <DEDUP_REMOVED lines=13> */
[----:B------:R-:W-:Y:S01]  /*2de0*/  STL [R1+0x58c], R22 ;  /* 0x00058c1601007387 */ /* 0x000fe20000100800 */
[----:B------:R-:W-:-:S03]  /*2df0*/  VIADD R4, R84, 0xfffffff3 ;  /* 0xfffffff354047836 */ /* 0x000fc60000000000 */
[----:B------:R-:W-:Y:S04]  /*2e00*/  STL [R1+0x5a8], R22 ;  /* 0x0005a81601007387 */ /* 0x000fe80000100800 */
[----:B------:R-:W-:Y:S04]  /*2e10*/  STL [R1+0x5c4], R22 ;  /* 0x0005c41601007387 */ /* 0x000fe80000100800 */
[----:B------:R-:W-:Y:S04]  /*2e20*/  STL [R1+0x628], R22 ;  /* 0x0006281601007387 */ /* 0x000fe80000100800 */
[----:B------:R-:W-:Y:S04]  /*2e30*/  STL [R1+0x56c], R23 ;  /* 0x00056c1701007387 */ /* 0x000fe80000100800 */
[----:B------:R-:W-:Y:S01]  /*2e40*/  STL [R1+0x590], R23 ;  /* 0x0005901701007387 */ /* 0x000fe20000100800 */
[----:B------:R-:W-:-:S03]  /*2e50*/  ISETP.GE.U32.AND P6, PT, R4, 0x7fffffd4, PT ;  /* 0x7fffffd40400780c */ /* 0x000fc60003fc6070 */
        /* <DEDUP_REMOVED lines=9> */
[----:B------:R-:W-:-:S03]  /*2ef0*/  IMAD R4, R92, 0x3, RZ ;  /* 0x000000035c047824 */ /* 0x000fc600078e02ff */
[----:B------:R-:W-:Y:S01]  /*2f00*/  STL [R1+0x630], R20 ;  /* 0x0006301401007387 */ /* 0x000fe20000100800 */
[----:B------:R-:W-:Y:S01]  /*2f10*/  PRMT R62, RZ, 0x7610, R62 ;  /* 0x00007610ff3e7816 */ /* 0x000fe2000000003e */
[C---:B------:R-:W-:Y:S01]  /*2f20*/  IMAD.WIDE R58, R4.reuse, 0x2, R32 ;  /* 0x00000002043a7825 */ /* 0x040fe200078e0220 */
[----:B------:R-:W-:Y:S02]  /*2f30*/  PRMT R63, RZ, 0x7610, R63 ;  /* 0x00007610ff3f7816 */ /* 0x000fe4000000003f */
[----:B------:R-:W-:Y:S01]  /*2f40*/  PRMT R16, RZ, 0x7610, R16 ;  /* 0x00007610ff107816 */ /* 0x000fe20000000010 */
[C---:B------:R-:W-:Y:S01]  /*2f50*/  IMAD.WIDE R60, R4.reuse, 0x2, R30 ;  /* 0x00000002043c7825 */ /* 0x040fe200078e021e */
[----:B------:R-:W-:Y:S01]  /*2f60*/  PRMT R17, RZ, 0x7610, R17 ;  /* 0x00007610ff117816 */ /* 0x000fe20000000011 */
[----:B------:R-:W3:Y:S05]  /*2f70*/  @!P4 LDG.E.U16 R62, desc[UR22][R58.64] ;  /* 0x000000163a3ec981 */ /* 0x000eea000c1e1500 */
[----:B------:R0:W3:Y:S04]  /*2f80*/  @!P4 LDG.E.U16 R17, desc[UR22][R60.64] ;  /* 0x000000163c11c981 */ /* 0x0000e8000c1e1500 */
[----:B----4-:R-:W-:Y:S04]  /*2f90*/  STL [R1+0x144], R49 ;  /* 0x0001443101007387 */ /* 0x010fe80000100800 */
[----:B------:R-:W-:Y:S04]  /*2fa0*/  STL [R1+0x574], R21 ;  /* 0x0005741501007387 */ /* 0x000fe80000100800 */
[----:B------:R-:W-:Y:S04]  /*2fb0*/  STL [R1+0x5b4], R21 ;  /* 0x0005b41501007387 */ /* 0x000fe80000100800 */
[----:B------:R-:W-:Y:S04]  /*2fc0*/  STL [R1+0x5d0], R21 ;  /* 0x0005d01501007387 */ /* 0x000fe80000100800 */
[----:B------:R-:W-:Y:S04]  /*2fd0*/  STL [R1+0x634], R21 ;  /* 0x0006341501007387 */ /* 0x000fe80000100800 */
[----:B--2---:R1:W-:Y:S04]  /*2fe0*/  STL [R1+0x140], R48 ;  /* 0x0001403001007387 */ /* 0x0043e80000100800 */
[----:B------:R-:W-:Y:S04]  /*2ff0*/  STL [R1+0x78], R46 ;  /* 0x0000782e01007387 */ /* 0x000fe80000100800 */
[----:B---3--:R2:W-:Y:S01]  /*3000*/  STL [R1+0x7c], R47 ;  /* 0x00007c2f01007387 */ /* 0x0085e20000100800 */
[----:B-1----:R-:W-:-:S05]  /*3010*/  IMAD.WIDE R48, R4, 0x2, R34 ;  /* 0x0000000204307825 */ /* 0x002fca00078e0222 */
[----:B------:R-:W3:Y:S01]  /*3020*/  @!P4 LDG.E.U16 R63, desc[UR22][R48.64] ;  /* 0x00000016303fc981 */ /* 0x000ee2000c1e1500 */
[----:B--2---:R-:W-:-:S05]  /*3030*/  IMAD.WIDE R46, R4, 0x2, R28 ;  /* 0x00000002042e7825 */ /* 0x004fca00078e021c */
[----:B------:R1:W2:Y:S01]  /*3040*/  @!P4 LDG.E.U16 R16, desc[UR22][R46.64] ;  /* 0x000000162e10c981 */ /* 0x0002a2000c1e1500 */
        /* <DEDUP_REMOVED lines=17> */
[----:B------:R-:W-:Y:S04]  /*3160*/  STL [R1+0x370], R62 ;  /* 0x0003703e01007387 */ /* 0x000fe80000100800 */
[----:B---3--:R0:W-:Y:S04]  /*3170*/  STL [R1+0x374], R63 ;  /* 0x0003743f01007387 */ /* 0x0081e80000100800 */
[----:B--2---:R-:W-:Y:S01]  /*3180*/  STL [R1+0x368], R16 ;  /* 0x0003681001007387 */ /* 0x004fe20000100800 */
[----:B0-----:R-:W-:-:S03]  /*3190*/  IMAD.WIDE R62, R4, 0x2, R30 ;  /* 0x00000002043e7825 */ /* 0x001fc600078e021e */
[----:B------:R0:W-:Y:S04]  /*31a0*/  STL [R1+0x36c], R17 ;  /* 0x00036c1101007387 */ /* 0x0001e80000100800 */
[----:B------:R1:W2:Y:S01]  /*31b0*/  @!P0 LDG.E.U16 R15, desc[UR22][R62.64] ;  /* 0x000000163e0f8981 */ /* 0x0002a2000c1e1500 */
[----:B0-----:R-:W-:-:S05]  /*31c0*/  IMAD.WIDE R16, R4, 0x2, R28 ;  /* 0x0000000204107825 */ /* 0x001fca00078e021c */
[----:B------:R0:W3:Y:S01]  /*31d0*/  @!P0 LDG.E.U16 R14, desc[UR22][R16.64] ;  /* 0x00000016100e8981 */ /* 0x0000e2000c1e1500 */
[----:B------:R-:W-:-:S03]  /*31e0*/  SHF.R.U32.HI R4, RZ, 0x4, R36 ;  /* 0x00000004ff047819 */ /* 0x000fc60000011624 */
[----:B------:R0:W-:Y:S04]  /*31f0*/  STL.64 [R1+0x218], R46 ;  /* 0x0002182e01007387 */ /* 0x0001e80000100a00 */
[----:B------:R1:W-:Y:S01]  /*3200*/  STL.64 [R1+0x210], R60 ;  /* 0x0002103c01007387 */ /* 0x0003e20000100a00 */
[----:B------:R-:W-:Y:S01]  /*3210*/  LOP3.LUT P0, RZ, R4, 0x1, RZ, 0xc0, !PT ;  /* 0x0000000104ff7812 */ /* 0x000fe2000780c0ff */
[----:B------:R-:W-:Y:S02]  /*3220*/  IMAD R4, R92, 0x13, RZ ;  /* 0x000000135c047824 */ /* 0x000fe400078e02ff */
[----:B0-----:R-:W2:Y:S04]  /*3230*/  LDL.LU.64 R46, [R1+0x698] ;  /* 0x00069800012e7983 */ /* 0x001ea80000300a00 */
[----:B------:R0:W-:Y:S04]  /*3240*/  STL.64 [R1+0x208], R62 ;  /* 0x0002083e01007387 */ /* 0x0001e80000100a00 */
[----:B-1----:R-:W2:Y:S04]  /*3250*/  LDL.LU.64 R60, [R1+0x690] ;  /* 0x00069000013c7983 */ /* 0x002ea80000300a00 */
[----:B------:R1:W-:Y:S01]  /*3260*/  STL.64 [R1+0x200], R16 ;  /* 0x0002001001007387 */ /* 0x0003e20000100a00 */
[----:B------:R-:W-:-:S03]  /*3270*/  PRMT R12, RZ, 0x7610, R12 ;  /* 0x00007610ff0c7816 */ /* 0x000fc6000000000c */
[----:B----4-:R-:W-:Y:S04]  /*3280*/  STL [R1+0x360], R66 ;  /* 0x0003604201007387 */ /* 0x010fe80000100800 */
[----:B------:R4:W-:Y:S01]  /*3290*/  STL [R1+0x364], R67 ;  /* 0x0003644301007387 */ /* 0x0009e20000100800 */
[----:B------:R-:W-:Y:S01]  /*32a0*/  PRMT R18, RZ, 0x7610, R18 ;  /* 0x00007610ff127816 */ /* 0x000fe20000000012 */
[C---:B0-----:R-:W-:Y:S01]  /*32b0*/  IMAD.WIDE R62, R4.reuse, 0x2, R34 ;  /* 0x00000002043e7825 */ /* 0x041fe200078e0222 */
[----:B------:R-:W-:Y:S02]  /*32c0*/  PRMT R19, RZ, 0x7610, R19 ;  /* 0x00007610ff137816 */ /* 0x000fe40000000013 */
[----:B------:R-:W-:Y:S01]  /*32d0*/  PRMT R13, RZ, 0x7610, R13 ;  /* 0x00007610ff0d7816 */ /* 0x000fe2000000000d */
[----:B-1----:R-:W-:-:S03]  /*32e0*/  IMAD.WIDE R16, R4, 0x2, R30 ;  /* 0x0000000204107825 */ /* 0x002fc600078e021e */
[----:B------:R-:W2:Y:S01]  /*32f0*/  @P4 LDG.E.U16 R19, desc[UR22][R62.64] ;  /* 0x000000163e134981 */ /* 0x000ea2000c1e1500 */
[----:B----4-:R-:W-:-:S03]  /*3300*/  IMAD.WIDE R66, R4, 0x2, R32 ;  /* 0x0000000204427825 */ /* 0x010fc600078e0220 */
[----:B------:R0:W4:Y:S04]  /*3310*/  @P4 LDG.E.U16 R13, desc[UR22][R16.64] ;  /* 0x00000016100d4981 */ /* 0x000128000c1e1500 */
[----:B------:R-:W4:Y:S04]  /*3320*/  @P4 LDG.E.U16 R18, desc[UR22][R66.64] ;  /* 0x0000001642124981 */ /* 0x000f28000c1e1500 */
[----:B---3--:R-:W-:Y:S04]  /*3330*/  STL [R1+0x358], R14 ;  /* 0x0003580e01007387 */ /* 0x008fe80000100800 */
[----:B--2---:R1:W-:Y:S02]  /*3340*/  STL [R1+0x35c], R15 ;  /* 0x00035c0f01007387 */ /* 0x0043e40000100800 */
[----:B-1----:R-:W-:-:S05]  /*3350*/  IMAD.WIDE R14, R4, 0x2, R28 ;  /* 0x00000002040e7825 */ /* 0x002fca00078e021c */
[----:B------:R-:W2:Y:S04]  /*3360*/  @P4 LDG.E.U16 R12, desc[UR22][R14.64] ;  /* 0x000000160e0c4981 */ /* 0x000ea8000c1e1500 */
[----:B------:R1:W-:Y:S04]  /*3370*/  STL.64 [R1+0xd8], R62 ;  /* 0x0000d83e01007387 */ /* 0x0003e80000100a00 */
[----:B------:R-:W-:Y:S01]  /*3380*/  STL.64 [R1+0xd0], R66 ;  /* 0x0000d04201007387 */ /* 0x000fe20000100a00 */
[----:B------:R-:W-:-:S03]  /*3390*/  PRMT R64, RZ, 0x7610, R64 ;  /* 0x00007610ff407816 */ /* 0x000fc60000000040 */
[----:B-1----:R-:W3:Y:S04]  /*33a0*/  LDL.LU.64 R62, [R1+0x688] ;  /* 0x00068800013e7983 */ /* 0x002ee80000300a00 */
[----:B------:R-:W-:Y:S04]  /*33b0*/  STL.64 [R1+0xc8], R16 ;  /* 0x0000c81001007387 */ /* 0x000fe80000100a00 */
[----:B------:R-:W-:Y:S01]  /*33c0*/  STL.64 [R1+0xc0], R14 ;  /* 0x0000c00e01007387 */ /* 0x000fe20000100a00 */
[----:B------:R-:W-:Y:S02]  /*33d0*/  PRMT R65, RZ, 0x7610, R65 ;  /* 0x00007610ff417816 */ /* 0x000fe40000000041 */
[----:B------:R-:W-:-:S02]  /*33e0*/  PRMT R8, RZ, 0x7610, R8 ;  /* 0x00007610ff087816 */ /* 0x000fc40000000008 */
[----:B------:R-:W-:Y:S01]  /*33f0*/  PRMT R9, RZ, 0x7610, R9 ;  /* 0x00007610ff097816 */ /* 0x000fe20000000009 */
[----:B--2---:R1:W-:Y:S04]  /*3400*/  STL [R1+0x328], R12 ;  /* 0x0003280c01007387 */ /* 0x0043e80000100800 */
[----:B----4-:R-:W-:Y:S01]  /*3410*/  STL [R1+0x330], R18 ;  /* 0x0003301201007387 */ /* 0x010fe20000100800 */
[----:B-1----:R-:W-:-:S03]  /*3420*/  IMAD R12, R92, 0x1b, RZ ;  /* 0x0000001b5c0c7824 */ /* 0x002fc600078e02ff */
[----:B------:R1:W-:Y:S01]  /*3430*/  STL [R1+0x334], R19 ;  /* 0x0003341301007387 */ /* 0x0003e20000100800 */
[----:B0-----:R-:W-:-:S03]  /*3440*/  IMAD.WIDE R16, R12, 0x2, R32 ;  /* 0x000000020c107825 */ /* 0x001fc600078e0220 */
[----:B------:R0:W-:Y:S01]  /*3450*/  STL [R1+0x32c], R13 ;  /* 0x00032c0d01007387 */ /* 0x0001e20000100800 */
[----:B------:R-:W-:-:S03]  /*3460*/  IMAD.WIDE R14, R12, 0x2, R30 ;  /* 0x000000020c0e7825 */ /* 0x000fc600078e021e */
[----:B------:R-:W2:Y:S01]  /*3470*/  @P0 LDG.E.U16 R64, desc[UR22][R16.64] ;  /* 0x0000001610400981 */ /* 0x000ea2000c1e1500 */
[----:B-1----:R-:W-:-:S03]  /*3480*/  IMAD.WIDE R18, R12, 0x2, R34 ;  /* 0x000000020c127825 */ /* 0x002fc600078e0222 */
[----:B------:R1:W4:Y:S01]  /*3490*/  @P0 LDG.E.U16 R9, desc[UR22][R14.64] ;  /* 0x000000160e090981 */ /* 0x000322000c1e1500 */
[----:B0-----:R-:W-:-:S03]  /*34a0*/  IMAD.WIDE R12, R12, 0x2, R28 ;  /* 0x000000020c0c7825 */ /* 0x001fc600078e021c */
[----:B------:R-:W3:Y:S04]  /*34b0*/  @P0 LDG.E.U16 R65, desc[UR22][R18.64] ;  /* 0x0000001612410981 */ /* 0x000ee8000c1e1500 */
[----:B------:R0:W4:Y:S01]  /*34c0*/  @P0 LDG.E.U16 R8, desc[UR22][R12.64] ;  /* 0x000000160c080981 */ /* 0x000122000c1e1500 */
[----:B------:R-:W-:-:S03]  /*34d0*/  VIADD R4, R84, 0xfffffff2 ;  /* 0xfffffff254047836 */ /* 0x000fc60000000000 */
[----:B------:R-:W-:Y:S04]  /*34e0*/  STL [R1+0x5d4], R18 ;  /* 0x0005d41201007387 */ /* 0x000fe80000100800 */
[----:B------:R-:W-:Y:S04]  /*34f0*/  STL [R1+0x638], R18 ;  /* 0x0006381201007387 */ /* 0x000fe80000100800 */
[----:B------:R-:W-:Y:S04]  /*3500*/  STL [R1+0x57c], R19 ;  /* 0x00057c1301007387 */ /* 0x000fe80000100800 */
[----:B------:R-:W-:Y:S01]  /*3510*/  STL [R1+0x5d8], R19 ;  /* 0x0005d81301007387 */ /* 0x000fe20000100800 */
[----:B------:R-:W-:-:S03]  /*3520*/  ISETP.GE.U32.AND P4, PT, R4, 0x7fffffd3, PT ;  /* 0x7fffffd30400780c */ /* 0x000fc60003f86070 */
[----:B------:R-:W-:Y:S01]  /*3530*/  STL [R1+0x63c], R19 ;  /* 0x00063c1301007387 */ /* 0x000fe20000100800 */
[----:B------:R-:W-:-:S03]  /*3540*/  SHF.R.U32.HI R4, RZ, 0xb, R36 ;  /* 0x0000000bff047819 */ /* 0x000fc60000011624 */
[----:B------:R-:W-:Y:S04]  /*3550*/  STL [R1+0x5e0], R16 ;  /* 0x0005e01001007387 */ /* 0x000fe80000100800 */
[----:B------:R-:W-:Y:S04]  /*3560*/  STL [R1+0x640], R16 ;  /* 0x0006401001007387 */ /* 0x000fe80000100800 */
[----:B------:R-:W-:Y:S04]  /*3570*/  STL [R1+0x5dc], R17 ;  /* 0x0005dc1101007387 */ /* 0x000fe80000100800 */
[----:B------:R-:W-:Y:S01]  /*3580*/  STL [R1+0x644], R17 ;  /* 0x0006441101007387 */ /* 0x000fe20000100800 */
[----:B------:R-:W-:-:S03]  /*3590*/  LOP3.LUT P0, RZ, R4, 0x1, RZ, 0xc0, !PT ;  /* 0x0000000104ff7812 */ /* 0x000fc6000780c0ff */
[----:B------:R-:W-:Y:S01]  /*35a0*/  STL [R1+0x5e8], R14 ;  /* 0x0005e80e01007387 */ /* 0x000fe20000100800 */
[----:B------:R-:W-:-:S03]  /*35b0*/  IMAD.SHL.U32 R4, R92, 0x4, RZ ;  /* 0x000000045c047824 */ /* 0x000fc600078e00ff */
[----:B------:R1:W-:Y:S04]  /*35c0*/  STL [R1+0x5e4], R15 ;  /* 0x0005e40f01007387 */ /* 0x0003e80000100800 */
[----:B------:R0:W-:Y:S04]  /*35d0*/  STL [R1+0x5f0], R12 ;  /* 0x0005f00c01007387 */ /* 0x0001e80000100800 */
[----:B------:R0:W-:Y:S01]  /*35e0*/  STL [R1+0x5ec], R13 ;  /* 0x0005ec0d01007387 */ /* 0x0001e20000100800 */
[----:B------:R-:W-:Y:S01]  /*35f0*/  PRMT R27, RZ, 0x7610, R27 ;  /* 0x00007610ff1b7816 */ /* 0x000fe2000000001b */
[----:B------:R-:W-:Y:S01]  /*3600*/  IMAD.WIDE R66, R4, 0x2, R34 ;  /* 0x0000000204427825 */ /* 0x000fe200078e0222 */
[----:B------:R-:W-:-:S02]  /*3610*/  PRMT R11, RZ, 0x7610, R11 ;  /* 0x00007610ff0b7816 */ /* 0x000fc4000000000b */
[----:B------:R-:W-:Y:S01]  /*3620*/  PRMT R10, RZ, 0x7610, R10 ;  /* 0x00007610ff0a7816 */ /* 0x000fe2000000000a */
[----:B-1----:R-:W-:Y:S01]  /*3630*/  IMAD.WIDE R14, R4, 0x2, R30 ;  /* 0x00000002040e7825 */ /* 0x002fe200078e021e */
[----:B------:R-:W-:Y:S01]  /*3640*/  PRMT R5, RZ, 0x7610, R5 ;  /* 0x00007610ff057816 */ /* 0x000fe20000000005 */
[----:B------:R-:W4:Y:S04]  /*3650*/  @!P5 LDG.E.U16 R27, desc[UR22][R66.64] ;  /* 0x00000016421bd981 */ /* 0x000f28000c1e1500 */
[----:B------:R-:W4:Y:S01]  /*3660*/  @!P5 LDG.E.U16 R10, desc[UR22][R14.64] ;  /* 0x000000160e0ad981 */ /* 0x000f22000c1e1500 */
[----:B------:R-:W-:Y:S02]  /*3670*/  PRMT R68, RZ, 0x7610, R68 ;  /* 0x00007610ff447816 */ /* 0x000fe40000000044 */
[----:B0-----:R-:W-:-:S02]  /*3680*/  PRMT R12, RZ, 0x7610, R12 ;  /* 0x00007610ff0c7816 */ /* 0x001fc4000000000c */
[----:B------:R-:W-:Y:S01]  /*3690*/  PRMT R13, RZ, 0x7610, R13 ;  /* 0x00007610ff0d7816 */ /* 0x000fe2000000000d */
[----:B--2---:R-:W-:Y:S04]  /*36a0*/  STL [R1+0x350], R64 ;  /* 0x0003504001007387 */ /* 0x004fe80000100800 */
[----:B---3--:R0:W-:Y:S04]  /*36b0*/  STL [R1+0x354], R65 ;  /* 0x0003544101007387 */ /* 0x0081e80000100800 */
[----:B----4-:R-:W-:Y:S04]  /*36c0*/  STL [R1+0x348], R8 ;  /* 0x0003480801007387 */ /* 0x010fe80000100800 */
[----:B------:R1:W-:Y:S01]  /*36d0*/  STL [R1+0x34c], R9 ;  /* 0x00034c0901007387 */ /* 0x0003e20000100800 */
[----:B0-----:R-:W-:-:S05]  /*36e0*/  IMAD.WIDE R64, R4, 0x2, R32 ;  /* 0x0000000204407825 */ /* 0x001fca00078e0220 */
[----:B------:R0:W2:Y:S01]  /*36f0*/  @!P5 LDG.E.U16 R11, desc[UR22][R64.64] ;  /* 0x00000016400bd981 */ /* 0x0000a2000c1e1500 */
[----:B-1----:R-:W-:Y:S01]  /*3700*/  IMAD.WIDE R8, R4, 0x2, R28 ;  /* 0x0000000204087825 */ /* 0x002fe200078e021c */
[----:B------:R-:W-:-:S04]  /*3710*/  SHF.R.U32.HI R4, RZ, 0x3, R36 ;  /* 0x00000003ff047819 */ /* 0x000fc80000011624 */
[----:B------:R-:W3:Y:S01]  /*3720*/  @!P5 LDG.E.U16 R5, desc[UR22][R8.64] ;  /* 0x000000160805d981 */ /* 0x000ee2000c1e1500 */
[----:B------:R-:W-:Y:S01]  /*3730*/  LOP3.LUT P5, RZ, R4, 0x1, RZ, 0xc0, !PT ;  /* 0x0000000104ff7812 */ /* 0x000fe200078ac0ff */
[----:B------:R-:W-:Y:S02]  /*3740*/  IMAD R4, R92, 0xc, RZ ;  /* 0x0000000c5c047824 */ /* 0x000fe400078e02ff */
[----:B------:R-:W-:Y:S04]  /*3750*/  STL.64 [R1+0x2b8], R66 ;  /* 0x0002b84201007387 */ /* 0x000fe80000100a00 */
[----:B------:R0:W-:Y:S04]  /*3760*/  STL.64 [R1+0x2b0], R64 ;  /* 0x0002b04001007387 */ /* 0x0001e80000100a00 */
[----:B------:R1:W-:Y:S01]  /*3770*/  STL.64 [R1+0x2a8], R14 ;  /* 0x0002a80e01007387 */ /* 0x0003e20000100a00 */
[----:B0-----:R-:W-:-:S04]  /*3780*/  IMAD.WIDE R64, R4, 0x2, R34 ;  /* 0x0000000204407825 */ /* 0x001fc800078e0222 */
[C---:B-1----:R-:W-:Y:S01]  /*3790*/  IMAD.WIDE R14, R4.reuse, 0x2, R30 ;  /* 0x00000002040e7825 */ /* 0x042fe200078e021e */
[----:B------:R-:W4:Y:S03]  /*37a0*/  @!P6 LDG.E.U16 R68, desc[UR22][R64.64] ;  /* 0x000000164044e981 */ /* 0x000f26000c1e1500 */
[----:B------:R-:W-:Y:S01]  /*37b0*/  IMAD.WIDE R66, R4, 0x2, R32 ;  /* 0x0000000204427825 */ /* 0x000fe200078e0220 */
[----:B------:R-:W4:Y:S04]  /*37c0*/  @!P6 LDG.E.U16 R12, desc[UR22][R14.64] ;  /* 0x000000160e0ce981 */ /* 0x000f28000c1e1500 */
[----:B------:R0:W4:Y:S04]  /*37d0*/  @!P6 LDG.E.U16 R13, desc[UR22][R66.64] ;  /* 0x00000016420de981 */ /* 0x000128000c1e1500 */
[----:B------:R-:W-:Y:S01]  /*37e0*/  STL.64 [R1+0x2a0], R8 ;  /* 0x0002a00801007387 */ /* 0x000fe20000100a00 */
[----:B------:R-:W-:-:S02]  /*37f0*/  PRMT R6, RZ, 0x7610, R6 ;  /* 0x00007610ff067816 */ /* 0x000fc40000000006 */
[----:B------:R-:W-:Y:S02]  /*3800*/  PRMT R7, RZ, 0x7610, R7 ;  /* 0x00007610ff077816 */ /* 0x000fe40000000007 */
[----:B------:R-:W-:Y:S02]  /*3810*/  PRMT R37, RZ, 0x7610, R37 ;  /* 0x00007610ff257816 */ /* 0x000fe40000000025 */
[----:B------:R-:W-:Y:S02]  /*3820*/  PRMT R17, RZ, 0x7610, R17 ;  /* 0x00007610ff117816 */ /* 0x000fe40000000011 */
[----:B------:R-:W-:Y:S02]  /*3830*/  PRMT R24, RZ, 0x7610, R24 ;  /* 0x00007610ff187816 */ /* 0x000fe40000000018 */
[----:B------:R-:W-:Y:S01]  /*3840*/  PRMT R16, RZ, 0x7610, R16 ;  /* 0x00007610ff107816 */ /* 0x000fe20000000010 */
[----:B---3--:R1:W-:Y:S04]  /*3850*/  STL [R1+0x338], R5 ;  /* 0x0003380501007387 */ /* 0x0083e80000100800 */
[----:B------:R-:W-:Y:S04]  /*3860*/  STL [R1+0x344], R27 ;  /* 0x0003441b01007387 */ /* 0x000fe80000100800 */
[----:B------:R-:W-:Y:S01]  /*3870*/  STL [R1+0x33c], R10 ;  /* 0x00033c0a01007387 */ /* 0x000fe20000100800 */
[----:B-1----:R-:W-:-:S03]  /*3880*/  IMAD R5, R92, 0x14, RZ ;  /* 0x000000145c057824 */ /* 0x002fc600078e02ff */
[----:B--2---:R1:W-:Y:S01]  /*3890*/  STL [R1+0x340], R11 ;  /* 0x0003400b01007387 */ /* 0x0043e20000100800 */
[----:B------:R-:W-:-:S03]  /*38a0*/  IMAD.WIDE R8, R5, 0x2, R34 ;  /* 0x0000000205087825 */ /* 0x000fc600078e0222 */
[----:B------:R2:W-:Y:S04]  /*38b0*/  STL.64 [R1+0x1f8], R64 ;  /* 0x0001f84001007387 */ /* 0x0005e80000100a00 */
[----:B------:R0:W-:Y:S01]  /*38c0*/  STL.64 [R1+0x1f0], R66 ;  /* 0x0001f04201007387 */ /* 0x0001e20000100a00 */
[----:B-1----:R-:W-:-:S03]  /*38d0*/  IMAD.WIDE R10, R4, 0x2, R28 ;  /* 0x00000002040a7825 */ /* 0x002fc600078e021c */
[----:B------:R-:W3:Y:S04]  /*38e0*/  @P0 LDG.E.U16 R6, desc[UR22][R8.64] ;  /* 0x0000001608060981 */ /* 0x000ee8000c1e1500 */
[----:B--2---:R-:W2:Y:S04]  /*38f0*/  LDL.LU.64 R64, [R1+0x680] ;  /* 0x0006800001407983 */ /* 0x004ea80000300a00 */
[----:B----4-:R1:W-:Y:S01]  /*3900*/  STL [R1+0x1b4], R68 ;  /* 0x0001b44401007387 */ /* 0x0103e20000100800 */
[----:B------:R-:W-:Y:S02]  /*3910*/  IMAD R4, R92, 0x1c, RZ ;  /* 0x0000001c5c047824 */ /* 0x000fe400078e02ff */
[C---:B0-----:R-:W-:Y:S01]  /*3920*/  IMAD.WIDE R66, R5.reuse, 0x2, R32 ;  /* 0x0000000205427825 */ /* 0x041fe200078e0220 */
[----:B------:R0:W4:Y:S04]  /*3930*/  @!P6 LDG.E.U16 R7, desc[UR22][R10.64] ;  /* 0x000000160a07e981 */ /* 0x000128000c1e1500 */
[----:B------:R-:W2:Y:S04]  /*3940*/  @P0 LDG.E.U16 R37, desc[UR22][R66.64] ;  /* 0x0000001642250981 */ /* 0x000ea8000c1e1500 */
[----:B-1----:R-:W2:Y:S04]  /*3950*/  LDL.LU R68, [R1+0x678] ;  /* 0x0006780001447983 */ /* 0x002ea80000300800 */
[----:B------:R1:W-:Y:S04]  /*3960*/  STL.64 [R1+0x1e8], R14 ;  /* 0x0001e80e01007387 */ /* 0x0003e80000100a00 */
[----:B------:R0:W-:Y:S04]  /*3970*/  STL.64 [R1+0x1e0], R10 ;  /* 0x0001e00a01007387 */ /* 0x0001e80000100a00 */
[----:B------:R-:W-:Y:S04]  /*3980*/  STL.64 [R1+0xb8], R8 ;  /* 0x0000b80801007387 */ /* 0x000fe80000100a00 */
[----:B------:R-:W-:Y:S01]  /*3990*/  STL [R1+0x1ac], R12 ;  /* 0x0001ac0c01007387 */ /* 0x000fe20000100800 */
[----:B-1----:R-:W-:-:S03]  /*39a0*/  IMAD.WIDE R14, R5, 0x2, R30 ;  /* 0x00000002050e7825 */ /* 0x002fc600078e021e */
[----:B------:R1:W-:Y:S01]  /*39b0*/  STL [R1+0x1b0], R13 ;  /* 0x0001b00d01007387 */ /* 0x0003e20000100800 */
[----:B0-----:R-:W-:-:S03]  /*39c0*/  IMAD.WIDE R10, R4, 0x2, R34 ;  /* 0x00000002040a7825 */ /* 0x001fc600078e0222 */
[----:B------:R0:W2:Y:S04]  /*39d0*/  @P0 LDG.E.U16 R17, desc[UR22][R14.64] ;  /* 0x000000160e110981 */ /* 0x0000a8000c1e1500 */
[----:B------:R-:W2:Y:S01]  /*39e0*/  @P5 LDG.E.U16 R16, desc[UR22][R10.64] ;  /* 0x000000160a105981 */ /* 0x000ea2000c1e1500 */
[----:B-1----:R-:W-:-:S05]  /*39f0*/  IMAD.WIDE R12, R5, 0x2, R28 ;  /* 0x00000002050c7825 */ /* 0x002fca00078e021c */
[----:B------:R1:W2:Y:S01]  /*3a00*/  @P0 LDG.E.U16 R24, desc[UR22][R12.64] ;  /* 0x000000160c180981 */ /* 0x0002a2000c1e1500 */
[----:B------:R-:W-:Y:S01]  /*3a10*/  PRMT R19, RZ, 0x7610, R19 ;  /* 0x00007610ff137816 */ /* 0x000fe20000000013 */
[----:B------:R-:W-:-:S05]  /*3a20*/  IMAD.WIDE R8, R4, 0x2, R32 ;  /* 0x0000000204087825 */ /* 0x000fca00078e0220 */
[----:B------:R-:W2:Y:S04]  /*3a30*/  @P5 LDG.E.U16 R19, desc[UR22][R8.64] ;  /* 0x0000001608135981 */ /* 0x000ea8000c1e1500 */
[----:B------:R0:W-:Y:S01]  /*3a40*/  STL.64 [R1+0xb0], R66 ;  /* 0x0000b04201007387 */ /* 0x0001e20000100a00 */
[----:B------:R-:W-:Y:S01]  /*3a50*/  IMAD R27, R92, 0x5, RZ ;  /* 0x000000055c1b7824 */ /* 0x000fe200078e02ff */
[----:B------:R-:W-:Y:S02]  /*3a60*/  PRMT R21, RZ, 0x7610, R21 ;  /* 0x00007610ff157816 */ /* 0x000fe40000000015 */
[----:B------:R-:W-:Y:S02]  /*3a70*/  PRMT R20, RZ, 0x7610, R20 ;  /* 0x00007610ff147816 */ /* 0x000fe40000000014 */
[----:B------:R-:W-:-:S02]  /*3a80*/  PRMT R23, RZ, 0x7610, R23 ;  /* 0x00007610ff177816 */ /* 0x000fc40000000017 */
[----:B------:R-:W-:Y:S01]  /*3a90*/  PRMT R22, RZ, 0x7610, R22 ;  /* 0x00007610ff167816 */ /* 0x000fe20000000016 */
[----:B---3--:R-:W-:Y:S04]  /*3aa0*/  STL [R1+0x1a4], R6 ;  /* 0x0001a40601007387 */ /* 0x008fe80000100800 */
[----:B----4-:R3:W-:Y:S04]  /*3ab0*/  STL [R1+0x1a8], R7 ;  /* 0x0001a80701007387 */ /* 0x0107e80000100800 */
[----:B------:R-:W-:Y:S04]  /*3ac0*/  STL.64 [R1+0xa8], R14 ;  /* 0x0000a80e01007387 */ /* 0x000fe80000100a00 */
[----:B------:R-:W-:Y:S04]  /*3ad0*/  STL.64 [R1+0xa0], R12 ;  /* 0x0000a00c01007387 */ /* 0x000fe80000100a00 */
[----:B0-----:R-:W4:Y:S04]  /*3ae0*/  LDL.LU.64 R66, [R1+0x670] ;  /* 0x0006700001427983 */ /* 0x001f280000300a00 */
[----:B--2---:R0:W-:Y:S01]  /*3af0*/  STL [R1+0x1a0], R37 ;  /* 0x0001a02501007387 */ /* 0x0041e20000100800 */
[----:B---3--:R-:W-:-:S04]  /*3b00*/  IMAD.WIDE R6, R4, 0x2, R30 ;  /* 0x0000000204067825 */ /* 0x008fc800078e021e */
[----:B------:R-:W-:Y:S01]  /*3b10*/  IMAD.WIDE R4, R4, 0x2, R28 ;  /* 0x0000000204047825 */ /* 0x000fe200078e021c */
[----:B0-----:R-:W2:Y:S03]  /*3b20*/  LDL.LU R37, [R1+0x668] ;  /* 0x0006680001257983 */ /* 0x001ea60000300800 */
[C---:B------:R-:W-:Y:S01]  /*3b30*/  IMAD.WIDE R14, R27.reuse, 0x2, R32 ;  /* 0x000000021b0e7825 */ /* 0x040fe200078e0220 */
[----:B------:R0:W3:Y:S04]  /*3b40*/  @P5 LDG.E.U16 R21, desc[UR22][R4.64] ;  /* 0x0000001604155981 */ /* 0x0000e8000c1e1500 */
[----:B------:R-:W-:Y:S01]  /*3b50*/  STL [R1+0x648], R17 ;  /* 0x0006481101007387 */ /* 0x000fe20000100800 */
[----:B-1----:R-:W-:-:S03]  /*3b60*/  IMAD.WIDE R12, R27, 0x2, R30 ;  /* 0x000000021b0c7825 */ /* 0x002fc600078e021e */
[----:B------:R1:W3:Y:S04]  /*3b70*/  @!P3 LDG.E.U16 R23, desc[UR22][R14.64] ;  /* 0x000000160e17b981 */ /* 0x0002e8000c1e1500 */
[----:B------:R-:W3:Y:S04]  /*3b80*/  @!P3 LDG.E.U16 R22, desc[UR22][R12.64] ;  /* 0x000000160c16b981 */ /* 0x000ee8000c1e1500 */
[----:B------:R-:W-:Y:S04]  /*3b90*/  STL [R1+0x64c], R24 ;  /* 0x00064c1801007387 */ /* 0x000fe80000100800 */
[----:B------:R0:W-:Y:S02]  /*3ba0*/  STL [R1+0x650], R16 ;  /* 0x0006501001007387 */ /* 0x0001e40000100800 */
[----:B0-----:R-:W-:-:S05]  /*3bb0*/  IMAD.WIDE R16, R27, 0x2, R34 ;  /* 0x000000021b107825 */ /* 0x001fca00078e0222 */
[----:B------:R0:W3:Y:S01]  /*3bc0*/  @!P3 LDG.E.U16 R20, desc[UR22][R16.64] ;  /* 0x000000161014b981 */ /* 0x0000e2000c1e1500 */
[C---:B------:R-:W-:Y:S02]  /*3bd0*/  ISETP.GT.U32.AND P0, PT, R2.reuse, R43, PT ;  /* 0x0000002b0200720c */ /* 0x040fe40003f04070 */
[----:B------:R-:W-:-:S11]  /*3be0*/  ISETP.GT.U32.AND P6, PT, R2, R44, PT ;  /* 0x0000002c0200720c */ /* 0x000fd60003fc4070 */
[--C-:B------:R-:W-:Y:S01]  /*3bf0*/  @!P0 IMAD.IADD R43, R43, 0x1, -R2.reuse ;  /* 0x000000012b2b8824 */ /* 0x100fe200078e0a02 */
[----:B------:R-:W-:Y:S01]  /*3c00*/  ISETP.GT.U32.AND P0, PT, R2, R39, PT ;  /* 0x000000270200720c */ /* 0x000fe20003f04070 */
[--C-:B------:R-:W-:Y:S01]  /*3c10*/  @!P6 IMAD.IADD R44, R44, 0x1, -R2.reuse ;  /* 0x000000012c2ce824 */ /* 0x100fe200078e0a02 */
[----:B------:R-:W-:Y:S01]  /*3c20*/  ISETP.GT.U32.AND P6, PT, R2, R40, PT ;  /* 0x000000280200720c */ /* 0x000fe20003fc4070 */
[----:B------:R-:W-:Y:S04]  /*3c30*/  STL [R1+0x5f8], R10 ;  /* 0x0005f80a01007387 */ /* 0x000fe80000100800 */
[----:B------:R-:W-:Y:S06]  /*3c40*/  STL [R1+0x5f4], R11 ;  /* 0x0005f40b01007387 */ /* 0x000fec0000100800 */
[--C-:B------:R-:W-:Y:S01]  /*3c50*/  @!P0 IMAD.IADD R39, R39, 0x1, -R2.reuse ;  /* 0x0000000127278824 */ /* 0x100fe200078e0a02 */
[----:B------:R-:W-:Y:S01]  /*3c60*/  ISETP.GE.AND P0, PT, R3, RZ, PT ;  /* 0x000000ff0300720c */ /* 0x000fe20003f06270 */
[----:B------:R-:W-:Y:S01]  /*3c70*/  STL [R1+0x654], R19 ;  /* 0x0006541301007387 */ /* 0x000fe20000100800 */
[----:B------:R-:W-:-:S03]  /*3c80*/  @!P6 IMAD.IADD R40, R40, 0x1, -R2 ;  /* 0x000000012828e824 */ /* 0x000fc600078e0a02 */
[----:B------:R-:W-:Y:S01]  /*3c90*/  STL [R1+0x600], R8 ;  /* 0x0006000801007387 */ /* 0x000fe20000100800 */
[----:B------:R-:W-:-:S03]  /*3ca0*/  ISETP.GT.U32.AND P6, PT, R2, R52, PT ;  /* 0x000000340200720c */ /* 0x000fc60003fc4070 */
[----:B------:R-:W-:Y:S01]  /*3cb0*/  STL [R1+0x5fc], R9 ;  /* 0x0005fc0901007387 */ /* 0x000fe20000100800 */
[----:B------:R-:W-:-:S03]  /*3cc0*/  PRMT R18, RZ, 0x7610, R18 ;  /* 0x00007610ff127816 */ /* 0x000fc60000000012 */
[----:B------:R-:W-:Y:S01]  /*3cd0*/  STL [R1+0x608], R6 ;  /* 0x0006080601007387 */ /* 0x000fe20000100800 */
[----:B------:R-:W-:-:S03]  /*3ce0*/  PRMT R25, RZ, 0x7610, R25 ;  /* 0x00007610ff197816 */ /* 0x000fc60000000019 */
[----:B------:R-:W-:Y:S04]  /*3cf0*/  STL [R1+0x604], R7 ;  /* 0x0006040701007387 */ /* 0x000fe80000100800 */
[----:B------:R-:W-:Y:S04]  /*3d00*/  STL [R1+0x610], R4 ;  /* 0x0006100401007387 */ /* 0x000fe80000100800 */
[----:B------:R0:W-:Y:S04]  /*3d10*/  STL [R1+0x60c], R5 ;  /* 0x00060c0501007387 */ /* 0x0001e80000100800 */
[----:B------:R-:W-:Y:S01]  /*3d20*/  STL.64 [R1+0x298], R16 ;  /* 0x0002981001007387 */ /* 0x000fe20000100a00 */
[----:B------:R-:W-:-:S03]  /*3d30*/  @!P0 IMAD.MOV R51, RZ, RZ, -R51 ;  /* 0x000000ffff338224 */ /* 0x000fc600078e0a33 */
[----:B------:R1:W-:Y:S01]  /*3d40*/  STL.64 [R1+0x290], R14 ;  /* 0x0002900e01007387 */ /* 0x0003e20000100a00 */
[----:B0-----:R-:W-:Y:S01]  /*3d50*/  IMAD.WIDE R4, R27, 0x2, R28 ;  /* 0x000000021b047825 */ /* 0x001fe200078e021c */
[----:B------:R-:W-:Y:S02]  /*3d60*/  ISETP.GE.AND P0, PT, R58, RZ, PT ;  /* 0x000000ff3a00720c */ /* 0x000fe40003f06270 */
[----:B------:R0:W4:Y:S01]  /*3d70*/  @P5 LDG.E.U16 R18, desc[UR22][R6.64] ;  /* 0x0000001606125981 */ /* 0x000122000c1e1500 */
[----:B------:R-:W-:-:S03]  /*3d80*/  ISETP.GT.U32.AND P5, PT, R2, R42, PT ;  /* 0x0000002a0200720c */ /* 0x000fc60003fa4070 */
[----:B------:R0:W4:Y:S01]  /*3d90*/  @!P3 LDG.E.U16 R25, desc[UR22][R4.64] ;  /* 0x000000160419b981 */ /* 0x000122000c1e1500 */
[----:B-1----:R-:W1:Y:S01]  /*3da0*/  S2R R15, SR_TID.X ;  /* 0x00000000000f7919 */ /* 0x002e620000002100 */
[----:B------:R-:W-:Y:S01]  /*3db0*/  ISETP.GT.U32.AND P3, PT, R2, R41, PT ;  /* 0x000000290200720c */ /* 0x000fe20003f64070 */
[----:B------:R-:W-:Y:S01]  /*3dc0*/  @!P6 IMAD.IADD R52, R52, 0x1, -R2 ;  /* 0x000000013434e824 */ /* 0x000fe200078e0a02 */
[----:B------:R-:W-:-:S03]  /*3dd0*/  ISETP.GE.AND P6, PT, R56, RZ, PT ;  /* 0x000000ff3800720c */ /* 0x000fc60003fc6270 */
[----:B------:R-:W-:Y:S01]  /*3de0*/  @!P0 IMAD.MOV R47, RZ, RZ, -R47 ;  /* 0x000000ffff2f8224 */ /* 0x000fe200078e0a2f */
[----:B------:R-:W-:Y:S02]  /*3df0*/  ISETP.GE.AND P0, PT, R60, RZ, PT ;  /* 0x000000ff3c00720c */ /* 0x000fe40003f06270 */
[----:B------:R-:W-:Y:S01]  /*3e00*/  @!P5 IMAD.IADD R42, R42, 0x1, -R2 ;  /* 0x000000012a2ad824 */ /* 0x000fe200078e0a02 */
[----:B------:R-:W-:-:S04]  /*3e10*/  ISETP.GT.U32.AND P5, PT, R2, R38, PT ;  /* 0x000000260200720c */ /* 0x000fc80003fa4070 */
[----:B------:R-:W-:Y:S01]  /*3e20*/  @!P3 IMAD.IADD R41, R41, 0x1, -R2 ;  /* 0x000000012929b824 */ /* 0x000fe200078e0a02 */
[----:B------:R-:W-:Y:S01]  /*3e30*/  ISETP.GT.U32.AND P3, PT, R2, R53, PT ;  /* 0x000000350200720c */ /* 0x000fe20003f64070 */
[----:B------:R-:W-:Y:S01]  /*3e40*/  @!P6 IMAD.MOV R48, RZ, RZ, -R48 ;  /* 0x000000ffff30e224 */ /* 0x000fe200078e0a30 */
[----:B------:R-:W-:-:S03]  /*3e50*/  ISETP.GE.AND P6, PT, R61, RZ, PT ;  /* 0x000000ff3d00720c */ /* 0x000fc60003fc6270 */
[----:B------:R-:W-:Y:S01]  /*3e60*/  @!P0 IMAD.MOV R43, RZ, RZ, -R43 ;  /* 0x000000ffff2b8224 */ /* 0x000fe200078e0a2b */
[----:B------:R-:W-:Y:S02]  /*3e70*/  ISETP.GE.AND P0, PT, R65, RZ, PT ;  /* 0x000000ff4100720c */ /* 0x000fe40003f06270 */
[----:B------:R-:W-:Y:S01]  /*3e80*/  @!P5 IMAD.IADD R38, R38, 0x1, -R2 ;  /* 0x000000012626d824 */ /* 0x000fe200078e0a02 */
[----:B------:R-:W-:Y:S01]  /*3e90*/  ISETP.GE.AND P5, PT, R55, RZ, PT ;  /* 0x000000ff3700720c */ /* 0x000fe20003fa6270 */
[----:B------:R-:W-:-:S03]  /*3ea0*/  IMAD R16, R92, 0xd, RZ ;  /* 0x0000000d5c107824 */ /* 0x000fc600078e02ff */
[----:B------:R-:W-:Y:S01]  /*3eb0*/  @!P3 IMAD.IADD R53, R53, 0x1, -R2 ;  /* 0x000000013535b824 */ /* 0x000fe200078e0a02 */
[----:B------:R-:W-:Y:S01]  /*3ec0*/  ISETP.GE.AND P3, PT, R54, RZ, PT ;  /* 0x000000ff3600720c */ /* 0x000fe20003f66270 */
[----:B-1----:R-:W-:Y:S01]  /*3ed0*/  IMAD.SHL.U32 R3, R15, 0x2, RZ ;  /* 0x000000020f037824 */ /* 0x002fe200078e00ff */
[----:B------:R-:W-:Y:S01]  /*3ee0*/  SHF.R.S32.HI R54, RZ, 0x6, R15 ;  /* 0x00000006ff367819 */ /* 0x000fe2000001140f */
[----:B------:R-:W-:Y:S01]  /*3ef0*/  @!P6 IMAD.MOV R44, RZ, RZ, -R44 ;  /* 0x000000ffff2ce224 */ /* 0x000fe200078e0a2c */
[----:B------:R-:W-:Y:S02]  /*3f00*/  ISETP.GE.AND P6, PT, R63, RZ, PT ;  /* 0x000000ff3f00720c */ /* 0x000fe40003fc6270 */
[----:B------:R-:W-:Y:S02]  /*3f10*/  LOP3.LUT R2, R15, 0x40, RZ, 0xc0, !PT ;  /* 0x000000400f027812 */ /* 0x000fe400078ec0ff */
[----:B------:R-:W-:Y:S02]  /*3f20*/  LOP3.LUT R3, R3, 0x7e, RZ, 0xc0, !PT ;  /* 0x0000007e03037812 */ /* 0x000fe400078ec0ff */
[----:B------:R-:W-:Y:S01]  /*3f30*/  SGXT R54, R54, 0x1 ;  /* 0x000000013636781a */ /* 0x000fe20000000200 */
[----:B0-----:R-:W-:Y:S01]  /*3f40*/  IMAD.WIDE R6, R16, 0x2, R34 ;  /* 0x0000000210067825 */ /* 0x001fe200078e0222 */
[----:B------:R-:W-:-:S03]  /*3f50*/  PRMT R0, RZ, 0x7610, R0 ;  /* 0x00007610ff007816 */ /* 0x000fc60000000000 */
[----:B------:R-:W-:Y:S01]  /*3f60*/  IMAD R2, R2, 0x40, R3 ;  /* 0x0000004002027824 */ /* 0x000fe200078e0203 */
[----:B------:R-:W-:Y:S01]  /*3f70*/  LOP3.LUT R3, R3, 0x90, R54, 0x78, !PT ;  /* 0x0000009003037812 */ /* 0x000fe200078e7836 */
[----:B------:R-:W-:Y:S02]  /*3f80*/  @!P0 IMAD.MOV R39, RZ, RZ, -R39 ;  /* 0x000000ffff278224 */ /* 0x000fe400078e0a27 */
[----:B------:R-:W-:Y:S02]  /*3f90*/  @!P5 IMAD.MOV R50, RZ, RZ, -R50 ;  /* 0x000000ffff32d224 */ /* 0x000fe400078e0a32 */
[----:B------:R-:W-:Y:S02]  /*3fa0*/  @!P3 IMAD.MOV R49, RZ, RZ, -R49 ;  /* 0x000000ffff31b224 */ /* 0x000fe400078e0a31 */
[----:B------:R-:W-:Y:S01]  /*3fb0*/  @!P6 IMAD.MOV R40, RZ, RZ, -R40 ;  /* 0x000000ffff28e224 */ /* 0x000fe200078e0a28 */
[----:B------:R-:W-:Y:S02]  /*3fc0*/  ISETP.GE.AND P6, PT, R68, RZ, PT ;  /* 0x000000ff4400720c */ /* 0x000fe40003fc6270 */
[----:B------:R-:W-:-:S02]  /*3fd0*/  PRMT R68, RZ, 0x7610, R68 ;  /* 0x00007610ff447816 */ /* 0x000fc40000000044 */
[----:B--2---:R-:W-:Y:S02]  /*3fe0*/  ISETP.NE.AND P0, PT, R37, RZ, PT ;  /* 0x000000ff2500720c */ /* 0x004fe40003f05270 */
[----:B------:R-:W-:Y:S01]  /*3ff0*/  LOP3.LUT R56, RZ, R37, RZ, 0x33, !PT ;  /* 0x00000025ff387212 */ /* 0x000fe200078e33ff */
[----:B---3--:R-:W-:Y:S04]  /*4000*/  STL.64 [R1+0x658], R20 ;  /* 0x0006581401007387 */ /* 0x008fe80000100a00 */
[----:B------:R-:W-:Y:S04]  /*4010*/  STL.64 [R1+0x288], R12 ;  /* 0x0002880c01007387 */ /* 0x000fe80000100a00 */
[----:B------:R0:W-:Y:S04]  /*4020*/  STL.64 [R1+0x280], R4 ;  /* 0x0002800401007387 */ /* 0x0001e80000100a00 */
[----:B------:R-:W-:Y:S04]  /*4030*/  STL.64 [R1+0x660], R22 ;  /* 0x0006601601007387 */ /* 0x000fe80000100a00 */
[----:B------:R-:W-:Y:S01]  /*4040*/  STL.64 [R1+0x1d8], R6 ;  /* 0x0001d80601007387 */ /* 0x000fe20000100a00 */
[----:B0-----:R-:W-:-:S05]  /*4050*/  IMAD.WIDE R4, R16, 0x2, R32 ;  /* 0x0000000210047825 */ /* 0x001fca00078e0220 */
[----:B------:R-:W-:Y:S04]  /*4060*/  STL.64 [R1+0x190], R4 ;  /* 0x0001900401007387 */ /* 0x000fe80000100a00 */
[----:B------:R0:W-:Y:S01]  /*4070*/  STL [R1+0x614], R3 ;  /* 0x0006140301007387 */ /* 0x0001e20000100800 */
[----:B------:R-:W-:-:S03]  /*4080*/  IMAD.WIDE R20, R16, 0x2, R30 ;  /* 0x0000000210147825 */ /* 0x000fc600078e021e */
[----:B------:R1:W2:Y:S01]  /*4090*/  @!P4 LDG.E.U16 R0, desc[UR22][R4.64] ;  /* 0x000000160400c981 */ /* 0x0002a2000c1e1500 */
[----:B------:R-:W-:Y:S01]  /*40a0*/  IMAD.WIDE R16, R16, 0x2, R28 ;  /* 0x0000000210107825 */ /* 0x000fe200078e021c */
[----:B0-----:R-:W-:-:S04]  /*40b0*/  SEL R3, R56, R51, !P0 ;  /* 0x0000003338037207 */ /* 0x001fc80004000000 */
[----:B------:R-:W3:Y:S01]  /*40c0*/  @!P4 LDG.E.U16 R68, desc[UR22][R16.64] ;  /* 0x000000161044c981 */ /* 0x000ee2000c1e1500 */
[C---:B-1----:R-:W-:Y:S02]  /*40d0*/  SEL R4, R56.reuse, R50, !P0 ;  /* 0x0000003238047207 */ /* 0x042fe40004000000 */
[----:B------:R-:W-:Y:S01]  /*40e0*/  SEL R5, R56, R49, !P0 ;  /* 0x0000003138057207 */ /* 0x000fe20004000000 */
[----:B------:R-:W-:Y:S04]  /*40f0*/  STL [R1+0x3b8], R3 ;  /* 0x0003b80301007387 */ /* 0x000fe80000100800 */
[----:B------:R-:W-:Y:S04]  /*4100*/  STL [R1+0x3b4], R4 ;  /* 0x0003b40401007387 */ /* 0x000fe80000100800 */
[----:B------:R-:W-:Y:S04]  /*4110*/  STL [R1+0x3b0], R5 ;  /* 0x0003b00501007387 */ /* 0x000fe80000100800 */
[----:B------:R-:W-:Y:S04]  /*4120*/  STL.64 [R1+0x188], R20 ;  /* 0x0001881401007387 */ /* 0x000fe80000100a00 */
[----:B------:R0:W-:Y:S04]  /*4130*/  STL.64 [R1+0x180], R16 ;  /* 0x0001801001007387 */ /* 0x0001e80000100a00 */
[----:B0-----:R-:W2:Y:S01]  /*4140*/  LDL.LU R17, [R1+0x40] ;  /* 0x0000400001117983 */ /* 0x001ea20000300800 */
[----:B------:R-:W-:-:S02]  /*4150*/  ISETP.GE.AND P5, PT, R57, RZ, PT ;  /* 0x000000ff3900720c */ /* 0x000fc40003fa6270 */
[----:B------:R-:W-:-:S11]  /*4160*/  ISETP.GE.AND P3, PT, R59, RZ, PT ;  /* 0x000000ff3b00720c */ /* 0x000fd60003f66270 */
[----:B------:R-:W-:Y:S01]  /*4170*/  @!P5 IMAD.MOV R46, RZ, RZ, -R46 ;  /* 0x000000ffff2ed224 */ /* 0x000fe200078e0a2e */
[----:B------:R-:W-:Y:S01]  /*4180*/  ISETP.GE.AND P5, PT, R62, RZ, PT ;  /* 0x000000ff3e00720c */ /* 0x000fe20003fa6270 */
[----:B------:R-:W-:Y:S01]  /*4190*/  @!P3 IMAD.MOV R45, RZ, RZ, -R45 ;  /* 0x000000ffff2db224 */ /* 0x000fe200078e0a2d */
[----:B------:R-:W-:-:S11]  /*41a0*/  ISETP.GE.AND P3, PT, R64, RZ, PT ;  /* 0x000000ff4000720c */ /* 0x000fd60003f66270 */
[----:B------:R-:W-:Y:S01]  /*41b0*/  @!P5 IMAD.MOV R42, RZ, RZ, -R42 ;  /* 0x000000ffff2ad224 */ /* 0x000fe200078e0a2a */
[----:B----4-:R-:W-:Y:S01]  /*41c0*/  ISETP.GE.AND P5, PT, R66, RZ, PT ;  /* 0x000000ff4200720c */ /* 0x010fe20003fa6270 */
[----:B------:R-:W-:Y:S01]  /*41d0*/  @!P3 IMAD.MOV R41, RZ, RZ, -R41 ;  /* 0x000000ffff29b224 */ /* 0x000fe200078e0a29 */
[----:B------:R-:W-:Y:S02]  /*41e0*/  ISETP.GE.AND P3, PT, R67, RZ, PT ;  /* 0x000000ff4300720c */ /* 0x000fe40003f66270 */
[----:B------:R-:W-:Y:S01]  /*41f0*/  PRMT R26, RZ, 0x7610, R26 ;  /* 0x00007610ff1a7816 */ /* 0x000fe2000000001a */
[----:B------:R-:W-:Y:S01]  /*4200*/  @!P6 IMAD.MOV R52, RZ, RZ, -R52 ;  /* 0x000000ffff34e224 */ /* 0x000fe200078e0a34 */
[----:B------:R-:W-:Y:S02]  /*4210*/  SHF.R.U32.HI R37, RZ, 0x9, R36 ;  /* 0x00000009ff257819 */ /* 0x000fe40000011624 */
[----:B------:R-:W-:Y:S02]  /*4220*/  SEL R3, R56, R48, !P0 ;  /* 0x0000003038037207 */ /* 0x000fe40004000000 */
[----:B------:R0:W4:Y:S03]  /*4230*/  @!P4 LDG.E.U16 R26, desc[UR22][R6.64] ;  /* 0x00000016061ac981 */ /* 0x000126000c1e1500 */
[----:B------:R-:W-:-:S02]  /*4240*/  @!P5 IMAD.MOV R38, RZ, RZ, -R38 ;  /* 0x000000ffff26d224 */ /* 0x000fc400078e0a26 */
[----:B------:R-:W-:Y:S01]  /*4250*/  @!P3 IMAD.MOV R53, RZ, RZ, -R53 ;  /* 0x000000ffff35b224 */ /* 0x000fe200078e0a35 */
[C---:B------:R-:W-:Y:S02]  /*4260*/  SEL R4, R56.reuse, R47, !P0 ;  /* 0x0000002f38047207 */ /* 0x040fe40004000000 */
[C---:B------:R-:W-:Y:S02]  /*4270*/  SEL R5, R56.reuse, R46, !P0 ;  /* 0x0000002e38057207 */ /* 0x040fe40004000000 */
[C---:B0-----:R-:W-:Y:S02]  /*4280*/  SEL R6, R56.reuse, R45, !P0 ;  /* 0x0000002d38067207 */ /* 0x041fe40004000000 */
[C---:B------:R-:W-:Y:S02]  /*4290*/  SEL R7, R56.reuse, R53, !P0 ;  /* 0x0000003538077207 */ /* 0x040fe40004000000 */
[C---:B------:R-:W-:Y:S02]  /*42a0*/  SEL R8, R56.reuse, R44, !P0 ;  /* 0x0000002c38087207 */ /* 0x040fe40004000000 */
[----:B------:R-:W-:-:S02]  /*42b0*/  SEL R9, R56, R43, !P0 ;  /* 0x0000002b38097207 */ /* 0x000fc40004000000 */
[C---:B------:R-:W-:Y:S02]  /*42c0*/  SEL R10, R56.reuse, R42, !P0 ;  /* 0x0000002a380a7207 */ /* 0x040fe40004000000 */
[C---:B------:R-:W-:Y:S02]  /*42d0*/  SEL R11, R56.reuse, R41, !P0 ;  /* 0x00000029380b7207 */ /* 0x040fe40004000000 */
[C---:B------:R-:W-:Y:S02]  /*42e0*/  SEL R12, R56.reuse, R40, !P0 ;  /* 0x00000028380c7207 */ /* 0x040fe40004000000 */
[C---:B------:R-:W-:Y:S02]  /*42f0*/  SEL R13, R56.reuse, R39, !P0 ;  /* 0x00000027380d7207 */ /* 0x040fe40004000000 */
[C---:B------:R-:W-:Y:S02]  /*4300*/  SEL R14, R56.reuse, R52, !P0 ;  /* 0x00000034380e7207 */ /* 0x040fe40004000000 */
[----:B------:R-:W-:-:S02]  /*4310*/  SEL R27, R56, R38, !P0 ;  /* 0x00000026381b7207 */ /* 0x000fc40004000000 */
[----:B------:R-:W-:Y:S02]  /*4320*/  PRMT R93, RZ, 0x7610, R93 ;  /* 0x00007610ff5d7816 */ /* 0x000fe4000000005d */
[----:B------:R-:W-:Y:S02]  /*4330*/  LOP3.LUT P0, RZ, R37, 0x1, RZ, 0xc0, !PT ;  /* 0x0000000125ff7812 */ /* 0x000fe4000780c0ff */
[--C-:B------:R-:W-:Y:S02]  /*4340*/  SHF.R.U32.HI R55, RZ, 0xa, R36.reuse ;  /* 0x0000000aff377819 */ /* 0x100fe40000011624 */
[--C-:B------:R-:W-:Y:S01]  /*4350*/  SHF.R.U32.HI R54, RZ, 0x2, R36.reuse ;  /* 0x00000002ff367819 */ /* 0x100fe20000011624 */
[----:B------:R0:W3:Y:S01]  /*4360*/  @!P4 LDG.E.U16 R93, desc[UR22][R20.64] ;  /* 0x00000016145dc981 */ /* 0x0000e2000c1e1500 */
[--C-:B------:R-:W-:Y:S02]  /*4370*/  SHF.R.U32.HI R37, RZ, 0x8, R36.reuse ;  /* 0x00000008ff257819 */ /* 0x100fe40000011624 */
[----:B------:R-:W-:-:S04]  /*4380*/  SHF.R.U32.HI R36, RZ, 0x1, R36 ;  /* 0x00000001ff247819 */ /* 0x000fc80000011624 */
[----:B------:R-:W-:Y:S01]  /*4390*/  LOP3.LUT P4, RZ, R36, 0x1, RZ, 0xc0, !PT ;  /* 0x0000000124ff7812 */ /* 0x000fe2000788c0ff */
[----:B------:R-:W-:Y:S01]  /*43a0*/  IMAD R36, R92, 0x15, RZ ;  /* 0x000000155c247824 */ /* 0x000fe200078e02ff */
[----:B------:R-:W-:-:S03]  /*43b0*/  LOP3.LUT P6, RZ, R55, 0x1, RZ, 0xc0, !PT ;  /* 0x0000000137ff7812 */ /* 0x000fc600078cc0ff */
[----:B------:R-:W-:Y:S01]  /*43c0*/  IMAD.WIDE R40, R36, 0x2, R34 ;  /* 0x0000000224287825 */ /* 0x000fe200078e0222 */
[----:B------:R-:W-:-:S04]  /*43d0*/  @!UP1 UIADD3 UR4, UPT, UPT, -UR5, 0x100000, URZ ;  /* 0x0010000005049890 */ /* 0x000fc8000fffe1ff */
[----:B------:R-:W-:Y:S02]  /*43e0*/  @!UP1 USHF.L.U32 UR5, UR4, 0xb, URZ ;  /* 0x0000000b04059899 */ /* 0x000fe400080006ff */
[----:B------:R-:W-:Y:S01]  /*43f0*/  @!UP1 USHF.L.U32 UR4, UR4, 0x1, URZ ;  /* 0x0000000104049899 */ /* 0x000fe200080006ff */
[----:B------:R-:W-:Y:S01]  /*4400*/  IMAD.WIDE R38, R36, 0x2, R32 ;  /* 0x0000000224267825 */ /* 0x000fe200078e0220 */
[----:B------:R-:W-:-:S03]  /*4410*/  PRMT R65, RZ, 0x7610, R65 ;  /* 0x00007610ff417816 */ /* 0x000fc60000000041 */
[C---:B------:R-:W-:Y:S01]  /*4420*/  IMAD.WIDE R22, R36.reuse, 0x2, R30 ;  /* 0x0000000224167825 */ /* 0x040fe200078e021e */
[----:B------:R-:W-:Y:S03]  /*4430*/  STL.64 [R1+0x98], R40 ;  /* 0x0000982801007387 */ /* 0x000fe60000100a00 */
[----:B0-----:R-:W-:Y:S01]  /*4440*/  IMAD.WIDE R20, R36, 0x2, R28 ;  /* 0x0000000224147825 */ /* 0x001fe200078e021c */
[----:B------:R-:W-:Y:S01]  /*4450*/  STL.64 [R1+0x90], R38 ;  /* 0x0000902601007387 */ /* 0x000fe20000100a00 */
[----:B------:R-:W-:-:S03]  /*4460*/  PRMT R64, RZ, 0x7610, R64 ;  /* 0x00007610ff407816 */ /* 0x000fc60000000040 */
[----:B------:R0:W-:Y:S01]  /*4470*/  STL.64 [R1+0x88], R22 ;  /* 0x0000881601007387 */ /* 0x0001e20000100a00 */
[----:B------:R-:W-:-:S03]  /*4480*/  VOTEU.ALL UP1, P1 ;  /* 0x0000000000ff7886 */ /* 0x000fc60000820000 */
[----:B------:R1:W-:Y:S01]  /*4490*/  STL.64 [R1+0x80], R20 ;  /* 0x0000801401007387 */ /* 0x0003e20000100a00 */
[----:B------:R-:W-:Y:S01]  /*44a0*/  LOP3.LUT R19, R2, 0x10, RZ, 0x3c, !PT ;  /* 0x0000001002137812 */ /* 0x000fe200078e3cff */
[----:B------:R0:W1:Y:S02]  /*44b0*/  @!UP1 SYNCS.EXCH.64 URZ, [UR9+0x12008], UR4 ;  /* 0x0120080409ff95b2 */ /* 0x0000640008000100 */
[----:B------:R-:W3:Y:S04]  /*44c0*/  LDL.LU R49, [R1+0x54] ;  /* 0x0000540001317983 */ /* 0x000ee80000300800 */
[----:B------:R-:W4:Y:S04]  /*44d0*/  LDL.LU R50, [R1+0x50] ;  /* 0x0000500001327983 */ /* 0x000f280000300800 */
[----:B------:R-:W4:Y:S01]  /*44e0*/  @P6 LDG.E.U16 R65, desc[UR22][R22.64] ;  /* 0x0000001616416981 */ /* 0x000f22000c1e1500 */
[----:B------:R-:W-:-:S02]  /*44f0*/  PRMT R67, RZ, 0x7610, R67 ;  /* 0x00007610ff437816 */ /* 0x000fc40000000043 */
[----:B------:R-:W-:Y:S01]  /*4500*/  PRMT R66, RZ, 0x7610, R66 ;  /* 0x00007610ff427816 */ /* 0x000fe20000000042 */
[----:B------:R-:W4:Y:S01]  /*4510*/  LDL.LU R51, [R1+0x4c] ;  /* 0x00004c0001337983 */ /* 0x000f220000300800 */
[----:B------:R-:W-:Y:S01]  /*4520*/  LOP3.LUT P5, RZ, R54, 0x1, RZ, 0xc0, !PT ;  /* 0x0000000136ff7812 */ /* 0x000fe200078ac0ff */
[----:B------:R-:W-:Y:S02]  /*4530*/  VIADD R36, R84, 0xfffffff9 ;  /* 0xfffffff954247836 */ /* 0x000fe40000000000 */
[----:B------:R-:W-:Y:S01]  /*4540*/  IMAD R42, R92, 0x1d, RZ ;  /* 0x0000001d5c2a7824 */ /* 0x000fe200078e02ff */
[----:B------:R-:W4:Y:S01]  /*4550*/  @P6 LDG.E.U16 R64, desc[UR22][R20.64] ;  /* 0x0000001614406981 */ /* 0x000f22000c1e1500 */
[----:B------:R-:W-:Y:S02]  /*4560*/  LOP3.LUT P3, RZ, R37, 0x1, RZ, 0xc0, !PT ;  /* 0x0000000125ff7812 */ /* 0x000fe4000786c0ff */
[----:B------:R-:W-:Y:S01]  /*4570*/  PRMT R53, RZ, 0x7610, R53 ;  /* 0x00007610ff357816 */ /* 0x000fe20000000035 */
[----:B0-----:R-:W4:Y:S01]  /*4580*/  LDL.LU R22, [R1+0x48] ;  /* 0x0000480001167983 */ /* 0x001f220000300800 */
[----:B------:R-:W-:Y:S01]  /*4590*/  PRMT R55, RZ, 0x7610, R55 ;  /* 0x00007610ff377816 */ /* 0x000fe20000000037 */
[----:B------:R-:W-:Y:S01]  /*45a0*/  VIADD R44, R84, 0xfffffff1 ;  /* 0xfffffff1542c7836 */ /* 0x000fe20000000000 */
[----:B------:R-:W-:Y:S01]  /*45b0*/  PRMT R52, RZ, 0x7610, R52 ;  /* 0x00007610ff347816 */ /* 0x000fe20000000034 */
[----:B------:R-:W4:Y:S01]  /*45c0*/  LDL.LU R16, [R1+0x44] ;  /* 0x0000440001107983 */ /* 0x000f220000300800 */
[----:B------:R-:W-:Y:S01]  /*45d0*/  PRMT R63, RZ, 0x7610, R63 ;  /* 0x00007610ff3f7816 */ /* 0x000fe2000000003f */
[----:B------:R-:W0:Y:S02]  /*45e0*/  LDCU UR4, c[0x0][0x3b0] ;  /* 0x00007600ff0477ac */ /* 0x000e240008000800 */
[----:B------:R-:W4:Y:S04]  /*45f0*/  LDL.LU R23, [R1+0x74] ;  /* 0x0000740001177983 */ /* 0x000f280000300800 */
[----:B-1----:R-:W4:Y:S04]  /*4600*/  LDL.LU R20, [R1+0x70] ;  /* 0x0000700001147983 */ /* 0x002f280000300800 */
[----:B------:R-:W4:Y:S04]  /*4610*/  LDL.LU R21, [R1+0x6c] ;  /* 0x00006c0001157983 */ /* 0x000f280000300800 */
[----:B------:R-:W-:Y:S04]  /*4620*/  STS.U16 [R2+UR9], R78 ;  /* 0x0000004e02007988 */ /* 0x000fe80008000409 */
[----:B------:R-:W-:Y:S04]  /*4630*/  STS.U16 [R2+UR9+0x2000], R77 ;  /* 0x0020004d02007988 */ /* 0x000fe80008000409 */
        /* <DEDUP_REMOVED lines=14> */
[----:B------:R-:W4:Y:S04]  /*4720*/  LDL.LU R24, [R1+0x68] ;  /* 0x0000680001187983 */ /* 0x000f280000300800 */
[----:B------:R-:W4:Y:S04]  /*4730*/  @P6 LDG.E.U16 R67, desc[UR22][R40.64] ;  /* 0x0000001628436981 */ /* 0x000f28000c1e1500 */
[----:B------:R1:W4:Y:S04]  /*4740*/  @P6 LDG.E.U16 R66, desc[UR22][R38.64] ;  /* 0x0000001626426981 */ /* 0x000328000c1e1500 */
[----:B--2---:R2:W-:Y:S04]  /*4750*/  STS.U16 [R19+UR9+0x480], R17 ;  /* 0x0004801113007988 */ /* 0x0045e80008000409 */
[----:B--2---:R-:W2:Y:S04]  /*4760*/  LDL.LU R17, [R1+0x64] ;  /* 0x0000640001117983 */ /* 0x004ea80000300800 */
[----:B------:R-:W-:Y:S04]  /*4770*/  STS.U16 [R19+UR9+0x2480], R91 ;  /* 0x0024805b13007988 */ /* 0x000fe80008000409 */
[----:B------:R-:W-:Y:S04]  /*4780*/  STS.U16 [R19+UR9+0x4480], R90 ;  /* 0x0044805a13007988 */ /* 0x000fe80008000409 */
[----:B------:R-:W-:Y:S04]  /*4790*/  STS.U16 [R19+UR9+0x6480], R89 ;  /* 0x0064805913007988 */ /* 0x000fe80008000409 */
[----:B------:R-:W2:Y:S04]  /*47a0*/  LDL.LU R78, [R1+0x60] ;  /* 0x00006000014e7983 */ /* 0x000ea80000300800 */
[----:B------:R-:W-:Y:S04]  /*47b0*/  STS.U16 [R19+UR9+0x880], R81 ;  /* 0x0008805113007988 */ /* 0x000fe80008000409 */
[----:B------:R-:W2:Y:S04]  /*47c0*/  LDL.LU R45, [R1+0x5c] ;  /* 0x00005c00012d7983 */ /* 0x000ea80000300800 */
[----:B------:R-:W-:Y:S04]  /*47d0*/  STS.U16 [R19+UR9+0x2880], R80 ;  /* 0x0028805013007988 */ /* 0x000fe80008000409 */
[----:B------:R-:W2:Y:S04]  /*47e0*/  LDL.LU R46, [R1+0x58] ;  /* 0x00005800012e7983 */ /* 0x000ea80000300800 */
[----:B------:R-:W-:Y:S04]  /*47f0*/  STS.U16 [R19+UR9+0x4880], R79 ;  /* 0x0048804f13007988 */ /* 0x000fe80008000409 */
[----:B------:R-:W2:Y:S04]  /*4800*/  LDL.LU R47, [R1+0x164] ;  /* 0x00016400012f7983 */ /* 0x000ea80000300800 */
[----:B------:R-:W2:Y:S04]  /*4810*/  LDL.LU R48, [R1+0x160] ;  /* 0x0001600001307983 */ /* 0x000ea80000300800 */
[----:B---3--:R3:W-:Y:S04]  /*4820*/  STS.U16 [R19+UR9+0x6880], R49 ;  /* 0x0068803113007988 */ /* 0x0087e80008000409 */
[----:B----4-:R4:W-:Y:S04]  /*4830*/  STS.U16 [R19+UR9+0xc80], R50 ;  /* 0x000c803213007988 */ /* 0x0109e80008000409 */
[----:B---3--:R-:W3:Y:S04]  /*4840*/  LDL.LU R49, [R1+0x15c] ;  /* 0x00015c0001317983 */ /* 0x008ee80000300800 */
[----:B------:R0:W-:Y:S04]  /*4850*/  STS.U16 [R19+UR9+0x2c80], R51 ;  /* 0x002c803313007988 */ /* 0x0001e80008000409 */
[----:B----4-:R-:W4:Y:S04]  /*4860*/  LDL.LU R50, [R1+0x158] ;  /* 0x0001580001327983 */ /* 0x010f280000300800 */
[----:B------:R-:W-:Y:S04]  /*4870*/  STS.U16 [R19+UR9+0x4c80], R22 ;  /* 0x004c801613007988 */ /* 0x000fe80008000409 */
[----:B------:R1:W-:Y:S04]  /*4880*/  STS.U16 [R19+UR9+0x6c80], R16 ;  /* 0x006c801013007988 */ /* 0x0003e80008000409 */
[----:B0-----:R-:W4:Y:S04]  /*4890*/  LDL.LU R51, [R1+0x154] ;  /* 0x0001540001337983 */ /* 0x001f280000300800 */
[----:B------:R0:W-:Y:S01]  /*48a0*/  STS.U16 [R19+UR9+0x80], R23 ;  /* 0x0000801713007988 */ /* 0x0001e20008000409 */
[----:B-1----:R-:W-:-:S03]  /*48b0*/  LOP3.LUT R16, R2, 0x20, RZ, 0x3c, !PT ;  /* 0x0000002002107812 */ /* 0x002fc600078e3cff */
[----:B------:R-:W4:Y:S04]  /*48c0*/  LDL.LU R22, [R1+0x150] ;  /* 0x0001500001167983 */ /* 0x000f280000300800 */
[----:B------:R1:W-:Y:S04]  /*48d0*/  STS.U16 [R19+UR9+0x2080], R20 ;  /* 0x0020801413007988 */ /* 0x0003e80008000409 */
[----:B0-----:R-:W4:Y:S04]  /*48e0*/  LDL.LU R23, [R1+0x14c] ;  /* 0x00014c0001177983 */ /* 0x001f280000300800 */
[----:B------:R0:W-:Y:S04]  /*48f0*/  STS.U16 [R19+UR9+0x4080], R21 ;  /* 0x0040801513007988 */ /* 0x0001e80008000409 */
[----:B-1----:R-:W4:Y:S04]  /*4900*/  LDL.LU R20, [R1+0x148] ;  /* 0x0001480001147983 */ /* 0x002f280000300800 */
[----:B0-----:R-:W4:Y:S04]  /*4910*/  LDL.LU R21, [R1+0x144] ;  /* 0x0001440001157983 */ /* 0x001f280000300800 */
[----:B------:R0:W-:Y:S04]  /*4920*/  STS.U16 [R19+UR9+0x6080], R24 ;  /* 0x0060801813007988 */ /* 0x0001e80008000409 */
[----:B0-----:R-:W4:Y:S04]  /*4930*/  LDL.LU R19, [R1+0x140] ;  /* 0x0001400001137983 */ /* 0x001f280000300800 */
[----:B------:R-:W4:Y:S04]  /*4940*/  LDL.LU R24, [R1+0x7c] ;  /* 0x00007c0001187983 */ /* 0x000f280000300800 */
[----:B--2---:R0:W-:Y:S04]  /*4950*/  STS.U16 [R16+UR9+0x100], R17 ;  /* 0x0001001110007988 */ /* 0x0041e80008000409 */
[----:B0-----:R-:W2:Y:S01]  /*4960*/  LDL.LU R17, [R1+0x78] ;  /* 0x0000780001117983 */ /* 0x001ea20000300800 */
[----:B------:R-:W-:Y:S01]  /*4970*/  ISETP.GE.U32.AND P6, PT, R36, 0x7fffffda, PT ;  /* 0x7fffffda2400780c */ /* 0x000fe20003fc6070 */
[----:B------:R-:W-:Y:S01]  /*4980*/  IMAD.WIDE R36, R42, 0x2, R34 ;  /* 0x000000022a247825 */ /* 0x000fe200078e0222 */
[----:B------:R-:W-:-:S03]  /*4990*/  PRMT R54, RZ, 0x7610, R54 ;  /* 0x00007610ff367816 */ /* 0x000fc60000000036 */
[C---:B------:R-:W-:Y:S01]  /*49a0*/  IMAD.WIDE R38, R42.reuse, 0x2, R32 ;  /* 0x000000022a267825 */ /* 0x040fe200078e0220 */
[----:B------:R-:W2:Y:S03]  /*49b0*/  @P5 LDG.E.U16 R55, desc[UR22][R36.64] ;  /* 0x0000001624375981 */ /* 0x000ea6000c1e1500 */
[C---:B------:R-:W-:Y:S01]  /*49c0*/  IMAD.WIDE R40, R42.reuse, 0x2, R30 ;  /* 0x000000022a287825 */ /* 0x040fe200078e021e */
[----:B------:R-:W2:Y:S03]  /*49d0*/  @P5 LDG.E.U16 R54, desc[UR22][R38.64] ;  /* 0x0000001626365981 */ /* 0x000ea6000c1e1500 */
[----:B------:R-:W-:Y:S01]  /*49e0*/  IMAD.WIDE R42, R42, 0x2, R28 ;  /* 0x000000022a2a7825 */ /* 0x000fe200078e021c */
[----:B------:R-:W2:Y:S04]  /*49f0*/  @P5 LDG.E.U16 R53, desc[UR22][R40.64] ;  /* 0x0000001628355981 */ /* 0x000ea8000c1e1500 */
[----:B------:R-:W2:Y:S01]  /*4a00*/  @P5 LDG.E.U16 R52, desc[UR22][R42.64] ;  /* 0x000000162a345981 */ /* 0x000ea2000c1e1500 */
[----:B------:R-:W-:Y:S01]  /*4a10*/  ISETP.GE.U32.AND P5, PT, R44, 0x7fffffd2, PT ;  /* 0x7fffffd22c00780c */ /* 0x000fe20003fa6070 */
[----:B------:R-:W-:Y:S01]  /*4a20*/  IMAD R44, R92, 0x6, RZ ;  /* 0x000000065c2c7824 */ /* 0x000fe200078e02ff */
[----:B------:R-:W-:Y:S01]  /*4a30*/  PRMT R62, RZ, 0x7610, R62 ;  /* 0x00007610ff3e7816 */ /* 0x000fe2000000003e */
[----:B------:R-:W-:Y:S01]  /*4a40*/  STS.U16 [R16+UR9+0x2100], R78 ;  /* 0x0021004e10007988 */ /* 0x000fe20008000409 */
[----:B------:R-:W-:Y:S01]  /*4a50*/  PRMT R61, RZ, 0x7610, R61 ;  /* 0x00007610ff3d7816 */ /* 0x000fe2000000003d */
[C---:B------:R-:W-:Y:S01]  /*4a60*/  IMAD.WIDE R76, R44.reuse, 0x2, R34 ;  /* 0x000000022c4c7825 */ /* 0x040fe200078e0222 */
[----:B------:R-:W-:Y:S01]  /*4a70*/  PRMT R60, RZ, 0x7610, R60 ;  /* 0x00007610ff3c7816 */ /* 0x000fe2000000003c */
[----:B------:R-:W-:Y:S02]  /*4a80*/  STS.U16 [R16+UR9+0x4100], R45 ;  /* 0x0041002d10007988 */ /* 0x000fe40008000409 */
[----:B------:R-:W-:-:S02]  /*4a90*/  IMAD.WIDE R74, R44, 0x2, R32 ;  /* 0x000000022c4a7825 */ /* 0x000fc400078e0220 */
[----:B------:R-:W-:Y:S02]  /*4aa0*/  STS.U16 [R16+UR9+0x6100], R46 ;  /* 0x0061002e10007988 */ /* 0x000fe40008000409 */
[C---:B------:R-:W-:Y:S02]  /*4ab0*/  IMAD.WIDE R72, R44.reuse, 0x2, R30 ;  /* 0x000000022c487825 */ /* 0x040fe400078e021e */
[----:B------:R-:W-:Y:S02]  /*4ac0*/  STS.U16 [R16+UR9+0x500], R47 ;  /* 0x0005002f10007988 */ /* 0x000fe40008000409 */
[----:B------:R-:W-:Y:S02]  /*4ad0*/  IMAD.WIDE R70, R44, 0x2, R28 ;  /* 0x000000022c467825 */ /* 0x000fe400078e021c */
[----:B------:R-:W-:Y:S02]  /*4ae0*/  STS.U16 [R16+UR9+0x2500], R48 ;  /* 0x0025003010007988 */ /* 0x000fe40008000409 */
[----:B------:R-:W-:-:S02]  /*4af0*/  VIADD R44, R84, 0xfffffff8 ;  /* 0xfffffff8542c7836 */ /* 0x000fc40000000000 */
[----:B------:R-:W2:Y:S04]  /*4b00*/  @!P6 LDG.E.U16 R63, desc[UR22][R76.64] ;  /* 0x000000164c3fe981 */ /* 0x000ea8000c1e1500 */
[----:B------:R-:W2:Y:S04]  /*4b10*/  @!P6 LDG.E.U16 R62, desc[UR22][R74.64] ;  /* 0x000000164a3ee981 */ /* 0x000ea8000c1e1500 */
[----:B------:R-:W2:Y:S04]  /*4b20*/  @!P6 LDG.E.U16 R61, desc[UR22][R72.64] ;  /* 0x00000016483de981 */ /* 0x000ea8000c1e1500 */
[----:B------:R-:W2:Y:S01]  /*4b30*/  @!P6 LDG.E.U16 R60, desc[UR22][R70.64] ;  /* 0x00000016463ce981 */ /* 0x000ea2000c1e1500 */
[----:B------:R-:W-:Y:S01]  /*4b40*/  ISETP.GE.U32.AND P6, PT, R44, 0x7fffffd9, PT ;  /* 0x7fffffd92c00780c */ /* 0x000fe20003fc6070 */
[----:B------:R-:W-:Y:S01]  /*4b50*/  IMAD R44, R92, 0xe, RZ ;  /* 0x0000000e5c2c7824 */ /* 0x000fe200078e02ff */
[----:B------:R-:W-:Y:S01]  /*4b60*/  PRMT R59, RZ, 0x7610, R59 ;  /* 0x00007610ff3b7816 */ /* 0x000fe2000000003b */
[----:B------:R-:W-:Y:S01]  /*4b70*/  STL.64 [R1+0x1d0], R76 ;  /* 0x0001d04c01007387 */ /* 0x000fe20000100a00 */
[----:B------:R-:W-:-:S03]  /*4b80*/  PRMT R58, RZ, 0x7610, R58 ;  /* 0x00007610ff3a7816 */ /* 0x000fc6000000003a */
[----:B------:R-:W-:Y:S04]  /*4b90*/  STL.64 [R1+0x1c8], R74 ;  /* 0x0001c84a01007387 */ /* 0x000fe80000100a00 */
[----:B------:R-:W-:Y:S04]  /*4ba0*/  STL.64 [R1+0x1c0], R72 ;  /* 0x0001c04801007387 */ /* 0x000fe80000100a00 */
[----:B------:R-:W-:Y:S04]  /*4bb0*/  STL.64 [R1+0x1b8], R70 ;  /* 0x0001b84601007387 */ /* 0x000fe80000100a00 */
[----:B---3--:R-:W-:Y:S04]  /*4bc0*/  STS.U16 [R16+UR9+0x4500], R49 ;  /* 0x0045003110007988 */ /* 0x008fe80008000409 */
[----:B----4-:R-:W-:Y:S04]  /*4bd0*/  STS.U16 [R16+UR9+0x6500], R50 ;  /* 0x0065003210007988 */ /* 0x010fe80008000409 */
[----:B------:R-:W-:Y:S04]  /*4be0*/  STS.U16 [R16+UR9+0x900], R51 ;  /* 0x0009003310007988 */ /* 0x000fe80008000409 */
[----:B------:R-:W-:Y:S04]  /*4bf0*/  STS.U16 [R16+UR9+0x2900], R22 ;  /* 0x0029001610007988 */ /* 0x000fe80008000409 */
[----:B------:R0:W-:Y:S04]  /*4c00*/  STS.U16 [R16+UR9+0x4900], R23 ;  /* 0x0049001710007988 */ /* 0x0001e80008000409 */
[----:B------:R-:W-:Y:S04]  /*4c10*/  STS.U16 [R16+UR9+0x6900], R20 ;  /* 0x0069001410007988 */ /* 0x000fe80008000409 */
[----:B------:R1:W-:Y:S01]  /*4c20*/  STS.U16 [R16+UR9+0xd00], R21 ;  /* 0x000d001510007988 */ /* 0x0003e20008000409 */
[----:B0-----:R-:W-:-:S04]  /*4c30*/  IMAD.WIDE R22, R44, 0x2, R30 ;  /* 0x000000022c167825 */ /* 0x001fc800078e021e */
[----:B-1----:R-:W-:-:S05]  /*4c40*/  IMAD.WIDE R20, R44, 0x2, R34 ;  /* 0x000000022c147825 */ /* 0x002fca00078e0222 */
[----:B------:R0:W-:Y:S04]  /*4c50*/  STL.64 [R1+0x178], R20 ;  /* 0x0001781401007387 */ /* 0x0001e80000100a00 */
[----:B------:R0:W3:Y:S02]  /*4c60*/  @!P5 LDG.E.U16 R59, desc[UR22][R20.64] ;  /* 0x00000016143bd981 */ /* 0x0000e4000c1e1500 */
[C---:B0-----:R-:W-:Y:S02]  /*4c70*/  IMAD.WIDE R20, R44.reuse, 0x2, R28 ;  /* 0x000000022c147825 */ /* 0x041fe400078e021c */
[----:B------:R-:W-:Y:S04]  /*4c80*/  STS.U16 [R16+UR9+0x2d00], R19 ;  /* 0x002d001310007988 */ /* 0x000fe80008000409 */
[----:B------:R-:W-:Y:S04]  /*4c90*/  STS.U16 [R16+UR9+0x4d00], R24 ;  /* 0x004d001810007988 */ /* 0x000fe80008000409 */
[----:B--2---:R0:W-:Y:S02]  /*4ca0*/  STS.U16 [R16+UR9+0x6d00], R17 ;  /* 0x006d001110007988 */ /* 0x0041e40008000409 */
[----:B0-----:R-:W-:-:S05]  /*4cb0*/  IMAD.WIDE R16, R44, 0x2, R32 ;  /* 0x000000022c107825 */ /* 0x001fca00078e0220 */
[----:B------:R0:W-:Y:S04]  /*4cc0*/  STL.64 [R1+0x170], R16 ;  /* 0x0001701001007387 */ /* 0x0001e80000100a00 */
[----:B------:R-:W2:Y:S04]  /*4cd0*/  LDL.LU R19, [R1+0x374] ;  /* 0x0003740001137983 */ /* 0x000ea80000300800 */
[----:B------:R-:W4:Y:S04]  /*4ce0*/  @!P5 LDG.E.U16 R58, desc[UR22][R16.64] ;  /* 0x00000016103ad981 */ /* 0x000f28000c1e1500 */
[----:B------:R1:W-:Y:S04]  /*4cf0*/  STL.64 [R1+0x168], R22 ;  /* 0x0001681601007387 */ /* 0x0003e80000100a00 */
[----:B0-----:R-:W3:Y:S04]  /*4d00*/  LDL.LU R16, [R1+0x370] ;  /* 0x0003700001107983 */ /* 0x001ee80000300800 */
[----:B------:R0:W-:Y:S04]  /*4d10*/  STL.64 [R1+0x160], R20 ;  /* 0x0001601401007387 */ /* 0x0001e80000100a00 */
[----:B------:R-:W4:Y:S04]  /*4d20*/  LDL.LU R24, [R1+0x36c] ;  /* 0x00036c0001187983 */ /* 0x000f280000300800 */
        /* <DEDUP_REMOVED lines=11> */
[----:B------:R-:W4:Y:S01]  /*4de0*/  LDL.LU R75, [R1+0x348] ;  /* 0x00034800014b7983 */ /* 0x000f220000300800 */
[----:B------:R-:W-:-:S03]  /*4df0*/  PRMT R57, RZ, 0x7610, R57 ;  /* 0x00007610ff397816 */ /* 0x000fc60000000039 */
[----:B------:R-:W4:Y:S01]  /*4e00*/  LDL.LU R76, [R1+0x344] ;  /* 0x00034400014c7983 */ /* 0x000f220000300800 */
[----:B------:R-:W-:-:S03]  /*4e10*/  PRMT R56, RZ, 0x7610, R56 ;  /* 0x00007610ff387816 */ /* 0x000fc60000000038 */
[----:B------:R-:W4:Y:S04]  /*4e20*/  LDL.LU R77, [R1+0x340] ;  /* 0x00034000014d7983 */ /* 0x000f280000300800 */
[----:B------:R-:W4:Y:S01]  /*4e30*/  LDL.LU R78, [R1+0x33c] ;  /* 0x00033c00014e7983 */ /* 0x000f220000300800 */
[----:B------:R-:W-:-:S03]  /*4e40*/  VIADD R44, R84, 0xfffffff0 ;  /* 0xfffffff0542c7836 */ /* 0x000fc60000000000 */
[----:B------:R-:W4:Y:S04]  /*4e50*/  LDL.LU R45, [R1+0x338] ;  /* 0x00033800012d7983 */ /* 0x000f280000300800 */
[----:B------:R-:W4:Y:S04]  /*4e60*/  LDL.LU R46, [R1+0x1b4] ;  /* 0x0001b400012e7983 */ /* 0x000f280000300800 */
[----:B------:R-:W4:Y:S04]  /*4e70*/  LDL.LU R47, [R1+0x1b0] ;  /* 0x0001b000012f7983 */ /* 0x000f280000300800 */
[----:B------:R-:W4:Y:S04]  /*4e80*/  LDL.LU R48, [R1+0x1ac] ;  /* 0x0001ac0001307983 */ /* 0x000f280000300800 */
[----:B------:R-:W4:Y:S04]  /*4e90*/  LDL.LU R49, [R1+0x1a8] ;  /* 0x0001a80001317983 */ /* 0x000f280000300800 */
[----:B------:R-:W4:Y:S04]  /*4ea0*/  LDL.LU R50, [R1+0x1a4] ;  /* 0x0001a40001327983 */ /* 0x000f280000300800 */
[----:B------:R-:W4:Y:S04]  /*4eb0*/  LDL.LU R51, [R1+0x1a0] ;  /* 0x0001a00001337983 */ /* 0x000f280000300800 */
[----:B------:R-:W4:Y:S04]  /*4ec0*/  @!P5 LDG.E.U16 R57, desc[UR22][R22.64] ;  /* 0x000000161639d981 */ /* 0x000f28000c1e1500 */
[----:B------:R-:W4:Y:S01]  /*4ed0*/  @!P5 LDG.E.U16 R56, desc[UR22][R20.64] ;  /* 0x000000161438d981 */ /* 0x000f22000c1e1500 */
[----:B------:R-:W-:-:S03]  /*4ee0*/  ISETP.GE.U32.AND P5, PT, R44, 0x7fffffd1, PT ;  /* 0x7fffffd12c00780c */ /* 0x000fc60003fa6070 */
[----:B-1----:R-:W4:Y:S04]  /*4ef0*/  LDL.LU.64 R22, [R1+0x660] ;  /* 0x0006600001167983 */ /* 0x002f280000300a00 */
[----:B0-----:R-:W4:Y:S04]  /*4f00*/  LDL.LU.64 R20, [R1+0x658] ;  /* 0x0006580001147983 */ /* 0x001f280000300a00 */
[----:B------:R-:W4:Y:S01]  /*4f10*/  LDL.LU R44, [R1+0x364] ;  /* 0x00036400012c7983 */ /* 0x000f220000300800 */
[----:B------:R-:W-:-:S05]  /*4f20*/  LOP3.LUT R69, R2, 0x30, RZ, 0x3c, !PT ;  /* 0x0000003002457812 */ /* 0x000fca00078e3cff */
[----:B--2---:R0:W-:Y:S04]  /*4f30*/  STS.U16 [R69+UR9+0x180], R19 ;  /* 0x0001801345007988 */ /* 0x0041e80008000409 */
[----:B0-----:R-:W2:Y:S04]  /*4f40*/  LDL.LU R19, [R1+0x654] ;  /* 0x0006540001137983 */ /* 0x001ea80000300800 */
[----:B---3--:R0:W-:Y:S04]  /*4f50*/  STS.U16 [R69+UR9+0x2180], R16 ;  /* 0x0021801045007988 */ /* 0x0081e80008000409 */
[----:B----4-:R1:W-:Y:S04]  /*4f60*/  STS.U16 [R69+UR9+0x4180], R24 ;  /* 0x0041801845007988 */ /* 0x0103e80008000409 */
[----:B0-----:R-:W3:Y:S04]  /*4f70*/  LDL.LU R16, [R1+0x650] ;  /* 0x0006500001107983 */ /* 0x001ee80000300800 */
[----:B------:R0:W-:Y:S04]  /*4f80*/  STS.U16 [R69+UR9+0x6180], R17 ;  /* 0x0061801145007988 */ /* 0x0001e80008000409 */
[----:B-1----:R-:W4:Y:S04]  /*4f90*/  LDL.LU R24, [R1+0x64c] ;  /* 0x00064c0001187983 */ /* 0x002f280000300800 */
[----:B0-----:R-:W2:Y:S04]  /*4fa0*/  LDL.LU R17, [R1+0x648] ;  /* 0x0006480001117983 */ /* 0x001ea80000300800 */
[----:B------:R0:W-:Y:S04]  /*4fb0*/  STS.U16 [R69+UR9+0x580], R44 ;  /* 0x0005802c45007988 */ /* 0x0001e80008000409 */
[----:B------:R-:W-:Y:S04]  /*4fc0*/  STS.U16 [R69+UR9+0x2580], R79 ;  /* 0x0025804f45007988 */ /* 0x000fe80008000409 */
[----:B------:R-:W-:Y:S04]  /*4fd0*/  STS.U16 [R69+UR9+0x4580], R80 ;  /* 0x0045805045007988 */ /* 0x000fe80008000409 */
[----:B------:R-:W-:Y:S01]  /*4fe0*/  STS.U16 [R69+UR9+0x6580], R81 ;  /* 0x0065805145007988 */ /* 0x000fe20008000409 */
[----:B0-----:R-:W-:-:S03]  /*4ff0*/  LOP3.LUT R44, R2, 0x40, RZ, 0x3c, !PT ;  /* 0x00000040022c7812 */ /* 0x001fc600078e3cff */
        /* <DEDUP_REMOVED lines=18> */
[----:B--2---:R0:W-:Y:S04]  /*5120*/  STS.U16 [R44+UR9+0x4a00], R17 ;  /* 0x004a00112c007988 */ /* 0x0041e80008000409 */
[----:B----4-:R-:W-:Y:S04]  /*5130*/  STS.U16 [R44+UR9+0x6a00], R24 ;  /* 0x006a00182c007988 */ /* 0x010fe80008000409 */
[----:B---3--:R1:W-:Y:S04]  /*5140*/  STS.U16 [R44+UR9+0xe00], R16 ;  /* 0x000e00102c007988 */ /* 0x0083e80008000409 */
[----:B0-----:R-:W2:Y:S04]  /*5150*/  LDL.LU R17, [R1+0x644] ;  /* 0x0006440001117983 */ /* 0x001ea80000300800 */
[----:B-1----:R-:W3:Y:S01]  /*5160*/  LDL.LU R16, [R1+0x640] ;  /* 0x0006400001107983 */ /* 0x002ee20000300800 */
[----:B------:R-:W-:-:S03]  /*5170*/  LOP3.LUT R24, R2, 0x50, RZ, 0x3c, !PT ;  /* 0x0000005002187812 */ /* 0x000fc600078e3cff */
[----:B------:R0:W-:Y:S04]  /*5180*/  STS.U16 [R44+UR9+0x2e00], R19 ;  /* 0x002e00132c007988 */ /* 0x0001e80008000409 */
[----:B------:R1:W-:Y:S04]  /*5190*/  STS.U16 [R44+UR9+0x4e00], R18 ;  /* 0x004e00122c007988 */ /* 0x0003e80008000409 */
[----:B------:R4:W-:Y:S04]  /*51a0*/  STS.U16 [R44+UR9+0x6e00], R21 ;  /* 0x006e00152c007988 */ /* 0x0009e80008000409 */
[----:B0-----:R-:W3:Y:S04]  /*51b0*/  LDL.LU R19, [R1+0x63c] ;  /* 0x00063c0001137983 */ /* 0x001ee80000300800 */
[----:B-1----:R-:W3:Y:S04]  /*51c0*/  LDL.LU R18, [R1+0x638] ;  /* 0x0006380001127983 */ /* 0x002ee80000300800 */
[----:B----4-:R-:W4:Y:S04]  /*51d0*/  LDL.LU R21, [R1+0x634] ;  /* 0x0006340001157983 */ /* 0x010f280000300800 */
[----:B------:R0:W-:Y:S04]  /*51e0*/  STS.U16 [R24+UR9+0x280], R20 ;  /* 0x0002801418007988 */ /* 0x0001e80008000409 */
[----:B------:R1:W-:Y:S04]  /*51f0*/  STS.U16 [R24+UR9+0x2280], R23 ;  /* 0x0022801718007988 */ /* 0x0003e80008000409 */
[----:B------:R1:W-:Y:S04]  /*5200*/  STS.U16 [R24+UR9+0x4280], R22 ;  /* 0x0042801618007988 */ /* 0x0003e80008000409 */
[----:B0-----:R-:W4:Y:S04]  /*5210*/  LDL.LU R20, [R1+0x630] ;  /* 0x0006300001147983 */ /* 0x001f280000300800 */
[----:B-1----:R-:W4:Y:S04]  /*5220*/  LDL.LU R23, [R1+0x62c] ;  /* 0x00062c0001177983 */ /* 0x002f280000300800 */
[----:B------:R-:W4:Y:S04]  /*5230*/  LDL.LU R22, [R1+0x628] ;  /* 0x0006280001167983 */ /* 0x000f280000300800 */
[----:B------:R0:W-:Y:S04]  /*5240*/  STS.U16 [R24+UR9+0x6280], R25 ;  /* 0x0062801918007988 */ /* 0x0001e80008000409 */
[----:B0-----:R-:W4:Y:S04]  /*5250*/  LDL.LU R25, [R1+0x624] ;  /* 0x0006240001197983 */ /* 0x001f280000300800 */
[----:B------:R0:W-:Y:S04]  /*5260*/  STS.U16 [R24+UR9+0x680], R26 ;  /* 0x0006801a18007988 */ /* 0x0001e80008000409 */
[----:B------:R1:W-:Y:S04]  /*5270*/  STS.U16 [R24+UR9+0x2680], R0 ;  /* 0x0026800018007988 */ /* 0x0003e80008000409 */
[----:B0-----:R-:W4:Y:S04]  /*5280*/  LDL.LU R26, [R1+0x620] ;  /* 0x00062000011a7983 */ /* 0x001f280000300800 */
[----:B-1----:R-:W4:Y:S01]  /*5290*/  LDL.LU R0, [R1+0x61c] ;  /* 0x00061c0001007983 */ /* 0x002f220000300800 */
[----:B------:R-:W-:-:S02]  /*52a0*/  IMAD R46, R92, 0x16, RZ ;  /* 0x000000165c2e7824 */ /* 0x000fc400078e02ff */
[C---:B------:R-:W-:Y:S02]  /*52b0*/  IMAD R69, R92.reuse, 0x7, RZ ;  /* 0x000000075c457824 */ /* 0x040fe400078e02ff */
[----:B------:R-:W-:Y:S02]  /*52c0*/  IMAD R70, R92, 0xf, RZ ;  /* 0x0000000f5c467824 */ /* 0x000fe400078e02ff */
[----:B------:R-:W-:-:S04]  /*52d0*/  IMAD.WIDE R74, R46, 0x2, R34 ;  /* 0x000000022e4a7825 */ /* 0x000fc800078e0222 */
[C---:B------:R-:W-:Y:S01]  /*52e0*/  IMAD.WIDE R72, R69.reuse, 0x2, R34 ;  /* 0x0000000245487825 */ /* 0x040fe200078e0222 */
[----:B------:R-:W-:Y:S01]  /*52f0*/  PRMT R90, RZ, 0x7610, R90 ;  /* 0x00007610ff5a7816 */ /* 0x000fe2000000005a */
[----:B------:R-:W-:Y:S02]  /*5300*/  STL.64 [R1+0x78], R74 ;  /* 0x0000784a01007387 */ /* 0x000fe40000100a00 */
[----:B------:R-:W-:Y:S01]  /*5310*/  IMAD.WIDE R48, R70, 0x2, R34 ;  /* 0x0000000246307825 */ /* 0x000fe200078e0222 */
[----:B------:R-:W-:Y:S01]  /*5320*/  PRMT R89, RZ, 0x7610, R89 ;  /* 0x00007610ff597816 */ /* 0x000fe20000000059 */
[----:B------:R-:W-:Y:S02]  /*5330*/  STL.64 [R1+0x1b0], R72 ;  /* 0x0001b04801007387 */ /* 0x000fe40000100a00 */
[----:B------:R-:W-:Y:S01]  /*5340*/  IMAD.WIDE R76, R46, 0x2, R32 ;  /* 0x000000022e4c7825 */ /* 0x000fe200078e0220 */
[----:B------:R-:W-:Y:S01]  /*5350*/  PRMT R91, RZ, 0x7610, R91 ;  /* 0x00007610ff5b7816 */ /* 0x000fe2000000005b */
[----:B------:R-:W-:Y:S04]  /*5360*/  STL.64 [R1+0x158], R48 ;  /* 0x0001583001007387 */ /* 0x000fe80000100a00 */
[----:B------:R0:W-:Y:S01]  /*5370*/  STL.64 [R1+0x70], R76 ;  /* 0x0000704c01007387 */ /* 0x0001e20000100a00 */
[----:B------:R-:W-:-:S03]  /*5380*/  IMAD.WIDE R78, R69, 0x2, R28 ;  /* 0x00000002454e7825 */ /* 0x000fc600078e021c */
[----:B------:R0:W4:Y:S02]  /*5390*/  @P0 LDG.E.U16 R91, desc[UR22][R76.64] ;  /* 0x000000164c5b0981 */ /* 0x000124000c1e1500 */
[----:B0-----:R-:W-:Y:S02]  /*53a0*/  IMAD.WIDE R76, R70, 0x2, R32 ;  /* 0x00000002464c7825 */ /* 0x001fe400078e0220 */
[----:B------:R-:W-:Y:S02]  /*53b0*/  STS.U16 [R24+UR9+0x4680], R93 ;  /* 0x0046805d18007988 */ /* 0x000fe40008000409 */
[----:B------:R-:W-:Y:S01]  /*53c0*/  IMAD R50, R92, 0x1e, RZ ;  /* 0x0000001e5c327824 */ /* 0x000fe200078e02ff */
[----:B------:R-:W-:Y:S02]  /*53d0*/  PRMT R88, RZ, 0x7610, R88 ;  /* 0x00007610ff587816 */ /* 0x000fe40000000058 */
[----:B------:R-:W-:Y:S01]  /*53e0*/  PRMT R87, RZ, 0x7610, R87 ;  /* 0x00007610ff577816 */ /* 0x000fe20000000057 */
[----:B------:R-:W-:Y:S01]  /*53f0*/  IMAD.WIDE R44, R50, 0x2, R34 ;  /* 0x00000002322c7825 */ /* 0x000fe200078e0222 */
[----:B------:R-:W-:-:S02]  /*5400*/  PRMT R86, RZ, 0x7610, R86 ;  /* 0x00007610ff567816 */ /* 0x000fc40000000056 */
[----:B------:R-:W-:Y:S02]  /*5410*/  PRMT R85, RZ, 0x7610, R85 ;  /* 0x00007610ff557816 */ /* 0x000fe40000000055 */
[----:B------:R-:W4:Y:S01]  /*5420*/  @P4 LDG.E.U16 R88, desc[UR22][R44.64] ;  /* 0x000000162c584981 */ /* 0x000f22000c1e1500 */
[----:B--2---:R-:W-:Y:S02]  /*5430*/  PRMT R17, RZ, 0x7610, R17 ;  /* 0x00007610ff117816 */ /* 0x004fe40000000011 */
[----:B---3--:R-:W-:-:S04]  /*5440*/  PRMT R16, RZ, 0x7610, R16 ;  /* 0x00007610ff107816 */ /* 0x008fc80000000010 */
[----:B------:R0:W2:Y:S04]  /*5450*/  @!P6 LDG.E.U16 R17, desc[UR22][R72.64] ;  /* 0x000000164811e981 */ /* 0x0000a8000c1e1500 */
[----:B------:R1:W3:Y:S01]  /*5460*/  @P0 LDG.E.U16 R16, desc[UR22][R74.64] ;  /* 0x000000164a100981 */ /* 0x0002e2000c1e1500 */
[----:B0-----:R-:W-:-:S04]  /*5470*/  IMAD.WIDE R72, R46, 0x2, R28 ;  /* 0x000000022e487825 */ /* 0x001fc800078e021c */
[----:B-1----:R-:W-:Y:S01]  /*5480*/  IMAD.WIDE R74, R46, 0x2, R30 ;  /* 0x000000022e4a7825 */ /* 0x002fe200078e021e */
[----:B------:R-:W-:Y:S01]  /*5490*/  PRMT R19, RZ, 0x7610, R19 ;  /* 0x00007610ff137816 */ /* 0x000fe20000000013 */
[----:B------:R-:W2:Y:S01]  /*54a0*/  @P0 LDG.E.U16 R89, desc[UR22][R72.64] ;  /* 0x0000001648590981 */ /* 0x000ea2000c1e1500 */
[----:B------:R-:W-:-:S03]  /*54b0*/  PRMT R18, RZ, 0x7610, R18 ;  /* 0x00007610ff127816 */ /* 0x000fc60000000012 */
[----:B------:R0:W-:Y:S04]  /*54c0*/  STL.64 [R1+0x68], R74 ;  /* 0x0000684a01007387 */ /* 0x0001e80000100a00 */
[----:B------:R0:W2:Y:S04]  /*54d0*/  @P0 LDG.E.U16 R90, desc[UR22][R74.64] ;  /* 0x000000164a5a0981 */ /* 0x0000a8000c1e1500 */
[----:B------:R1:W-:Y:S01]  /*54e0*/  STL.64 [R1+0x60], R72 ;  /* 0x0000604801007387 */ /* 0x0003e20000100a00 */
[----:B0-----:R-:W-:-:S04]  /*54f0*/  IMAD.WIDE R74, R69, 0x2, R32 ;  /* 0x00000002454a7825 */ /* 0x001fc800078e0220 */
[----:B-1----:R-:W-:Y:S01]  /*5500*/  IMAD.WIDE R72, R69, 0x2, R30 ;  /* 0x0000000245487825 */ /* 0x002fe200078e021e */
[----:B------:R0:W-:Y:S01]  /*5510*/  STL.64 [R1+0x1a8], R74 ;  /* 0x0001a84a01007387 */ /* 0x0001e20000100a00 */
[----:B----4-:R-:W-:-:S03]  /*5520*/  PRMT R23, RZ, 0x7610, R23 ;  /* 0x00007610ff177816 */ /* 0x010fc60000000017 */
[----:B------:R0:W4:Y:S01]  /*5530*/  @!P6 LDG.E.U16 R19, desc[UR22][R74.64] ;  /* 0x000000164a13e981 */ /* 0x000122000c1e1500 */
[----:B------:R-:W-:-:S03]  /*5540*/  IMAD R69, R92, 0x17, RZ ;  /* 0x000000175c457824 */ /* 0x000fc600078e02ff */
[----:B------:R1:W-:Y:S04]  /*5550*/  STL.64 [R1+0x1a0], R72 ;  /* 0x0001a04801007387 */ /* 0x0003e80000100a00 */
[----:B------:R1:W4:Y:S01]  /*5560*/  @!P6 LDG.E.U16 R18, desc[UR22][R72.64] ;  /* 0x000000164812e981 */ /* 0x000322000c1e1500 */
[----:B0-----:R-:W-:Y:S01]  /*5570*/  IMAD.WIDE R74, R70, 0x2, R30 ;  /* 0x00000002464a7825 */ /* 0x001fe200078e021e */
[----:B------:R-:W-:Y:S02]  /*5580*/  PRMT R21, RZ, 0x7610, R21 ;  /* 0x00007610ff157816 */ /* 0x000fe40000000015 */
[----:B------:R-:W-:Y:S01]  /*5590*/  STL.64 [R1+0x198], R78 ;  /* 0x0001984e01007387 */ /* 0x000fe20000100a00 */
[----:B------:R-:W-:-:S03]  /*55a0*/  PRMT R25, RZ, 0x7610, R25 ;  /* 0x00007610ff197816 */ /* 0x000fc60000000019 */
[----:B------:R-:W4:Y:S01]  /*55b0*/  @!P5 LDG.E.U16 R23, desc[UR22][R76.64] ;  /* 0x000000164c17d981 */ /* 0x000f22000c1e1500 */
[----:B-1----:R-:W-:-:S03]  /*55c0*/  IMAD.WIDE R72, R70, 0x2, R28 ;  /* 0x0000000246487825 */ /* 0x002fc600078e021c */
[----:B------:R0:W-:Y:S04]  /*55d0*/  STL.64 [R1+0x150], R76 ;  /* 0x0001504c01007387 */ /* 0x0001e80000100a00 */
[----:B------:R-:W-:Y:S01]  /*55e0*/  STL.64 [R1+0x148], R74 ;  /* 0x0001484a01007387 */ /* 0x000fe20000100a00 */
[----:B------:R-:W-:-:S03]  /*55f0*/  IMAD.WIDE R70, R69, 0x2, R32 ;  /* 0x0000000245467825 */ /* 0x000fc600078e0220 */
[----:B------:R1:W-:Y:S04]  /*5600*/  STL.64 [R1+0x140], R72 ;  /* 0x0001404801007387 */ /* 0x0003e80000100a00 */
[----:B------:R1:W4:Y:S04]  /*5610*/  @!P5 LDG.E.U16 R25, desc[UR22][R72.64] ;  /* 0x000000164819d981 */ /* 0x000328000c1e1500 */
[----:B0-----:R-:W4:Y:S04]  /*5620*/  LDL.LU R76, [R1+0x3b8] ;  /* 0x0003b800014c7983 */ /* 0x001f280000300800 */
[----:B------:R-:W4:Y:S01]  /*5630*/  @!P6 LDG.E.U16 R21, desc[UR22][R78.64] ;  /* 0x000000164e15e981 */ /* 0x000f22000c1e1500 */
[----:B-1----:R-:W-:-:S03]  /*5640*/  IMAD.WIDE R72, R69, 0x2, R34 ;  /* 0x0000000245487825 */ /* 0x002fc600078e0222 */
[----:B------:R-:W4:Y:S04]  /*5650*/  LDL.LU R77, [R1+0x3b4] ;  /* 0x0003b400014d7983 */ /* 0x000f280000300800 */
[----:B------:R-:W4:Y:S04]  /*5660*/  LDL.LU R78, [R1+0x3b0] ;  /* 0x0003b000014e7983 */ /* 0x000f280000300800 */
[----:B------:R-:W-:Y:S04]  /*5670*/  STL.64 [R1+0x58], R72 ;  /* 0x0000584801007387 */ /* 0x000fe80000100a00 */
[----:B------:R-:W-:Y:S04]  /*5680*/  STL.64 [R1+0x50], R70 ;  /* 0x0000504601007387 */ /* 0x000fe80000100a00 */
[----:B------:R-:W4:Y:S01]  /*5690*/  LDL.LU R93, [R1+0x618] ;  /* 0x00061800015d7983 */ /* 0x000f220000300800 */
[----:B------:R-:W-:Y:S01]  /*56a0*/  PRMT R20, RZ, 0x7610, R20 ;  /* 0x00007610ff147816 */ /* 0x000fe20000000014 */
[----:B------:R-:W-:-:S05]  /*56b0*/  IMAD.WIDE R46, R50, 0x2, R32 ;  /* 0x00000002322e7825 */ /* 0x000fca00078e0220 */
[----:B------:R0:W4:Y:S04]  /*56c0*/  @!P5 LDG.E.U16 R20, desc[UR22][R48.64] ;  /* 0x000000163014d981 */ /* 0x000128000c1e1500 */
[----:B------:R-:W4:Y:S01]  /*56d0*/  @P4 LDG.E.U16 R87, desc[UR22][R46.64] ;  /* 0x000000162e574981 */ /* 0x000f22000c1e1500 */
[----:B0-----:R-:W-:-:S04]  /*56e0*/  IMAD.WIDE R48, R50, 0x2, R30 ;  /* 0x0000000232307825 */ /* 0x001fc800078e021e */
[----:B------:R-:W-:Y:S01]  /*56f0*/  IMAD.WIDE R50, R50, 0x2, R28 ;  /* 0x0000000232327825 */ /* 0x000fe200078e021c */
[----:B------:R-:W4:Y:S04]  /*5700*/  @P4 LDG.E.U16 R86, desc[UR22][R48.64] ;  /* 0x0000001630564981 */ /* 0x000f28000c1e1500 */
[----:B------:R-:W4:Y:S01]  /*5710*/  @P4 LDG.E.U16 R85, desc[UR22][R50.64] ;  /* 0x0000001632554981 */ /* 0x000f22000c1e1500 */
[----:B------:R-:W-:Y:S02]  /*5720*/  PRMT R22, RZ, 0x7610, R22 ;  /* 0x00007610ff167816 */ /* 0x000fe40000000016 */
[----:B------:R-:W-:Y:S02]  /*5730*/  PRMT R26, RZ, 0x7610, R26 ;  /* 0x00007610ff1a7816 */ /* 0x000fe4000000001a */
[----:B------:R-:W-:-:S02]  /*5740*/  PRMT R0, RZ, 0x7610, R0 ;  /* 0x00007610ff007816 */ /* 0x000fc40000000000 */
[----:B------:R-:W4:Y:S04]  /*5750*/  @!P5 LDG.E.U16 R22, desc[UR22][R74.64] ;  /* 0x000000164a16d981 */ /* 0x000f28000c1e1500 */
[----:B------:R-:W4:Y:S04]  /*5760*/  @P3 LDG.E.U16 R26, desc[UR22][R72.64] ;  /* 0x00000016481a3981 */ /* 0x000f28000c1e1500 */
[----:B------:R0:W4:Y:S04]  /*5770*/  @P3 LDG.E.U16 R0, desc[UR22][R70.64] ;  /* 0x0000001646003981 */ /* 0x000128000c1e1500 */
[----:B------:R-:W-:Y:S04]  /*5780*/  STS.U16 [R24+UR9+0x6680], R68 ;  /* 0x0066804418007988 */ /* 0x000fe80008000409 */
[----:B------:R-:W-:Y:S04]  /*5790*/  STS.U16 [R24+UR9+0xa80], R67 ;  /* 0x000a804318007988 */ /* 0x000fe80008000409 */
[----:B------:R-:W-:Y:S04]  /*57a0*/  STS.U16 [R24+UR9+0x2a80], R66 ;  /* 0x002a804218007988 */ /* 0x000fe80008000409 */
[----:B------:R-:W-:Y:S04]  /*57b0*/  STS.U16 [R24+UR9+0x4a80], R65 ;  /* 0x004a804118007988 */ /* 0x000fe80008000409 */
[----:B------:R-:W-:Y:S04]  /*57c0*/  STS.U16 [R24+UR9+0x6a80], R64 ;  /* 0x006a804018007988 */ /* 0x000fe80008000409 */
[----:B------:R-:W-:Y:S04]  /*57d0*/  STS.U16 [R24+UR9+0xe80], R55 ;  /* 0x000e803718007988 */ /* 0x000fe80008000409 */
[----:B------:R-:W-:Y:S04]  /*57e0*/  STS.U16 [R24+UR9+0x2e80], R54 ;  /* 0x002e803618007988 */ /* 0x000fe80008000409 */
[----:B------:R-:W-:Y:S01]  /*57f0*/  STS.U16 [R24+UR9+0x4e80], R53 ;  /* 0x004e803518007988 */ /* 0x000fe20008000409 */
[----:B------:R-:W-:-:S03]  /*5800*/  LOP3.LUT R15, R15, 0x1f, RZ, 0xc0, !PT ;  /* 0x0000001f0f0f7812 */ /* 0x000fc600078ec0ff */
[----:B------:R1:W-:Y:S02]  /*5810*/  STS.U16 [R24+UR9+0x6e80], R52 ;  /* 0x006e803418007988 */ /* 0x0003e40008000409 */
[----:B-1----:R-:W-:-:S05]  /*5820*/  LOP3.LUT R24, R2, 0x60, RZ, 0x3c, !PT ;  /* 0x0000006002187812 */ /* 0x002fca00078e3cff */
[----:B------:R-:W-:Y:S04]  /*5830*/  STS.U16 [R24+UR9+0x300], R63 ;  /* 0x0003003f18007988 */ /* 0x000fe80008000409 */
[----:B------:R-:W-:Y:S04]  /*5840*/  STS.U16 [R24+UR9+0x2300], R62 ;  /* 0x0023003e18007988 */ /* 0x000fe80008000409 */
[----:B------:R1:W-:Y:S04]  /*5850*/  STS.U16 [R24+UR9+0x4300], R61 ;  /* 0x0043003d18007988 */ /* 0x0003e80008000409 */
[----:B------:R-:W-:Y:S04]  /*5860*/  STS.U16 [R24+UR9+0x6300], R60 ;  /* 0x0063003c18007988 */ /* 0x000fe80008000409 */
[----:B------:R0:W-:Y:S04]  /*5870*/  STS.U16 [R24+UR9+0x700], R59 ;  /* 0x0007003b18007988 */ /* 0x0001e80008000409 */
[----:B------:R-:W-:Y:S04]  /*5880*/  STS.U16 [R24+UR9+0x2700], R58 ;  /* 0x0027003a18007988 */ /* 0x000fe80008000409 */
[----:B------:R2:W-:Y:S01]  /*5890*/  STS.U16 [R24+UR9+0x4700], R57 ;  /* 0x0047003918007988 */ /* 0x0005e20008000409 */
[----:B-1----:R-:W-:-:S02]  /*58a0*/  IMAD R61, R4, UR4, RZ ;  /* 0x00000004043d7c24 */ /* 0x002fc4000f8e02ff */
[----:B0-----:R-:W-:Y:S01]  /*58b0*/  IMAD R59, R3, UR4, RZ ;  /* 0x00000004033b7c24 */ /* 0x001fe2000f8e02ff */
[----:B------:R0:W-:Y:S01]  /*58c0*/  STS.U16 [R24+UR9+0x6700], R56 ;  /* 0x0067003818007988 */ /* 0x0001e20008000409 */
[----:B------:R-:W-:Y:S02]  /*58d0*/  IMAD R63, R5, UR4, RZ ;  /* 0x00000004053f7c24 */ /* 0x000fe4000f8e02ff */
[----:B------:R-:W-:Y:S01]  /*58e0*/  IMAD R65, R6, UR4, RZ ;  /* 0x0000000406417c24 */ /* 0x000fe2000f8e02ff */
[----:B------:R-:W4:Y:S01]  /*58f0*/  LDL.LU R3, [R1+0x614] ;  /* 0x0006140001037983 */ /* 0x000f220000300800 */
[----:B------:R-:W-:Y:S02]  /*5900*/  IMAD R67, R7, UR4, RZ ;  /* 0x0000000407437c24 */ /* 0x000fe4000f8e02ff */
[----:B------:R-:W-:Y:S01]  /*5910*/  IMAD R69, R8, UR4, RZ ;  /* 0x0000000408457c24 */ /* 0x000fe2000f8e02ff */
[----:B------:R-:W5:Y:S01]  /*5920*/  LDL.LU R4, [R1+0x610] ;  /* 0x0006100001047983 */ /* 0x000f620000300800 */
[----:B------:R-:W-:-:S02]  /*5930*/  IMAD R71, R9, UR4, RZ ;  /* 0x0000000409477c24 */ /* 0x000fc4000f8e02ff */
[----:B------:R-:W-:Y:S01]  /*5940*/  IMAD R73, R10, UR4, RZ ;  /* 0x000000040a497c24 */ /* 0x000fe2000f8e02ff */
[----:B------:R-:W5:Y:S01]  /*5950*/  LDL.LU R5, [R1+0x60c] ;  /* 0x00060c0001057983 */ /* 0x000f620000300800 */
[----:B------:R-:W-:Y:S02]  /*5960*/  IMAD R75, R11, UR4, RZ ;  /* 0x000000040b4b7c24 */ /* 0x000fe4000f8e02ff */
[----:B------:R-:W-:Y:S01]  /*5970*/  IMAD R79, R13, UR4, RZ ;  /* 0x000000040d4f7c24 */ /* 0x000fe2000f8e02ff */
[----:B------:R-:W5:Y:S01]  /*5980*/  LDL.LU R6, [R1+0x608] ;  /* 0x0006080001067983 */ /* 0x000f620000300800 */
[----:B------:R-:W-:Y:S02]  /*5990*/  IMAD R81, R14, UR4, RZ ;  /* 0x000000040e517c24 */ /* 0x000fe4000f8e02ff */
[----:B------:R-:W-:Y:S01]  /*59a0*/  IMAD R27, R27, UR4, RZ ;  /* 0x000000041b1b7c24 */ /* 0x000fe2000f8e02ff */
[----:B------:R-:W5:Y:S04]  /*59b0*/  LDL.LU R7, [R1+0x604] ;  /* 0x0006040001077983 */ /* 0x000f680000300800 */
[----:B------:R-:W5:Y:S04]  /*59c0*/  LDL.LU R8, [R1+0x600] ;  /* 0x0006000001087983 */ /* 0x000f680000300800 */
[----:B------:R-:W5:Y:S04]  /*59d0*/  LDL.LU R9, [R1+0x5fc] ;  /* 0x0005fc0001097983 */ /* 0x000f680000300800 */
[----:B------:R-:W5:Y:S04]  /*59e0*/  LDL.LU R10, [R1+0x5f8] ;  /* 0x0005f800010a7983 */ /* 0x000f680000300800 */
[----:B------:R-:W5:Y:S04]  /*59f0*/  LDL.LU R11, [R1+0x5f4] ;  /* 0x0005f400010b7983 */ /* 0x000f680000300800 */
[----:B---3--:R-:W-:Y:S04]  /*5a00*/  STS.U16 [R24+UR9+0xb00], R16 ;  /* 0x000b001018007988 */ /* 0x008fe80008000409 */
[----:B------:R-:W-:Y:S04]  /*5a10*/  STS.U16 [R24+UR9+0x2b00], R91 ;  /* 0x002b005b18007988 */ /* 0x000fe80008000409 */
[----:B--2---:R-:W-:Y:S04]  /*5a20*/  STS.U16 [R24+UR9+0x4b00], R90 ;  /* 0x004b005a18007988 */ /* 0x004fe80008000409 */
[----:B------:R-:W-:Y:S04]  /*5a30*/  STS.U16 [R24+UR9+0x6b00], R89 ;  /* 0x006b005918007988 */ /* 0x000fe80008000409 */
[----:B------:R-:W-:Y:S01]  /*5a40*/  STS.U16 [R24+UR9+0xf00], R88 ;  /* 0x000f005818007988 */ /* 0x000fe20008000409 */
[----:B----4-:R-:W-:-:S02]  /*5a50*/  IMAD R53, R76, UR4, RZ ;  /* 0x000000044c357c24 */ /* 0x010fc4000f8e02ff */
[----:B------:R-:W-:Y:S02]  /*5a60*/  IMAD R55, R77, UR4, RZ ;  /* 0x000000044d377c24 */ /* 0x000fe4000f8e02ff */
[----:B------:R-:W-:Y:S02]  /*5a70*/  IMAD R57, R78, UR4, RZ ;  /* 0x000000044e397c24 */ /* 0x000fe4000f8e02ff */
[----:B------:R-:W-:-:S05]  /*5a80*/  IMAD R83, R15, R93, RZ ;  /* 0x0000005d0f537224 */ /* 0x000fca00078e02ff */
[----:B------:R-:W-:-:S04]  /*5a90*/  LEA R82, P0, R83, UR14, 0x1 ;  /* 0x0000000e53527c11 */ /* 0x000fc8000f8008ff */
[----:B------:R-:W-:Y:S02]  /*5aa0*/  LEA.HI.X.SX32 R83, R83, UR15, 0x1, P0 ;  /* 0x0000000f53537c11 */ /* 0x000fe400080f0eff */
[-C--:B------:R-:W-:Y:S02]  /*5ab0*/  LEA R52, P0, R53, R82.reuse, 0x1 ;  /* 0x0000005235347211 */ /* 0x080fe400078008ff */
[-C--:B------:R-:W-:Y:S02]  /*5ac0*/  LEA R54, P4, R55, R82.reuse, 0x1 ;  /* 0x0000005237367211 */ /* 0x080fe400078808ff */
[----:B0-----:R-:W-:Y:S02]  /*5ad0*/  LEA R56, P5, R57, R82, 0x1 ;  /* 0x0000005239387211 */ /* 0x001fe400078a08ff */
[-C--:B------:R-:W-:Y:S02]  /*5ae0*/  LEA.HI.X.SX32 R53, R53, R83.reuse, 0x1, P0 ;  /* 0x0000005335357211 */ /* 0x080fe400000f0eff */
[----:B------:R-:W-:-:S02]  /*5af0*/  LEA.HI.X.SX32 R55, R55, R83, 0x1, P4 ;  /* 0x0000005337377211 */ /* 0x000fc400020f0eff */
[-C--:B------:R-:W-:Y:S02]  /*5b00*/  LEA.HI.X.SX32 R57, R57, R83.reuse, 0x1, P5 ;  /* 0x0000005339397211 */ /* 0x080fe400028f0eff */
[-C--:B------:R-:W-:Y:S02]  /*5b10*/  LEA R58, P0, R59, R82.reuse, 0x1 ;  /* 0x000000523b3a7211 */ /* 0x080fe400078008ff */
[-C--:B------:R-:W-:Y:S02]  /*5b20*/  LEA R60, P4, R61, R82.reuse, 0x1 ;  /* 0x000000523d3c7211 */ /* 0x080fe400078808ff */
[----:B------:R-:W-:Y:S02]  /*5b30*/  LEA R62, P5, R63, R82, 0x1 ;  /* 0x000000523f3e7211 */ /* 0x000fe400078a08ff */
[-C--:B------:R-:W-:Y:S02]  /*5b40*/  LEA.HI.X.SX32 R59, R59, R83.reuse, 0x1, P0 ;  /* 0x000000533b3b7211 */ /* 0x080fe400000f0eff */
[----:B------:R-:W-:-:S02]  /*5b50*/  LEA.HI.X.SX32 R61, R61, R83, 0x1, P4 ;  /* 0x000000533d3d7211 */ /* 0x000fc400020f0eff */
[-C--:B------:R-:W-:Y:S02]  /*5b60*/  LEA.HI.X.SX32 R63, R63, R83.reuse, 0x1, P5 ;  /* 0x000000533f3f7211 */ /* 0x080fe400028f0eff */
[-C--:B------:R-:W-:Y:S02]  /*5b70*/  LEA R64, P0, R65, R82.reuse, 0x1 ;  /* 0x0000005241407211 */ /* 0x080fe400078008ff */
[-C--:B------:R-:W-:Y:S02]  /*5b80*/  LEA R66, P4, R67, R82.reuse, 0x1 ;  /* 0x0000005243427211 */ /* 0x080fe400078808ff */
[----:B------:R-:W-:Y:S01]  /*5b90*/  LEA R68, P5, R69, R82, 0x1 ;  /* 0x0000005245447211 */ /* 0x000fe200078a08ff */
[----:B------:R-:W-:Y:S01]  /*5ba0*/  IMAD R77, R12, UR4, RZ ;  /* 0x000000040c4d7c24 */ /* 0x000fe2000f8e02ff */
[-C--:B------:R-:W-:Y:S01]  /*5bb0*/  LEA.HI.X.SX32 R65, R65, R83.reuse, 0x1, P0 ;  /* 0x0000005341417211 */ /* 0x080fe200000f0eff */
[----:B------:R-:W-:Y:S01]  /*5bc0*/  STS.U16 [R24+UR9+0x2f00], R87 ;  /* 0x002f005718007988 */ /* 0x000fe20008000409 */
[----:B------:R-:W-:-:S02]  /*5bd0*/  LEA.HI.X.SX32 R67, R67, R83, 0x1, P4 ;  /* 0x0000005343437211 */ /* 0x000fc400020f0eff */
[-C--:B------:R-:W-:Y:S01]  /*5be0*/  LEA.HI.X.SX32 R69, R69, R83.reuse, 0x1, P5 ;  /* 0x0000005345457211 */ /* 0x080fe200028f0eff */
[----:B------:R-:W5:Y:S01]  /*5bf0*/  LDL.LU R12, [R1+0x5f0] ;  /* 0x0005f000010c7983 */ /* 0x000f620000300800 */
[-C--:B------:R-:W-:Y:S02]  /*5c00*/  LEA R70, P0, R71, R82.reuse, 0x1 ;  /* 0x0000005247467211 */ /* 0x080fe400078008ff */
[-C--:B------:R-:W-:Y:S01]  /*5c10*/  LEA R72, P4, R73, R82.reuse, 0x1 ;  /* 0x0000005249487211 */ /* 0x080fe200078808ff */
[----:B------:R-:W-:Y:S01]  /*5c20*/  STS.U16 [R24+UR9+0x4f00], R86 ;  /* 0x004f005618007988 */ /* 0x000fe20008000409 */
[----:B------:R-:W-:Y:S02]  /*5c30*/  LEA R74, P5, R75, R82, 0x1 ;  /* 0x000000524b4a7211 */ /* 0x000fe400078a08ff */
[-C--:B------:R-:W-:Y:S01]  /*5c40*/  LEA.HI.X.SX32 R71, R71, R83.reuse, 0x1, P0 ;  /* 0x0000005347477211 */ /* 0x080fe200000f0eff */
[----:B------:R-:W5:Y:S01]  /*5c50*/  LDL.LU R13, [R1+0x5ec] ;  /* 0x0005ec00010d7983 */ /* 0x000f620000300800 */
[----:B------:R-:W-:-:S02]  /*5c60*/  LEA.HI.X.SX32 R73, R73, R83, 0x1, P4 ;  /* 0x0000005349497211 */ /* 0x000fc400020f0eff */
[-C--:B------:R-:W-:Y:S01]  /*5c70*/  LEA.HI.X.SX32 R75, R75, R83.reuse, 0x1, P5 ;  /* 0x000000534b4b7211 */ /* 0x080fe200028f0eff */
[----:B------:R0:W-:Y:S01]  /*5c80*/  STS.U16 [R24+UR9+0x6f00], R85 ;  /* 0x006f005518007988 */ /* 0x0001e20008000409 */
[-C--:B------:R-:W-:Y:S02]  /*5c90*/  LEA R76, P0, R77, R82.reuse, 0x1 ;  /* 0x000000524d4c7211 */ /* 0x080fe400078008ff */
[-C--:B------:R-:W-:Y:S01]  /*5ca0*/  LEA R78, P4, R79, R82.reuse, 0x1 ;  /* 0x000000524f4e7211 */ /* 0x080fe200078808ff */
[----:B------:R-:W5:Y:S01]  /*5cb0*/  LDL.LU R14, [R1+0x5e8] ;  /* 0x0005e800010e7983 */ /* 0x000f620000300800 */
[-C--:B------:R-:W-:Y:S02]  /*5cc0*/  LEA R80, P5, R81, R82.reuse, 0x1 ;  /* 0x0000005251507211 */ /* 0x080fe400078a08ff */
[----:B------:R-:W-:Y:S02]  /*5cd0*/  LEA R82, P6, R27, R82, 0x1 ;  /* 0x000000521b527211 */ /* 0x000fe400078c08ff */
[----:B------:R-:W-:-:S02]  /*5ce0*/  LEA.HI.X.SX32 R77, R77, R83, 0x1, P0 ;  /* 0x000000534d4d7211 */ /* 0x000fc400000f0eff */
[-C--:B------:R-:W-:Y:S02]  /*5cf0*/  LEA.HI.X.SX32 R79, R79, R83.reuse, 0x1, P4 ;  /* 0x000000534f4f7211 */ /* 0x080fe400020f0eff */
[-C--:B------:R-:W-:Y:S02]  /*5d00*/  LEA.HI.X.SX32 R81, R81, R83.reuse, 0x1, P5 ;  /* 0x0000005351517211 */ /* 0x080fe400028f0eff */
[----:B------:R-:W-:Y:S01]  /*5d10*/  LEA.HI.X.SX32 R83, R27, R83, 0x1, P6 ;  /* 0x000000531b537211 */ /* 0x000fe200030f0eff */
[----:B------:R-:W-:Y:S01]  /*5d20*/  VIADD R27, R84, 0x1f ;  /* 0x0000001f541b7836 */ /* 0x000fe20000000000 */
[----:B0-----:R-:W-:-:S04]  /*5d30*/  LOP3.LUT R24, R2, 0x70, RZ, 0x3c, !PT ;  /* 0x0000007002187812 */ /* 0x001fc800078e3cff */
[----:B------:R-:W-:Y:S01]  /*5d40*/  ISETP.GT.AND P0, PT, R27, 0x1f, PT ;  /* 0x0000001f1b00780c */ /* 0x000fe20003f04270 */
[----:B------:R-:W-:Y:S03]  /*5d50*/  STL [R1+0x554], R27 ;  /* 0x0005541b01007387 */ /* 0x000fe60000100800 */
[----:B------:R-:W-:Y:S01]  /*5d60*/  ISETP.LT.AND P0, PT, R15, R84, P0 ;  /* 0x000000540f00720c */ /* 0x000fe20000701270 */
[----:B------:R0:W-:Y:S04]  /*5d70*/  STS.U16 [R24+UR9+0x380], R17 ;  /* 0x0003801118007988 */ /* 0x0001e80008000409 */
[----:B------:R-:W5:Y:S04]  /*5d80*/  LDL.LU R15, [R1+0x5e4] ;  /* 0x0005e400010f7983 */ /* 0x000f680000300800 */
[----:B------:R-:W5:Y:S04]  /*5d90*/  LDL.LU R16, [R1+0x5e0] ;  /* 0x0005e00001107983 */ /* 0x000f680000300800 */
[----:B0-----:R-:W5:Y:S04]  /*5da0*/  LDL.LU R17, [R1+0x5dc] ;  /* 0x0005dc0001117983 */ /* 0x001f680000300800 */
[----:B------:R0:W-:Y:S04]  /*5db0*/  STS.U16 [R24+UR9+0x2380], R19 ;  /* 0x0023801318007988 */ /* 0x0001e80008000409 */
[----:B------:R1:W-:Y:S04]  /*5dc0*/  STS.U16 [R24+UR9+0x4380], R18 ;  /* 0x0043801218007988 */ /* 0x0003e80008000409 */
[----:B------:R2:W-:Y:S04]  /*5dd0*/  STS.U16 [R24+UR9+0x6380], R21 ;  /* 0x0063801518007988 */ /* 0x0005e80008000409 */
[----:B0-----:R-:W3:Y:S04]  /*5de0*/  LDL.LU R19, [R1+0x5d8] ;  /* 0x0005d80001137983 */ /* 0x001ee80000300800 */
[----:B-1----:R-:W5:Y:S04]  /*5df0*/  LDL.LU R18, [R1+0x5d4] ;  /* 0x0005d40001127983 */ /* 0x002f680000300800 */
[----:B--2---:R-:W2:Y:S04]  /*5e00*/  LDL.LU R21, [R1+0x5d0] ;  /* 0x0005d00001157983 */ /* 0x004ea80000300800 */
[----:B------:R0:W-:Y:S04]  /*5e10*/  STS.U16 [R24+UR9+0x780], R20 ;  /* 0x0007801418007988 */ /* 0x0001e80008000409 */
[----:B------:R1:W-:Y:S04]  /*5e20*/  STS.U16 [R24+UR9+0x2780], R23 ;  /* 0x0027801718007988 */ /* 0x0003e80008000409 */
[----:B0-----:R-:W4:Y:S04]  /*5e30*/  LDL.LU R20, [R1+0x5cc] ;  /* 0x0005cc0001147983 */ /* 0x001f280000300800 */
[----:B-1----:R-:W3:Y:S04]  /*5e40*/  LDL.LU R23, [R1+0x5c8] ;  /* 0x0005c80001177983 */ /* 0x002ee80000300800 */
[----:B------:R0:W-:Y:S04]  /*5e50*/  STS.U16 [R24+UR9+0x4780], R22 ;  /* 0x0047801618007988 */ /* 0x0001e80008000409 */
[----:B------:R1:W-:Y:S04]  /*5e60*/  STS.U16 [R24+UR9+0x6780], R25 ;  /* 0x0067801918007988 */ /* 0x0003e80008000409 */
[----:B------:R1:W-:Y:S04]  /*5e70*/  STS.U16 [R24+UR9+0xb80], R26 ;  /* 0x000b801a18007988 */ /* 0x0003e80008000409 */
[----:B0-----:R-:W3:Y:S04]  /*5e80*/  LDL.LU R22, [R1+0x5c4] ;  /* 0x0005c40001167983 */ /* 0x001ee80000300800 */
[----:B-1----:R-:W3:Y:S04]  /*5e90*/  LDL.LU R25, [R1+0x5c0] ;  /* 0x0005c00001197983 */ /* 0x002ee80000300800 */
[----:B------:R-:W3:Y:S04]  /*5ea0*/  LDL.LU R26, [R1+0x5bc] ;  /* 0x0005bc00011a7983 */ /* 0x000ee80000300800 */
[----:B------:R0:W-:Y:S04]  /*5eb0*/  STS.U16 [R24+UR9+0x2b80], R0 ;  /* 0x002b800018007988 */ /* 0x0001e80008000409 */
[----:B0-----:R-:W3:Y:S01]  /*5ec0*/  LDL.LU R0, [R1+0x5b8] ;  /* 0x0005b80001007983 */ /* 0x001ee20000300800 */
[----:B------:R-:W-:-:S02]  /*5ed0*/  IMAD R91, R92, 0x17, RZ ;  /* 0x000000175c5b7824 */ /* 0x000fc400078e02ff */
[----:B------:R-:W-:Y:S02]  /*5ee0*/  IMAD R90, R92, 0x1f, RZ ;  /* 0x0000001f5c5a7824 */ /* 0x000fe400078e02ff */
[----:B------:R-:W-:-:S04]  /*5ef0*/  IMAD.WIDE R88, R91, 0x2, R30 ;  /* 0x000000025b587825 */ /* 0x000fc800078e021e */
[----:B------:R-:W-:Y:S01]  /*5f00*/  IMAD.WIDE R86, R91, 0x2, R28 ;  /* 0x000000025b567825 */ /* 0x000fe200078e021c */
[----:B------:R0:W-:Y:S03]  /*5f10*/  STL.64 [R1+0x48], R88 ;  /* 0x0000485801007387 */ /* 0x0001e60000100a00 */
[----:B------:R-:W-:Y:S01]  /*5f20*/  IMAD.WIDE R84, R90, 0x2, R34 ;  /* 0x000000025a547825 */ /* 0x000fe200078e0222 */
[----:B------:R1:W-:Y:S01]  /*5f30*/  STL.64 [R1+0x40], R86 ;  /* 0x0000405601007387 */ /* 0x0003e20000100a00 */
[----:B--2---:R-:W-:-:S06]  /*5f40*/  PRMT R21, RZ, 0x7610, R21 ;  /* 0x00007610ff157816 */ /* 0x004fcc0000000015 */
[----:B------:R0:W2:Y:S01]  /*5f50*/  @P3 LDG.E.U16 R21, desc[UR22][R88.64] ;  /* 0x0000001658153981 */ /* 0x0000a2000c1e1500 */
[----:B----4-:R-:W-:Y:S02]  /*5f60*/  PRMT R20, RZ, 0x7610, R20 ;  /* 0x00007610ff147816 */ /* 0x010fe40000000014 */
[----:B---3--:R-:W-:-:S04]  /*5f70*/  PRMT R23, RZ, 0x7610, R23 ;  /* 0x00007610ff177816 */ /* 0x008fc80000000017 */
[----:B------:R1:W3:Y:S01]  /*5f80*/  @P3 LDG.E.U16 R20, desc[UR22][R86.64] ;  /* 0x0000001656143981 */ /* 0x0002e2000c1e1500 */
[----:B0-----:R-:W-:-:S03]  /*5f90*/  IMAD.WIDE R88, R90, 0x2, R30 ;  /* 0x000000025a587825 */ /* 0x001fc600078e021e */
[----:B------:R-:W4:Y:S01]  /*5fa0*/  @!P2 LDG.E.U16 R23, desc[UR22][R84.64] ;  /* 0x000000165417a981 */ /* 0x000f22000c1e1500 */
[----:B-1----:R-:W-:Y:S01]  /*5fb0*/  IMAD.WIDE R86, R90, 0x2, R32 ;  /* 0x000000025a567825 */ /* 0x002fe200078e0220 */
[----:B------:R-:W-:-:S03]  /*5fc0*/  PRMT R22, RZ, 0x7610, R22 ;  /* 0x00007610ff167816 */ /* 0x000fc60000000016 */
[----:B------:R-:W-:Y:S01]  /*5fd0*/  IMAD.WIDE R90, R90, 0x2, R28 ;  /* 0x000000025a5a7825 */ /* 0x000fe200078e021c */
[----:B------:R-:W-:Y:S02]  /*5fe0*/  PRMT R25, RZ, 0x7610, R25 ;  /* 0x00007610ff197816 */ /* 0x000fe40000000019 */
[----:B------:R-:W4:Y:S01]  /*5ff0*/  @!P2 LDG.E.U16 R22, desc[UR22][R86.64] ;  /* 0x000000165616a981 */ /* 0x000f22000c1e1500 */
[----:B------:R-:W-:-:S03]  /*6000*/  PRMT R26, RZ, 0x7610, R26 ;  /* 0x00007610ff1a7816 */ /* 0x000fc6000000001a */
[----:B------:R-:W4:Y:S04]  /*6010*/  @!P2 LDG.E.U16 R25, desc[UR22][R88.64] ;  /* 0x000000165819a981 */ /* 0x000f28000c1e1500 */
[----:B------:R-:W4:Y:S01]  /*6020*/  @!P2 LDG.E.U16 R26, desc[UR22][R90.64] ;  /* 0x000000165a1aa981 */ /* 0x000f22000c1e1500 */
[----:B------:R-:W-:-:S06]  /*6030*/  PRMT R0, RZ, 0x7610, R0 ;  /* 0x00007610ff007816 */ /* 0x000fcc0000000000 */
[----:B------:R-:W4:Y:S04]  /*6040*/  @P0 LDG.E.U16 R0, desc[UR22][R52.64] ;  /* 0x0000001634000981 */ /* 0x000f28000c1e1500 */
[----:B--2---:R0:W-:Y:S04]  /*6050*/  STS.U16 [R24+UR9+0x4b80], R21 ;  /* 0x004b801518007988 */ /* 0x0041e80008000409 */
[----:B0-----:R-:W2:Y:S04]  /*6060*/  LDL.LU R21, [R1+0x5b4] ;  /* 0x0005b40001157983 */ /* 0x001ea80000300800 */
[----:B---3--:R0:W-:Y:S04]  /*6070*/  STS.U16 [R24+UR9+0x6b80], R20 ;  /* 0x006b801418007988 */ /* 0x0081e80008000409 */
[----:B----4-:R1:W-:Y:S04]  /*6080*/  STS.U16 [R24+UR9+0xf80], R23 ;  /* 0x000f801718007988 */ /* 0x0103e80008000409 */
[----:B0-----:R-:W3:Y:S04]  /*6090*/  LDL.LU R20, [R1+0x5b0] ;  /* 0x0005b00001147983 */ /* 0x001ee80000300800 */
[----:B-1----:R-:W4:Y:S04]  /*60a0*/  LDL.LU R23, [R1+0x5ac] ;  /* 0x0005ac0001177983 */ /* 0x002f280000300800 */
[----:B------:R0:W-:Y:S04]  /*60b0*/  STS.U16 [R24+UR9+0x2f80], R22 ;  /* 0x002f801618007988 */ /* 0x0001e80008000409 */
[----:B------:R1:W-:Y:S04]  /*60c0*/  STS.U16 [R24+UR9+0x4f80], R25 ;  /* 0x004f801918007988 */ /* 0x0003e80008000409 */
[----:B------:R1:W-:Y:S04]  /*60d0*/  STS.U16 [R24+UR9+0x6f80], R26 ;  /* 0x006f801a18007988 */ /* 0x0003e80008000409 */
[----:B0-----:R-:W2:Y:S04]  /*60e0*/  LDL.LU R22, [R1+0x5a8] ;  /* 0x0005a80001167983 */ /* 0x001ea80000300800 */
[----:B-1----:R-:W2:Y:S04]  /*60f0*/  LDL.LU R25, [R1+0x5a4] ;  /* 0x0005a40001197983 */ /* 0x002ea80000300800 */
[----:B------:R-:W2:Y:S04]  /*6100*/  LDL.LU R24, [R1+0x5a0] ;  /* 0x0005a00001187983 */ /* 0x000ea80000300800 */
[----:B------:R-:W2:Y:S04]  /*6110*/  LDL.LU R26, [R1+0x59c] ;  /* 0x00059c00011a7983 */ /* 0x000ea80000300800 */
[----:B------:R0:W-:Y:S04]  /*6120*/  STS.U16 [R3+UR9+0x10000], R0 ;  /* 0x0100000003007988 */ /* 0x0001e80008000409 */
[----:B0-----:R-:W2:Y:S01]  /*6130*/  LDL.LU R0, [R1+0x598] ;  /* 0x0005980001007983 */ /* 0x001ea20000300800 */
[----:B---3--:R-:W-:-:S02]  /*6140*/  PRMT R20, RZ, 0x7610, R20 ;  /* 0x00007610ff147816 */ /* 0x008fc40000000014 */
[----:B----4-:R-:W-:-:S04]  /*6150*/  PRMT R23, RZ, 0x7610, R23 ;  /* 0x00007610ff177816 */ /* 0x010fc80000000017 */
[----:B------:R-:W3:Y:S04]  /*6160*/  @P0 LDG.E.U16 R20, desc[UR22][R56.64] ;  /* 0x0000001638140981 */ /* 0x000ee8000c1e1500 */
[----:B------:R-:W4:Y:S01]  /*6170*/  @P0 LDG.E.U16 R23, desc[UR22][R60.64] ;  /* 0x000000163c170981 */ /* 0x000f22000c1e1500 */
[----:B--2---:R-:W-:Y:S02]  /*6180*/  PRMT R22, RZ, 0x7610, R22 ;  /* 0x00007610ff167816 */ /* 0x004fe40000000016 */
[----:B------:R-:W-:-:S04]  /*6190*/  PRMT R25, RZ, 0x7610, R25 ;  /* 0x00007610ff197816 */ /* 0x000fc80000000019 */
[----:B------:R-:W2:Y:S01]  /*61a0*/  @P0 LDG.E.U16 R22, desc[UR22][R64.64] ;  /* 0x0000001640160981 */ /* 0x000ea2000c1e1500 */
[----:B------:R-:W-:-:S03]  /*61b0*/  PRMT R24, RZ, 0x7610, R24 ;  /* 0x00007610ff187816 */ /* 0x000fc60000000018 */
[----:B------:R-:W2:Y:S04]  /*61c0*/  @P0 LDG.E.U16 R25, desc[UR22][R68.64] ;  /* 0x0000001644190981 */ /* 0x000ea8000c1e1500 */
[----:B------:R-:W2:Y:S01]  /*61d0*/  @P0 LDG.E.U16 R24, desc[UR22][R72.64] ;  /* 0x0000001648180981 */ /* 0x000ea2000c1e1500 */
[----:B------:R-:W-:-:S06]  /*61e0*/  PRMT R0, RZ, 0x7610, R0 ;  /* 0x00007610ff007816 */ /* 0x000fcc0000000000 */
[----:B------:R-:W2:Y:S04]  /*61f0*/  @P0 LDG.E.U16 R0, desc[UR22][R76.64] ;  /* 0x000000164c000981 */ /* 0x000ea8000c1e1500 */
[----:B---3--:R0:W-:Y:S04]  /*6200*/  STS.U16 [R3+UR9+0x10200], R20 ;  /* 0x0102001403007988 */ /* 0x0081e80008000409 */
[----:B----4-:R1:W-:Y:S04]  /*6210*/  STS.U16 [R3+UR9+0x10400], R23 ;  /* 0x0104001703007988 */ /* 0x0103e80008000409 */
[----:B0-----:R-:W3:Y:S04]  /*6220*/  LDL.LU R20, [R1+0x594] ;  /* 0x0005940001147983 */ /* 0x001ee80000300800 */
[----:B-1----:R-:W4:Y:S04]  /*6230*/  LDL.LU R23, [R1+0x590] ;  /* 0x0005900001177983 */ /* 0x002f280000300800 */
[----:B--2---:R0:W-:Y:S04]  /*6240*/  STS.U16 [R3+UR9+0x10600], R22 ;  /* 0x0106001603007988 */ /* 0x0041e80008000409 */
[----:B------:R1:W-:Y:S04]  /*6250*/  STS.U16 [R3+UR9+0x10800], R25 ;  /* 0x0108001903007988 */ /* 0x0003e80008000409 */
[----:B------:R2:W-:Y:S04]  /*6260*/  STS.U16 [R3+UR9+0x10a00], R24 ;  /* 0x010a001803007988 */ /* 0x0005e80008000409 */
[----:B0-----:R-:W4:Y:S04]  /*6270*/  LDL.LU R22, [R1+0x58c] ;  /* 0x00058c0001167983 */ /* 0x001f280000300800 */
[----:B-1----:R-:W4:Y:S04]  /*6280*/  LDL.LU R25, [R1+0x588] ;  /* 0x0005880001197983 */ /* 0x002f280000300800 */
[----:B--2---:R-:W2:Y:S04]  /*6290*/  LDL.LU R24, [R1+0x584] ;  /* 0x0005840001187983 */ /* 0x004ea80000300800 */
[----:B------:R0:W-:Y:S04]  /*62a0*/  STS.U16 [R3+UR9+0x10c00], R0 ;  /* 0x010c000003007988 */ /* 0x0001e80008000409 */
[----:B0-----:R-:W2:Y:S01]  /*62b0*/  LDL.LU R0, [R1+0x580] ;  /* 0x0005800001007983 */ /* 0x001ea20000300800 */
[----:B------:R-:W-:-:S02]  /*62c0*/  PRMT R26, RZ, 0x7610, R26 ;  /* 0x00007610ff1a7816 */ /* 0x000fc4000000001a */
[----:B------:R-:W-:Y:S02]  /*62d0*/  PRMT R19, RZ, 0x7610, R19 ;  /* 0x00007610ff137816 */ /* 0x000fe40000000013 */
[----:B------:R-:W-:Y:S02]  /*62e0*/  PRMT R21, RZ, 0x7610, R21 ;  /* 0x00007610ff157816 */ /* 0x000fe40000000015 */
[----:B------:R-:W2:Y:S04]  /*62f0*/  @P0 LDG.E.U16 R26, desc[UR22][R80.64] ;  /* 0x00000016501a0981 */ /* 0x000ea8000c1e1500 */
[----:B------:R-:W2:Y:S04]  /*6300*/  @P0 LDG.E.U16 R19, desc[UR22][R54.64] ;  /* 0x0000001636130981 */ /* 0x000ea8000c1e1500 */
[----:B------:R-:W2:Y:S01]  /*6310*/  @P0 LDG.E.U16 R21, desc[UR22][R62.64] ;  /* 0x000000163e150981 */ /* 0x000ea2000c1e1500 */
[----:B---3--:R-:W-:-:S02]  /*6320*/  PRMT R20, RZ, 0x7610, R20 ;  /* 0x00007610ff147816 */ /* 0x008fc40000000014 */
[----:B----4-:R-:W-:-:S04]  /*6330*/  PRMT R23, RZ, 0x7610, R23 ;  /* 0x00007610ff177816 */ /* 0x010fc80000000017 */
[----:B------:R-:W3:Y:S04]  /*6340*/  @P0 LDG.E.U16 R20, desc[UR22][R58.64] ;  /* 0x000000163a140981 */ /* 0x000ee8000c1e1500 */
[----:B------:R-:W4:Y:S01]  /*6350*/  @P0 LDG.E.U16 R23, desc[UR22][R70.64] ;  /* 0x0000001646170981 */ /* 0x000f22000c1e1500 */
[----:B------:R-:W-:Y:S02]  /*6360*/  PRMT R22, RZ, 0x7610, R22 ;  /* 0x00007610ff167816 */ /* 0x000fe40000000016 */
[----:B------:R-:W-:-:S04]  /*6370*/  PRMT R25, RZ, 0x7610, R25 ;  /* 0x00007610ff197816 */ /* 0x000fc80000000019 */
[----:B------:R-:W4:Y:S01]  /*6380*/  @P0 LDG.E.U16 R22, desc[UR22][R66.64] ;  /* 0x0000001642160981 */ /* 0x000f22000c1e1500 */
[----:B--2---:R-:W-:-:S03]  /*6390*/  PRMT R24, RZ, 0x7610, R24 ;  /* 0x00007610ff187816 */ /* 0x004fc60000000018 */
[----:B------:R-:W2:Y:S04]  /*63a0*/  @P0 LDG.E.U16 R25, desc[UR22][R78.64] ;  /* 0x000000164e190981 */ /* 0x000ea8000c1e1500 */
[----:B------:R-:W2:Y:S01]  /*63b0*/  @P0 LDG.E.U16 R24, desc[UR22][R74.64] ;  /* 0x000000164a180981 */ /* 0x000ea2000c1e1500 */
[----:B------:R-:W-:-:S06]  /*63c0*/  PRMT R0, RZ, 0x7610, R0 ;  /* 0x00007610ff007816 */ /* 0x000fcc0000000000 */
[----:B------:R-:W2:Y:S04]  /*63d0*/  @P0 LDG.E.U16 R0, desc[UR22][R82.64] ;  /* 0x0000001652000981 */ /* 0x000ea8000c1e1500 */
[----:B------:R0:W-:Y:S02]  /*63e0*/  STS.U16 [R3+UR9+0x10e00], R26 ;  /* 0x010e001a03007988 */ /* 0x0001e40008000409 */
[----:B0-----:R-:W-:-:S05]  /*63f0*/  LOP3.LUT R26, R3, 0x20, RZ, 0x3c, !PT ;  /* 0x00000020031a7812 */ /* 0x001fca00078e3cff */
[----:B------:R0:W-:Y:S01]  /*6400*/  STS.U16 [R26+UR9+0x10100], R19 ;  /* 0x010100131a007988 */ /* 0x0001e20008000409 */
[----:B------:R-:W-:-:S03]  /*6410*/  ISETP.NE.U32.AND P0, PT, RZ, UR6, PT ;  /* 0x00000006ff007c0c */ /* 0x000fc6000bf05070 */
[----:B0-----:R0:W5:Y:S01]  /*6420*/  LDL.LU R19, [R1+0x57c] ;  /* 0x00057c0001137983 */ /* 0x0011620000300800 */
[----:B------:R-:W-:-:S03]  /*6430*/  ISETP.LT.OR P2, PT, R27, 0x20, P0 ;  /* 0x000000201b00780c */ /* 0x000fc60000741670 */
[----:B---3--:R1:W-:Y:S04]  /*6440*/  STS.U16 [R26+UR9+0x10300], R20 ;  /* 0x010300141a007988 */ /* 0x0083e80008000409 */
[----:B------:R3:W-:Y:S04]  /*6450*/  STS.U16 [R26+UR9+0x10500], R21 ;  /* 0x010500151a007988 */ /* 0x0007e80008000409 */
[----:B-1----:R0:W5:Y:S04]  /*6460*/  LDL.LU R20, [R1+0x578] ;  /* 0x0005780001147983 */ /* 0x0021680000300800 */
[----:B---3--:R0:W5:Y:S04]  /*6470*/  LDL.LU R21, [R1+0x574] ;  /* 0x0005740001157983 */ /* 0x0081680000300800 */
[----:B----4-:R1:W-:Y:S04]  /*6480*/  STS.U16 [R26+UR9+0x10700], R22 ;  /* 0x010700161a007988 */ /* 0x0103e80008000409 */
[----:B------:R3:W-:Y:S04]  /*6490*/  STS.U16 [R26+UR9+0x10900], R23 ;  /* 0x010900171a007988 */ /* 0x0007e80008000409 */
[----:B--2---:R2:W-:Y:S04]  /*64a0*/  STS.U16 [R26+UR9+0x10b00], R24 ;  /* 0x010b00181a007988 */ /* 0x0045e80008000409 */
[----:B------:R4:W-:Y:S04]  /*64b0*/  STS.U16 [R26+UR9+0x10d00], R25 ;  /* 0x010d00191a007988 */ /* 0x0009e80008000409 */
[----:B-1----:R0:W5:Y:S04]  /*64c0*/  LDL.LU R22, [R1+0x570] ;  /* 0x0005700001167983 */ /* 0x0021680000300800 */
[----:B---3--:R0:W5:Y:S04]  /*64d0*/  LDL.LU R23, [R1+0x56c] ;  /* 0x00056c0001177983 */ /* 0x0081680000300800 */
[----:B------:R1:W-:Y:S04]  /*64e0*/  STS.U16 [R26+UR9+0x10f00], R0 ;  /* 0x010f00001a007988 */ /* 0x0003e80008000409 */
[----:B--2---:R0:W5:Y:S04]  /*64f0*/  LDL.LU R24, [R1+0x568] ;  /* 0x0005680001187983 */ /* 0x0041680000300800 */
[----:B----4-:R0:W5:Y:S01]  /*6500*/  LDL.LU R25, [R1+0x564] ;  /* 0x0005640001197983 */ /* 0x0101620000300800 */
[----:B-1----:R-:W-:-:S03]  /*6510*/  SHF.R.S32.HI R0, RZ, 0x1f, R27 ;  /* 0x0000001fff007819 */ /* 0x002fc6000001141b */
[----:B------:R0:W5:Y:S01]  /*6520*/  LDL.LU R26, [R1+0x560] ;  /* 0x00056000011a7983 */ /* 0x0001620000300800 */
[----:B------:R-:W-:-:S03]  /*6530*/  LEA.HI R0, R0, R27, RZ, 0x5 ;  /* 0x0000001b00007211 */ /* 0x000fc600078f28ff */
[----:B------:R0:W5:Y:S01]  /*6540*/  LDL.LU R27, [R1+0x55c] ;  /* 0x00055c00011b7983 */ /* 0x0001620000300800 */
[----:B------:R-:W-:Y:S01]  /*6550*/  SHF.R.S32.HI R0, RZ, 0x5, R0 ;  /* 0x00000005ff007819 */ /* 0x000fe20000011400 */
[----:B------:R1:W-:Y:S06]  /*6560*/  MEMBAR.ALL.CTA ;  /* 0x0000000000007992 */ /* 0x0003ec0000008000 */
[----:B-1----:R-:W1:Y:S01]  /*6570*/  FENCE.VIEW.ASYNC.S ;  /* 0x00000000000073c6 */ /* 0x002e620000000000 */
[----:B------:R-:W-:-:S05]  /*6580*/  VIMNMX R0, PT, PT, R0, 0x1, !PT ;  /* 0x0000000100007848 */ /* 0x000fca0007fe0100 */
[----:B------:R-:W-:-:S05]  /*6590*/  VIADD R0, R0, 0xffffffff ;  /* 0xffffffff00007836 */ /* 0x000fca0000000000 */
[----:B------:R2:W-:Y:S01]  /*65a0*/  STL [R1+0x320], R0 ;  /* 0x0003200001007387 */ /* 0x0005e20000100800 */
[----:B-1----:R-:W-:Y:S01]  /*65b0*/  BAR.SYNC.DEFER_BLOCKING 0x0 ;  /* 0x0000000000007b1d */ /* 0x002fe20000010000 */
[----:B------:R-:W-:-:S05]  /*65c0*/  ISETP.NE.U32.AND P3, PT, R0, RZ, PT ;  /* 0x000000ff0000720c */ /* 0x000fca0003f65070 */
[----:B--2---:R0:W5:Y:S01]  /*65d0*/  LDL.LU R0, [R1+0x558] ;  /* 0x0005580001007983 */ /* 0x0041620000300800 */
[----:B------:R-:W-:-:S04]  /*65e0*/  UIADD3 UR4, UPT, UPT, UR9, 0x8000, URZ ;  /* 0x0000800009047890 */ /* 0x000fc8000fffe0ff */
[----:B------:R-:W-:-:S04]  /*65f0*/  USHF.R.U32.HI UR4, URZ, 0x4, UR4 ;  /* 0x00000004ff047899 */ /* 0x000fc80008011604 */
[----:B------:R-:W-:-:S04]  /*6600*/  USGXT.U32 UR16, UR4, 0xe ;  /* 0x0000000e0410789a */ /* 0x000fc80008000000 */
[----:B------:R-:W-:Y:S01]  /*6610*/  UIADD3 UR18, UP1, UPT, UR16, 0x1000080, URZ ;  /* 0x0100008010127890 */ /* 0x000fe2000ff3e0ff */
[----:B------:R-:W-:-:S03]  /*6620*/  UMOV UR4, URZ ;  /* 0x000000ff00047c82 */ /* 0x000fc60008000000 */
[----:B------:R-:W-:Y:S01]  /*6630*/  UIADD3.X UR19, UPT, UPT, UR4, 0x40004040, URZ, UP1, !UPT ;  /* 0x4000404004137890 */ /* 0x000fe20008ffe4ff */
[----:B0-----:R-:W-:Y:S11]  /*6640*/  @P2 BRA `(.L_x_6) ;  /* 0x0000000000e02947 */ /* 0x001ff60003800000 */
[----:B------:R-:W-:Y:S02]  /*6650*/  USHF.R.U32.HI UR12, URZ, 0x4, UR9 ;  /* 0x00000004ff0c7899 */ /* 0x000fe40008011609 */
[----:B------:R-:W-:Y:S02]  /*6660*/  UIADD3 UR5, UPT, UPT, UR9, 0x10000, URZ ;  /* 0x0001000009057890 */ /* 0x000fe4000fffe0ff */
[----:B------:R-:W-:Y:S02]  /*6670*/  USGXT.U32 UR12, UR12, 0xe ;  /* 0x0000000e0c0c789a */ /* 0x000fe40008000000 */
[----:B------:R-:W-:Y:S02]  /*6680*/  USHF.R.U32.HI UR5, URZ, 0x4, UR5 ;  /* 0x00000004ff057899 */ /* 0x000fe40008011605 */
[----:B------:R-:W-:Y:S01]  /*6690*/  UIADD3 UR38, UP1, UPT, UR12, 0x1000080, URZ ;  /* 0x010000800c267890 */ /* 0x000fe2000ff3e0ff */
[----:B------:R-:W-:Y:S01]  /*66a0*/  UMOV UR4, URZ ;  /* 0x000000ff00047c82 */ /* 0x000fe20008000000 */
[----:B------:R-:W-:-:S02]  /*66b0*/  USGXT.U32 UR6, UR5, 0xe ;  /* 0x0000000e0506789a */ /* 0x000fc40008000000 */
[----:B------:R-:W-:Y:S01]  /*66c0*/  UIADD3.X UR39, UPT, UPT, UR4, 0x40004040, URZ, UP1, !UPT ;  /* 0x4000404004277890 */ /* 0x000fe20008ffe4ff */
[----:B------:R-:W-:Y:S02]  /*66d0*/  UMOV UR5, URZ ;  /* 0x000000ff00057c82 */ /* 0x000fe40008000000 */
[----:B------:R-:W-:Y:S01]  /*66e0*/  UMOV UR4, UR11 ;  /* 0x0000000b00047c82 */ /* 0x000fe20008000000 */
[----:B------:R-:W-:Y:S01]  /*66f0*/  UMOV UR14, 0xfffffffe ;  /* 0xfffffffe000e7882 */ /* 0x000fe20000000000 */
[----:B------:R-:W-:Y:S01]  /*6700*/  UMOV UR15, 0x7fffbfdf ;  /* 0x7fffbfdf000f7882 */ /* 0x000fe20000000000 */
[----:B------:R-:W-:Y:S01]  /*6710*/  UMOV UR7, URZ ;  /* 0x000000ff00077c82 */ /* 0x000fe20008000000 */
[----:B------:R-:W-:Y:S01]  /*6720*/  UMOV UR17, UR4 ;  /* 0x0000000400117c82 */ /* 0x000fe20008000000 */
[----:B------:R-:W-:Y:S02]  /*6730*/  ULOP3.LUT UR12, UR12, 0x1000000, URZ, 0xfc, !UPT ;  /* 0x010000000c0c7892 */ /* 0x000fe4000f8efcff */
[----:B------:R-:W-:-:S02]  /*6740*/  UIADD3.64 UR4, UPT, UPT, UR6, -UR14, URZ ;  /* 0x8000000e06047297 */ /* 0x000fc4000fffe0ff */
[----:B------:R-:W-:Y:S02]  /*6750*/  UIADD3 UR40, UPT, UPT, UR8, 0x40, URZ ;  /* 0x0000004008287890 */ /* 0x000fe4000fffe0ff */
[----:B------:R-:W-:Y:S02]  /*6760*/  UIADD3.64 UR14, UPT, UPT, UR38, 0x180, URZ ;  /* 0x00000180260e7897 */ /* 0x000fe4000fffe0ff */
[----:B------:R-:W-:Y:S02]  /*6770*/  UIADD3 UR51, UPT, UPT, UR8, 0x40, URZ ;  /* 0x0000004008337890 */ /* 0x000fe4000fffe0ff */
[----:B------:R-:W-:Y:S02]  /*6780*/  UIADD3.64 UR42, UPT, UPT, UR38, 0x200, URZ ;  /* 0x00000200262a7897 */ /* 0x000fe4000fffe0ff */
[----:B------:R-:W-:Y:S02]  /*6790*/  UIADD3 UR41, UPT, UPT, UR8, 0x80, URZ ;  /* 0x0000008008297890 */ /* 0x000fe4000fffe0ff */
[----:B------:R-:W-:-:S02]  /*67a0*/  UIADD3.64 UR44, UPT, UPT, UR38, 0x380, URZ ;  /* 0x00000380262c7897 */ /* 0x000fc4000fffe0ff */
[----:B------:R-:W-:Y:S02]  /*67b0*/  UIADD3 UR54, UPT, UPT, UR8, 0x80, URZ ;  /* 0x0000008008367890 */ /* 0x000fe4000fffe0ff */
[----:B------:R-:W-:Y:S02]  /*67c0*/  UIADD3.64 UR46, UPT, UPT, UR38, 0x400, URZ ;  /* 0x00000400262e7897 */ /* 0x000fe4000fffe0ff */
[----:B------:R-:W-:Y:S02]  /*67d0*/  UIADD3 UR50, UPT, UPT, UR8, 0xc0, URZ ;  /* 0x000000c008327890 */ /* 0x000fe4000fffe0ff */
[----:B------:R-:W-:Y:S01]  /*67e0*/  UIADD3.64 UR48, UPT, UPT, UR38, 0x580, URZ ;  /* 0x0000058026307897 */ /* 0x000fe2000fffe0ff */
[----:B------:R-:W-:Y:S01]  /*67f0*/  UMOV UR24, 0x0 ;  /* 0x0000000000187882 */ /* 0x000fe20000000000 */
[----:B------:R-:W-:Y:S01]  /*6800*/  UMOV UR25, 0x8108010 ;  /* 0x0810801000197882 */ /* 0x000fe20000000000 */
[----:B------:R-:W-:Y:S01]  /*6810*/  UIADD3 UR55, UPT, UPT, UR8, 0xc0, URZ ;  /* 0x000000c008377890 */ /* 0x000fe2000fffe0ff */
[----:B------:R-:W-:Y:S01]  /*6820*/  UMOV UR7, 0x80004020 ;  /* 0x8000402000077882 */ /* 0x000fe20000000000 */
[----:B------:R-:W-:Y:S01]  /*6830*/  UIADD3.64 UR52, UPT, UPT, UR38, 0x600, URZ ;  /* 0x0000060026347897 */ /* 0x000fe2000fffe0ff */
[----:B------:R-:W-:Y:S01]  /*6840*/  UMOV UR13, 0x40004040 ;  /* 0x40004040000d7882 */ /* 0x000fe20000000000 */
[----:B------:R-:W-:Y:S01]  /*6850*/  UMOV UR26, 0x0 ;  /* 0x00000000001a7882 */ /* 0x000fe20000000000 */
[----:B------:R-:W-:Y:S01]  /*6860*/  UMOV UR27, 0x8108010 ;  /* 0x08108010001b7882 */ /* 0x000fe20000000000 */
[----:B------:R-:W-:Y:S01]  /*6870*/  UMOV UR32, 0x0 ;  /* 0x0000000000207882 */ /* 0x000fe20000000000 */
[----:B------:R-:W-:Y:S01]  /*6880*/  UMOV UR33, 0x8108010 ;  /* 0x0810801000217882 */ /* 0x000fe20000000000 */
[----:B------:R0:W-:Y:S01]  /*6890*/  UTCHMMA gdesc[UR12], gdesc[UR6], tmem[UR8], tmem[UR24], idesc[UR25], !UPT ;  /* 0x00ff18060c0075ea */ /* 0x0001e2000f800008 */
[----:B------:R-:W-:Y:S01]  /*68a0*/  UMOV UR20, 0x0 ;  /* 0x0000000000147882 */ /* 0x000fe20000000000 */
[----:B------:R-:W-:Y:S01]  /*68b0*/  UMOV UR21, 0x8108010 ;  /* 0x0810801000157882 */ /* 0x000fe20000000000 */
[----:B------:R0:W-:Y:S01]  /*68c0*/  UTCHMMA gdesc[UR38], gdesc[UR4], tmem[UR8], tmem[UR26], idesc[UR27], UPT ;  /* 0x00ff1a04260075ea */ /* 0x0001e2000b800008 */
        /* <DEDUP_REMOVED lines=12> */
[----:B------:R0:W-:Y:S01]  /*6990*/  UTCHMMA gdesc[UR48], gdesc[UR6], tmem[UR50], tmem[UR34], idesc[UR35], !UPT ;  /* 0x00ff2206300075ea */ /* 0x0001e2000f800032 */
[----:B------:R0:W-:Y:S01]  /*69a0*/  UTCHMMA gdesc[UR52], gdesc[UR4], tmem[UR55], tmem[UR36], idesc[UR37], UPT ;  /* 0x00ff2404340075ea */ /* 0x0001e2000b800037 */
[----:B------:R0:W-:Y:S01]  /*69b0*/  UTCBAR [UR17], URZ ;  /* 0x000000ff110073e9 */ /* 0x0001e200080000ff */
[----:B------:R-:W-:Y:S01]  /*69c0*/  NOP ;  /* 0x0000000000007918 */ /* 0x000fe20000000000 */
.L_x_6:
[----:B0-----:R-:W-:Y:S01]  /*69d0*/  UMOV UR4, URZ ;  /* 0x000000ff00047c82 */ /* 0x001fe20008000000 */
[----:B------:R-:W-:Y:S01]  /*69e0*/  UMOV UR12, UR18 ;  /* 0x00000012000c7c82 */ /* 0x000fe20008000000 */
[----:B------:R-:W-:Y:S01]  /*69f0*/  UMOV UR13, UR19 ;  /* 0x00000013000d7c82 */ /* 0x000fe20008000000 */
[----:B------:R-:W-:Y:S02]  /*6a00*/  IMAD.SHL.U32 R92, R92, 0x20, RZ ;  /* 0x000000205c5c7824 */ /* 0x000fe400078e00ff */
[----:B------:R-:W-:Y:S01]  /*6a10*/  IMAD.SHL.U32 R93, R93, 0x20, RZ ;  /* 0x000000205d5d7824 */ /* 0x000fe200078e00ff */
[----:B------:R-:W-:Y:S06]  /*6a20*/  @!P3 BRA `(.L_x_7) ;  /* 0x0000006400dcb947 */ /* 0x000fec0003800000 */
[----:B-----5:R0:W-:Y:S01]  /*6a30*/  STL [R1+0x558], R0 ;  /* 0x0005580001007387 */ /* 0x0201e20000100800 */
[----:B------:R-:W-:Y:S01]  /*6a40*/  UIADD3 UR5, UPT, UPT, UR9, 0x11000, URZ ;  /* 0x0001100009057890 */ /* 0x000fe2000fffe0ff */
[----:B------:R-:W-:Y:S01]  /*6a50*/  UMOV UR14, 0xfffffffe ;  /* 0xfffffffe000e7882 */ /* 0x000fe20000000000 */
[----:B------:R-:W-:Y:S02]  /*6a60*/  UMOV UR15, 0x7fffbfdf ;  /* 0x7fffbfdf000f7882 */ /* 0x000fe40000000000 */
[----:B------:R-:W-:Y:S01]  /*6a70*/  USHF.R.U32.HI UR5, URZ, 0x4, UR5 ;  /* 0x00000004ff057899 */ /* 0x000fe20008011605 */
[----:B------:R-:W-:Y:S01]  /*6a80*/  UMOV UR7, URZ ;  /* 0x000000ff00077c82 */ /* 0x000fe20008000000 */
[----:B------:R-:W-:Y:S01]  /*6a90*/  ULOP3.LUT UR18, UR16, 0x1000000, URZ, 0xfc, !UPT ;  /* 0x0100000010127892 */ /* 0x000fe2000f8efcff */
[----:B0-----:R-:W2:Y:S01]  /*6aa0*/  LDL.LU R0, [R1+0x320] ;  /* 0x0003200001007983 */ /* 0x001ea20000300800 */
[----:B------:R-:W-:Y:S02]  /*6ab0*/  USGXT.U32 UR6, UR5, 0xe ;  /* 0x0000000e0506789a */ /* 0x000fe40008000000 */
[----:B------:R-:W-:-:S02]  /*6ac0*/  UIADD3.64 UR26, UPT, UPT, UR12, 0x180, URZ ;  /* 0x000001800c1a7897 */ /* 0x000fc4000fffe0ff */
[----:B------:R-:W-:Y:S02]  /*6ad0*/  UIADD3.64 UR28, UPT, UPT, UR12, 0x200, URZ ;  /* 0x000002000c1c7897 */ /* 0x000fe4000fffe0ff */
[----:B------:R-:W-:Y:S02]  /*6ae0*/  UIADD3.64 UR30, UPT, UPT, UR12, 0x380, URZ ;  /* 0x000003800c1e7897 */ /* 0x000fe4000fffe0ff */
[----:B------:R-:W-:Y:S02]  /*6af0*/  UIADD3.64 UR32, UPT, UPT, UR12, 0x400, URZ ;  /* 0x000004000c207897 */ /* 0x000fe4000fffe0ff */
[----:B------:R-:W-:Y:S02]  /*6b00*/  UIADD3.64 UR34, UPT, UPT, UR12, 0x580, URZ ;  /* 0x000005800c227897 */ /* 0x000fe4000fffe0ff */
[----:B------:R-:W-:Y:S02]  /*6b10*/  UIADD3.64 UR36, UPT, UPT, UR12, 0x600, URZ ;  /* 0x000006000c247897 */ /* 0x000fe4000fffe0ff */
[----:B------:R-:W-:Y:S01]  /*6b20*/  UIADD3.64 UR14, UPT, UPT, UR6, -UR14, URZ ;  /* 0x8000000e060e7297 */ /* 0x000fe2000fffe0ff */
[----:B--2---:R0:W-:Y:S04]  /*6b30*/  STL [R1+0x320], R0 ;  /* 0x0003200001007387 */ /* 0x0041e80000100800 */
[----:B0-----:R0:W5:Y:S01]  /*6b40*/  LDL.LU R0, [R1+0x558] ;  /* 0x0005580001007983 */ /* 0x0011620000300800 */
[----:B------:R-:W-:Y:S01]  /*6b50*/  UMOV UR24, 0x1 ;  /* 0x0000000100187882 */ /* 0x000fe20000000000 */
[----:B------:R-:W-:Y:S01]  /*6b60*/  UMOV UR5, URZ ;  /* 0x000000ff00057c82 */ /* 0x000fe20008000000 */
[----:B------:R-:W-:Y:S01]  /*6b70*/  UMOV UR16, UR6 ;  /* 0x0000000600107c82 */ /* 0x000fe20008000000 */
[----:B------:R-:W-:-:S05]  /*6b80*/  UMOV UR17, 0x80004020 ;  /* 0x8000402000117882 */ /* 0x000fca0000000000 */
.L_x_10:
[----:B------:R-:W-:Y:S01]  /*6b90*/  USHF.L.U32 UR4, UR4, 0x1f, URZ ;  /* 0x0000001f04047899 */ /* 0x000fe200080006ff */
[----:B-1---5:R1:W-:Y:S05]  /*6ba0*/  STL [R1+0x558], R0 ;  /* 0x0005580001007387 */ /* 0x0223ea0000100800 */
[----:B-1----:R-:W-:-:S04]  /*6bb0*/  IMAD.U32 R0, RZ, RZ, UR4 ;  /* 0x00000004ff007e24 */ /* 0x002fc8000f8e00ff */
[----:B------:R1:W2:Y:S01]  /*6bc0*/  SYNCS.PHASECHK.TRANS64.TRYWAIT P2, [UR11], R0 ;  /* 0x00000000ff0075a7 */ /* 0x0002a2000804110b */
[----:B------:R1:W-:Y:S04]  /*6bd0*/  STL [R1+0x324], R0 ;  /* 0x0003240001007387 */ /* 0x0003e80000100800 */
[----:B-1----:R1:W5:Y:S01]  /*6be0*/  LDL.LU R0, [R1+0x558] ;  /* 0x0005580001007983 */ /* 0x0023620000300800 */
[----:B------:R-:W-:-:S04]  /*6bf0*/  IMAD.WIDE R90, R92, 0x2, R90 ;  /* 0x000000025c5a7825 */ /* 0x000fc800078e025a */
[----:B------:R-:W-:Y:S01]  /*6c00*/  IMAD.WIDE R88, R92, 0x2, R88 ;  /* 0x000000025c587825 */ /* 0x000fe200078e0258 */
[----:B-12---:R-:W-:Y:S06]  /*6c10*/  @!P2 BRA `(.L_x_8) ;  /* 0x000000dc00c4a947 */ /* 0x006fec0003800000 */
.L_x_16:
[----:B------:R1:W-:Y:S04]  /*6c20*/  STL.64 [R1+0xc70], R34 ;  /* 0x000c702201007387 */ /* 0x0003e80000100a00 */
[----:B-1----:R-:W2:Y:S04]  /*6c30*/  LDL.LU.64 R34, [R1+0x138] ;  /* 0x0001380001227983 */ /* 0x002ea80000300a00 */
        /* <DEDUP_REMOVED lines=24> */
[----:B------:R1:W-:Y:S04]  /*6dc0*/  STL.64 [R1+0x6d8], R90 ;  /* 0x0006d85a01007387 */ /* 0x0003e80000100a00 */
[----:B-1----:R-:W3:Y:S04]  /*6dd0*/  LDL.LU.64 R90, [R1+0x28] ;  /* 0x00002800015a7983 */ /* 0x002ee80000300a00 */
[----:B------:R-:W-:Y:S04]  /*6de0*/  STL [R1+0x6d0], R2 ;  /* 0x0006d00201007387 */ /* 0x000fe80000100800 */
[----:B------:R-:W-:Y:S04]  /*6df0*/  STL [R1+0x760], R2 ;  /* 0x0007600201007387 */ /* 0x000fe80000100800 */
[----:B------:R1:W-:Y:S04]  /*6e00*/  STL.64 [R1+0x6c8], R80 ;  /* 0x0006c85001007387 */ /* 0x0003e80000100a00 */
[----:B-1----:R-:W4:Y:S04]  /*6e10*/  LDL.LU.64 R80, [R1+0x20] ;  /* 0x0000200001507983 */ /* 0x002f280000300a00 */
        /* <DEDUP_REMOVED lines=13> */
[----:B-1----:R-:W2:Y:S04]  /*6ef0*/  LDL.LU.64 R78, [R1+0x18] ;  /* 0x00001800014e7983 */ /* 0x002ea80000300a00 */
[----:B------:R-:W-:Y:S04]  /*6f00*/  STL [R1+0x6b0], R74 ;  /* 0x0006b04a01007387 */ /* 0x000fe80000100800 */
[----:B------:R1:W-:Y:S04]  /*6f10*/  STL.64 [R1+0x6a8], R76 ;  /* 0x0006a84c01007387 */ /* 0x0003e80000100a00 */
[----:B-1----:R-:W2:Y:S04]  /*6f20*/  LDL.LU.64 R76, [R1+0x10] ;  /* 0x00001000014c7983 */ /* 0x002ea80000300a00 */
[----:B------:R-:W-:Y:S04]  /*6f30*/  STL [R1+0x6a0], R75 ;  /* 0x0006a04b01007387 */ /* 0x000fe80000100800 */
[----:B------:R1:W-:Y:S04]  /*6f40*/  STL.64 [R1+0x6e8], R74 ;  /* 0x0006e84a01007387 */ /* 0x0003e80000100a00 */
[----:B-1----:R-:W2:Y:S04]  /*6f50*/  LDL.LU.64 R74, [R1+0x30] ;  /* 0x00003000014a7983 */ /* 0x002ea80000300a00 */
[----:B------:R1:W-:Y:S04]  /*6f60*/  STL.64 [R1+0x698], R72 ;  /* 0x0006984801007387 */ /* 0x0003e80000100a00 */
[----:B-1----:R-:W2:Y:S04]  /*6f70*/  LDL.LU.64 R72, [R1+0x8] ;  /* 0x0000080001487983 */ /* 0x002ea80000300a00 */
[----:B------:R-:W-:Y:S04]  /*6f80*/  STL [R1+0x690], R68 ;  /* 0x0006904401007387 */ /* 0x000fe80000100800 */
[----:B------:R1:W-:Y:S04]  /*6f90*/  STL.64 [R1+0x688], R70 ;  /* 0x0006884601007387 */ /* 0x0003e80000100a00 */
[----:B-1----:R-:W2:Y:S04]  /*6fa0*/  LDL.LU.64 R70, [R1] ;  /* 0x0000000001467983 */ /* 0x002ea80000300a00 */
[----:B------:R-:W-:Y:S04]  /*6fb0*/  STL [R1+0x680], R69 ;  /* 0x0006804501007387 */ /* 0x000fe80000100800 */
[----:B------:R1:W-:Y:S04]  /*6fc0*/  STL.64 [R1+0x6f8], R68 ;  /* 0x0006f84401007387 */ /* 0x0003e80000100a00 */
[----:B-1----:R-:W2:Y:S04]  /*6fd0*/  LDL.LU.64 R68, [R1+0x38] ;  /* 0x0000380001447983 */ /* 0x002ea80000300a00 */
[----:B------:R-:W-:Y:S04]  /*6fe0*/  STL [R1+0x67c], R66 ;  /* 0x00067c4201007387 */ /* 0x000fe80000100800 */
[----:B------:R-:W-:Y:S04]  /*6ff0*/  STL [R1+0x700], R66 ;  /* 0x0007004201007387 */ /* 0x000fe80000100800 */
[----:B------:R-:W-:Y:S04]  /*7000*/  STL [R1+0x678], R67 ;  /* 0x0006784301007387 */ /* 0x000fe80000100800 */
[----:B------:R-:W-:Y:S04]  /*7010*/  STL [R1+0x710], R67 ;  /* 0x0007104301007387 */ /* 0x000fe80000100800 */
[----:B------:R1:W-:Y:S04]  /*7020*/  STL.64 [R1+0x748], R66 ;  /* 0x0007484201007387 */ /* 0x0003e80000100a00 */
[----:B-1----:R-:W2:Y:S04]  /*7030*/  LDL.LU.64 R66, [R1+0x60] ;  /* 0x0000600001427983 */ /* 0x002ea80000300a00 */
        /* <DEDUP_REMOVED lines=31> */
[----:B------:R-:W-:-:S03]  /*7230*/  IMAD.WIDE R86, R92, 0x2, R86 ;  /* 0x000000025c567825 */ /* 0x000fc600078e0256 */
[----:B------:R-:W-:Y:S04]  /*7240*/  STL [R1+0x644], R52 ;  /* 0x0006443401007387 */ /* 0x000fe80000100800 */
[----:B------:R-:W-:Y:S04]  /*7250*/  STL [R1+0x640], R53 ;  /* 0x0006403501007387 */ /* 0x000fe80000100800 */
[----:B------:R-:W-:Y:S01]  /*7260*/  STL [R1+0x63c], R82 ;  /* 0x00063c5201007387 */ /* 0x000fe20000100800 */
[----:B------:R-:W-:-:S03]  /*7270*/  IMAD.WIDE R84, R92, 0x2, R84 ;  /* 0x000000025c547825 */ /* 0x000fc600078e0254 */
[----:B------:R-:W-:Y:S04]  /*7280*/  STL [R1+0x638], R83 ;  /* 0x0006385301007387 */ /* 0x000fe80000100800 */
[----:B------:R-:W-:Y:S04]  /*7290*/  STL [R1+0x598], R3 ;  /* 0x0005980301007387 */ /* 0x000fe80000100800 */
[----:B------:R-:W-:Y:S04]  /*72a0*/  STL [R1+0x790], R3 ;  /* 0x0007900301007387 */ /* 0x000fe80000100800 */
[----:B------:R1:W-:Y:S01]  /*72b0*/  STL.64 [R1+0x7c8], R2 ;  /* 0x0007c80201007387 */ /* 0x0003e20000100a00 */
[----:B------:R-:W-:-:S03]  /*72c0*/  IMAD.WIDE R50, R92, 0x2, R50 ;  /* 0x000000025c327825 */ /* 0x000fc600078e0232 */
[----:B-1----:R-:W2:Y:S04]  /*72d0*/  LDL.LU.64 R2, [R1+0xa0] ;  /* 0x0000a00001027983 */ /* 0x002ea80000300a00 */
[----:B------:R1:W-:Y:S01]  /*72e0*/  STL.64 [R1+0x728], R86 ;  /* 0x0007285601007387 */ /* 0x0003e20000100a00 */
[----:B------:R-:W-:-:S03]  /*72f0*/  IMAD.WIDE R48, R92, 0x2, R48 ;  /* 0x000000025c307825 */ /* 0x000fc600078e0230 */
[----:B-1----:R-:W3:Y:S04]  /*7300*/  LDL.LU.64 R86, [R1+0x50] ;  /* 0x0000500001567983 */ /* 0x002ee80000300a00 */
[----:B------:R1:W-:Y:S04]  /*7310*/  STL.64 [R1+0x738], R84 ;  /* 0x0007385401007387 */ /* 0x0003e80000100a00 */
[----:B-1----:R-:W3:Y:S01]  /*7320*/  LDL.LU.64 R84, [R1+0x58] ;  /* 0x0000580001547983 */ /* 0x002ee20000300a00 */
[----:B------:R-:W-:-:S03]  /*7330*/  IMAD.WIDE R46, R92, 0x2, R46 ;  /* 0x000000025c2e7825 */ /* 0x000fc600078e022e */
[----:B------:R1:W-:Y:S01]  /*7340*/  STL.64 [R1+0x768], R50 ;  /* 0x0007683201007387 */ /* 0x0003e20000100a00 */
[----:B------:R-:W-:-:S03]  /*7350*/  IMAD.WIDE R44, R92, 0x2, R44 ;  /* 0x000000025c2c7825 */ /* 0x000fc600078e022c */
[----:B-1----:R-:W3:Y:S04]  /*7360*/  LDL.LU.64 R50, [R1+0x70] ;  /* 0x0000700001327983 */ /* 0x002ee80000300a00 */
[----:B------:R1:W-:Y:S01]  /*7370*/  STL.64 [R1+0x778], R48 ;  /* 0x0007783001007387 */ /* 0x0003e20000100a00 */
[----:B------:R-:W-:-:S03]  /*7380*/  IMAD.WIDE R42, R92, 0x2, R42 ;  /* 0x000000025c2a7825 */ /* 0x000fc600078e022a */
[----:B-1----:R-:W3:Y:S04]  /*7390*/  LDL.LU.64 R48, [R1+0x78] ;  /* 0x0000780001307983 */ /* 0x002ee80000300a00 */
[----:B------:R1:W-:Y:S01]  /*73a0*/  STL.64 [R1+0x788], R46 ;  /* 0x0007882e01007387 */ /* 0x0003e20000100a00 */
[----:B------:R-:W-:-:S03]  /*73b0*/  IMAD.WIDE R40, R92, 0x2, R40 ;  /* 0x000000025c287825 */ /* 0x000fc600078e0228 */
[----:B-1----:R-:W3:Y:S04]  /*73c0*/  LDL.LU.64 R46, [R1+0x80] ;  /* 0x00008000012e7983 */ /* 0x002ee80000300a00 */
[----:B------:R1:W-:Y:S04]  /*73d0*/  STL.64 [R1+0x798], R44 ;  /* 0x0007982c01007387 */ /* 0x0003e80000100a00 */
[----:B-1----:R-:W3:Y:S04]  /*73e0*/  LDL.LU.64 R44, [R1+0x88] ;  /* 0x00008800012c7983 */ /* 0x002ee80000300a00 */
[----:B------:R-:W-:Y:S04]  /*73f0*/  STL [R1+0x7b0], R42 ;  /* 0x0007b02a01007387 */ /* 0x000fe80000100800 */
[----:B------:R-:W-:Y:S04]  /*7400*/  STL [R1+0x7a0], R43 ;  /* 0x0007a02b01007387 */ /* 0x000fe80000100800 */
[----:B------:R1:W-:Y:S04]  /*7410*/  STL.64 [R1+0x7d8], R42 ;  /* 0x0007d82a01007387 */ /* 0x0003e80000100a00 */
[----:B-1----:R-:W3:Y:S04]  /*7420*/  LDL.LU.64 R42, [R1+0xa8] ;  /* 0x0000a800012a7983 */ /* 0x002ee80000300a00 */
[----:B------:R1:W-:Y:S04]  /*7430*/  STL.64 [R1+0x7a8], R40 ;  /* 0x0007a82801007387 */ /* 0x0003e80000100a00 */
[----:B-1----:R-:W3:Y:S01]  /*7440*/  LDL.LU.64 R40, [R1+0x90] ;  /* 0x0000900001287983 */ /* 0x002ee20000300a00 */
[----:B------:R-:W-:-:S05]  /*7450*/  IMAD.WIDE R38, R92, 0x2, R38 ;  /* 0x000000025c267825 */ /* 0x000fca00078e0226 */
[----:B------:R1:W-:Y:S01]  /*7460*/  STL.64 [R1+0x7b8], R38 ;  /* 0x0007b82601007387 */ /* 0x0003e20000100a00 */
[----:B------:R-:W-:-:S04]  /*7470*/  IMAD.WIDE R36, R92, 0x2, R36 ;  /* 0x000000025c247825 */ /* 0x000fc800078e0224 */
[C---:B------:R-:W-:Y:S01]  /*7480*/  IMAD.WIDE R4, R92.reuse, 0x2, R4 ;  /* 0x000000025c047825 */ /* 0x040fe200078e0204 */
[----:B-1----:R-:W3:Y:S03]  /*7490*/  LDL.LU.64 R38, [R1+0x98] ;  /* 0x0000980001267983 */ /* 0x002ee60000300a00 */
[C---:B------:R-:W-:Y:S01]  /*74a0*/  IMAD.WIDE R6, R92.reuse, 0x2, R6 ;  /* 0x000000025c067825 */ /* 0x040fe200078e0206 */
[----:B------:R1:W-:Y:S03]  /*74b0*/  STL.64 [R1+0x7e8], R36 ;  /* 0x0007e82401007387 */ /* 0x0003e60000100a00 */
[----:B------:R-:W-:-:S04]  /*74c0*/  IMAD.WIDE R8, R92, 0x2, R8 ;  /* 0x000000025c087825 */ /* 0x000fc800078e0208 */
[C---:B------:R-:W-:Y:S01]  /*74d0*/  IMAD.WIDE R10, R92.reuse, 0x2, R10 ;  /* 0x000000025c0a7825 */ /* 0x040fe200078e020a */
[----:B-1----:R-:W3:Y:S04]  /*74e0*/  LDL.LU.64 R36, [R1+0xb0] ;  /* 0x0000b00001247983 */ /* 0x002ee80000300a00 */
[----:B------:R1:W-:Y:S01]  /*74f0*/  STL.64 [R1+0x7f8], R4 ;  /* 0x0007f80401007387 */ /* 0x0003e20000100a00 */
[----:B------:R-:W-:-:S03]  /*7500*/  IMAD.WIDE R12, R92, 0x2, R12 ;  /* 0x000000025c0c7825 */ /* 0x000fc600078e020c */
[----:B-1----:R-:W3:Y:S04]  /*7510*/  LDL.LU.64 R4, [R1+0xb8] ;  /* 0x0000b80001047983 */ /* 0x002ee80000300a00 */
[----:B------:R-:W-:Y:S04]  /*7520*/  STL [R1+0x810], R6 ;  /* 0x0008100601007387 */ /* 0x000fe80000100800 */
[----:B------:R-:W-:Y:S04]  /*7530*/  STL [R1+0x800], R7 ;  /* 0x0008000701007387 */ /* 0x000fe80000100800 */
[----:B------:R1:W-:Y:S01]  /*7540*/  STL.64 [R1+0x848], R6 ;  /* 0x0008480601007387 */ /* 0x0003e20000100a00 */
[----:B------:R-:W-:-:S04]  /*7550*/  IMAD.WIDE R14, R92, 0x2, R14 ;  /* 0x000000025c0e7825 */ /* 0x000fc800078e020e */
[C---:B------:R-:W-:Y:S01]  /*7560*/  IMAD.WIDE R16, R92.reuse, 0x2, R16 ;  /* 0x000000025c107825 */ /* 0x040fe200078e0210 */
[----:B-1----:R-:W3:Y:S04]  /*7570*/  LDL.LU.64 R6, [R1+0xe0] ;  /* 0x0000e00001067983 */ /* 0x002ee80000300a00 */
[----:B------:R1:W-:Y:S04]  /*7580*/  STL.64 [R1+0x808], R8 ;  /* 0x0008080801007387 */ /* 0x0003e80000100a00 */
[----:B-1----:R-:W3:Y:S04]  /*7590*/  LDL.LU.64 R8, [R1+0xc0] ;  /* 0x0000c00001087983 */ /* 0x002ee80000300a00 */
[----:B------:R1:W-:Y:S01]  /*75a0*/  STL.64 [R1+0x818], R10 ;  /* 0x0008180a01007387 */ /* 0x0003e20000100a00 */
[----:B------:R-:W-:-:S03]  /*75b0*/  IMAD.WIDE R18, R92, 0x2, R18 ;  /* 0x000000025c127825 */ /* 0x000fc600078e0212 */
[----:B-1----:R-:W3:Y:S04]  /*75c0*/  LDL.LU.64 R10, [R1+0xc8] ;  /* 0x0000c800010a7983 */ /* 0x002ee80000300a00 */
[----:B------:R-:W-:Y:S04]  /*75d0*/  STL [R1+0x830], R12 ;  /* 0x0008300c01007387 */ /* 0x000fe80000100800 */
[----:B------:R-:W-:Y:S04]  /*75e0*/  STL [R1+0x820], R13 ;  /* 0x0008200d01007387 */ /* 0x000fe80000100800 */
        /* <DEDUP_REMOVED lines=9> */
[----:B------:R1:W-:Y:S01]  /*7680*/  STL.64 [R1+0x868], R18 ;  /* 0x0008681201007387 */ /* 0x0003e20000100a00 */
[----:B------:R-:W-:-:S04]  /*7690*/  IMAD.WIDE R26, R92, 0x2, R26 ;  /* 0x000000025c1a7825 */ /* 0x000fc800078e021a */
[C---:B--2---:R-:W-:Y:S01]  /*76a0*/  IMAD.WIDE R70, R92.reuse, 0x2, R70 ;  /* 0x000000025c467825 */ /* 0x044fe200078e0246 */
[----:B-1----:R-:W2:Y:S04]  /*76b0*/  LDL.LU.64 R18, [R1+0xf0] ;  /* 0x0000f00001127983 */ /* 0x002ea80000300a00 */
[----:B------:R1:W-:Y:S01]  /*76c0*/  STL.64 [R1+0x878], R20 ;  /* 0x0008781401007387 */ /* 0x0003e20000100a00 */
[----:B------:R-:W-:-:S03]  /*76d0*/  IMAD.WIDE R72, R92, 0x2, R72 ;  /* 0x000000025c487825 */ /* 0x000fc600078e0248 */
[----:B-1----:R-:W2:Y:S04]  /*76e0*/  LDL.LU.64 R20, [R1+0xf8] ;  /* 0x0000f80001147983 */ /* 0x002ea80000300a00 */
[----:B------:R-:W-:Y:S04]  /*76f0*/  STL [R1+0x890], R22 ;  /* 0x0008901601007387 */ /* 0x000fe80000100800 */
[----:B------:R-:W-:Y:S04]  /*7700*/  STL [R1+0x880], R23 ;  /* 0x0008801701007387 */ /* 0x000fe80000100800 */
[----:B------:R1:W-:Y:S01]  /*7710*/  STL.64 [R1+0x8c8], R22 ;  /* 0x0008c81601007387 */ /* 0x0003e20000100a00 */
[----:B------:R-:W-:-:S03]  /*7720*/  IMAD.WIDE R76, R92, 0x2, R76 ;  /* 0x000000025c4c7825 */ /* 0x000fc600078e024c */
[----:B-1----:R-:W2:Y:S04]  /*7730*/  LDL.LU.64 R22, [R1+0x120] ;  /* 0x0001200001167983 */ /* 0x002ea80000300a00 */
[----:B------:R1:W-:Y:S04]  /*7740*/  STL.64 [R1+0x888], R24 ;  /* 0x0008881801007387 */ /* 0x0003e80000100a00 */
[----:B-1----:R-:W2:Y:S04]  /*7750*/  LDL.LU.64 R24, [R1+0x100] ;  /* 0x0001000001187983 */ /* 0x002ea80000300a00 */
[----:B------:R1:W-:Y:S01]  /*7760*/  STL.64 [R1+0x898], R26 ;  /* 0x0008981a01007387 */ /* 0x0003e20000100a00 */
[----:B------:R-:W-:-:S03]  /*7770*/  IMAD.WIDE R78, R92, 0x2, R78 ;  /* 0x000000025c4e7825 */ /* 0x000fc600078e024e */
[----:B-1----:R-:W2:Y:S04]  /*7780*/  LDL.LU.64 R26, [R1+0x108] ;  /* 0x00010800011a7983 */ /* 0x002ea80000300a00 */
[----:B------:R-:W-:Y:S04]  /*7790*/  STL.64 [R1], R70 ;  /* 0x0000004601007387 */ /* 0x000fe80000100a00 */
[----:B------:R-:W-:Y:S04]  /*77a0*/  STL [R1+0x8b0], R70 ;  /* 0x0008b04601007387 */ /* 0x000fe80000100800 */
[----:B------:R-:W-:Y:S04]  /*77b0*/  STL [R1+0x8a0], R71 ;  /* 0x0008a04701007387 */ /* 0x000fe80000100800 */
[----:B------:R1:W-:Y:S01]  /*77c0*/  STL.64 [R1+0x8d8], R70 ;  /* 0x0008d84601007387 */ /* 0x0003e20000100a00 */
[----:B----4-:R-:W-:-:S03]  /*77d0*/  IMAD.WIDE R80, R92, 0x2, R80 ;  /* 0x000000025c507825 */ /* 0x010fc600078e0250 */
[----:B-1----:R-:W4:Y:S04]  /*77e0*/  LDL.LU.64 R70, [R1+0x128] ;  /* 0x0001280001467983 */ /* 0x002f280000300a00 */
[----:B------:R-:W-:Y:S04]  /*77f0*/  STL.64 [R1+0x8], R72 ;  /* 0x0000084801007387 */ /* 0x000fe80000100a00 */
[----:B------:R1:W-:Y:S01]  /*7800*/  STL.64 [R1+0x8a8], R72 ;  /* 0x0008a84801007387 */ /* 0x0003e20000100a00 */
[----:B---3--:R-:W-:-:S03]  /*7810*/  IMAD.WIDE R90, R92, 0x2, R90 ;  /* 0x000000025c5a7825 */ /* 0x008fc600078e025a */
[----:B-1----:R-:W3:Y:S04]  /*7820*/  LDL.LU.64 R72, [R1+0x110] ;  /* 0x0001100001487983 */ /* 0x002ee80000300a00 */
[----:B------:R-:W-:Y:S04]  /*7830*/  STL.64 [R1+0x10], R76 ;  /* 0x0000104c01007387 */ /* 0x000fe80000100a00 */
[----:B------:R1:W-:Y:S01]  /*7840*/  STL.64 [R1+0x8b8], R76 ;  /* 0x0008b84c01007387 */ /* 0x0003e20000100a00 */
[----:B------:R-:W-:-:S03]  /*7850*/  IMAD.WIDE R74, R92, 0x2, R74 ;  /* 0x000000025c4a7825 */ /* 0x000fc600078e024a */
[----:B-1----:R-:W2:Y:S04]  /*7860*/  LDL.LU.64 R76, [R1+0x118] ;  /* 0x00011800014c7983 */ /* 0x002ea80000300a00 */
        /* <DEDUP_REMOVED lines=9> */
[----:B------:R-:W-:Y:S04]  /*7900*/  STL [R1+0x910], R90 ;  /* 0x0009105a01007387 */ /* 0x000fe80000100800 */
[----:B------:R-:W-:Y:S04]  /*7910*/  STL [R1+0x900], R91 ;  /* 0x0009005b01007387 */ /* 0x000fe80000100800 */
        /* <DEDUP_REMOVED lines=33> */
[----:B-1----:R-:W3:Y:S04]  /*7b30*/  LDL.LU.64 R66, [R1+0x1e0] ;  /* 0x0001e00001427983 */ /* 0x002ee80000300a00 */
[----:B------:R-:W-:Y:S04]  /*7b40*/  STL.64 [R1+0x68], R60 ;  /* 0x0000683c01007387 */ /* 0x000fe80000100a00 */
[----:B------:R1:W-:Y:S01]  /*7b50*/  STL.64 [R1+0x978], R60 ;  /* 0x0009783c01007387 */ /* 0x0003e20000100a00 */
[----:B------:R-:W-:-:S03]  /*7b60*/  IMAD.WIDE R44, R92, 0x2, R44 ;  /* 0x000000025c2c7825 */ /* 0x000fc600078e022c */
[----:B-1----:R-:W3:Y:S04]  /*7b70*/  LDL.LU.64 R60, [R1+0x180] ;  /* 0x00018000013c7983 */ /* 0x002ee80000300a00 */
[----:B------:R-:W-:Y:S04]  /*7b80*/  STL.64 [R1+0x70], R50 ;  /* 0x0000703201007387 */ /* 0x000fe80000100a00 */
[----:B------:R1:W-:Y:S04]  /*7b90*/  STL.64 [R1+0x988], R50 ;  /* 0x0009883201007387 */ /* 0x0003e80000100a00 */
[----:B-1----:R-:W3:Y:S04]  /*7ba0*/  LDL.LU.64 R50, [R1+0x188] ;  /* 0x0001880001327983 */ /* 0x002ee80000300a00 */
[----:B------:R-:W-:Y:S04]  /*7bb0*/  STL.64 [R1+0x78], R48 ;  /* 0x0000783001007387 */ /* 0x000fe80000100a00 */
[----:B------:R-:W-:Y:S04]  /*7bc0*/  STL [R1+0x9a0], R48 ;  /* 0x0009a03001007387 */ /* 0x000fe80000100800 */
[----:B------:R-:W-:Y:S04]  /*7bd0*/  STL [R1+0x990], R49 ;  /* 0x0009903101007387 */ /* 0x000fe80000100800 */
[----:B------:R1:W-:Y:S01]  /*7be0*/  STL.64 [R1+0x9c8], R48 ;  /* 0x0009c83001007387 */ /* 0x0003e20000100a00 */
[----:B------:R-:W-:-:S03]  /*7bf0*/  IMAD.WIDE R40, R92, 0x2, R40 ;  /* 0x000000025c287825 */ /* 0x000fc600078e0228 */
[----:B-1----:R-:W3:Y:S01]  /*7c00*/  LDL.LU.64 R48, [R1+0x1e8] ;  /* 0x0001e80001307983 */ /* 0x002ee20000300a00 */
[----:B------:R-:W-:-:S03]  /*7c10*/  IMAD.WIDE R38, R92, 0x2, R38 ;  /* 0x000000025c267825 */ /* 0x000fc600078e0226 */
[----:B------:R-:W-:Y:S04]  /*7c20*/  STL.64 [R1+0x80], R46 ;  /* 0x0000802e01007387 */ /* 0x000fe80000100a00 */
[----:B------:R1:W-:Y:S04]  /*7c30*/  STL.64 [R1+0x998], R46 ;  /* 0x0009982e01007387 */ /* 0x0003e80000100a00 */
[----:B-1----:R-:W4:Y:S04]  /*7c40*/  LDL.LU.64 R46, [R1+0x190] ;  /* 0x00019000012e7983 */ /* 0x002f280000300a00 */
[----:B------:R-:W-:Y:S04]  /*7c50*/  STL.64 [R1+0x88], R44 ;  /* 0x0000882c01007387 */ /* 0x000fe80000100a00 */
[----:B------:R1:W-:Y:S04]  /*7c60*/  STL.64 [R1+0x9a8], R44 ;  /* 0x0009a82c01007387 */ /* 0x0003e80000100a00 */
[----:B-1----:R-:W4:Y:S04]  /*7c70*/  LDL.LU.64 R44, [R1+0x1d8] ;  /* 0x0001d800012c7983 */ /* 0x002f280000300a00 */
[----:B------:R-:W-:Y:S04]  /*7c80*/  STL.64 [R1+0x90], R40 ;  /* 0x0000902801007387 */ /* 0x000fe80000100a00 */
[----:B------:R1:W-:Y:S04]  /*7c90*/  STL.64 [R1+0x9d8], R40 ;  /* 0x0009d82801007387 */ /* 0x0003e80000100a00 */
[----:B-1----:R-:W4:Y:S01]  /*7ca0*/  LDL.LU.64 R40, [R1+0x1f0] ;  /* 0x0001f00001287983 */ /* 0x002f220000300a00 */
[----:B------:R-:W-:-:S03]  /*7cb0*/  IMAD.WIDE R2, R92, 0x2, R2 ;  /* 0x000000025c027825 */ /* 0x000fc600078e0202 */
[----:B------:R-:W-:Y:S01]  /*7cc0*/  STL.64 [R1+0x98], R38 ;  /* 0x0000982601007387 */ /* 0x000fe20000100a00 */
[----:B------:R-:W-:-:S03]  /*7cd0*/  IMAD.WIDE R42, R92, 0x2, R42 ;  /* 0x000000025c2a7825 */ /* 0x000fc600078e022a */
[----:B------:R1:W-:Y:S01]  /*7ce0*/  STL.64 [R1+0x9e8], R38 ;  /* 0x0009e82601007387 */ /* 0x0003e20000100a00 */
[----:B------:R-:W-:-:S04]  /*7cf0*/  IMAD.WIDE R36, R92, 0x2, R36 ;  /* 0x000000025c247825 */ /* 0x000fc800078e0224 */
[C---:B------:R-:W-:Y:S01]  /*7d00*/  IMAD.WIDE R4, R92.reuse, 0x2, R4 ;  /* 0x000000025c047825 */ /* 0x040fe200078e0204 */
[----:B-1----:R-:W4:Y:S04]  /*7d10*/  LDL.LU.64 R38, [R1+0x1f8] ;  /* 0x0001f80001267983 */ /* 0x002f280000300a00 */
[----:B------:R-:W-:Y:S04]  /*7d20*/  STL.64 [R1+0xa0], R2 ;  /* 0x0000a00201007387 */ /* 0x000fe80000100a00 */
[----:B------:R-:W-:Y:S04]  /*7d30*/  STL [R1+0xa00], R2 ;  /* 0x000a000201007387 */ /* 0x000fe80000100800 */
[----:B------:R-:W-:Y:S04]  /*7d40*/  STL [R1+0x9f0], R3 ;  /* 0x0009f00301007387 */ /* 0x000fe80000100800 */
[----:B------:R1:W-:Y:S01]  /*7d50*/  STL.64 [R1+0xa38], R2 ;  /* 0x000a380201007387 */ /* 0x0003e20000100a00 */
[----:B------:R-:W-:-:S03]  /*7d60*/  IMAD.WIDE R8, R92, 0x2, R8 ;  /* 0x000000025c087825 */ /* 0x000fc600078e0208 */
[----:B-1----:R-:W4:Y:S04]  /*7d70*/  LDL.LU.64 R2, [R1+0x220] ;  /* 0x0002200001027983 */ /* 0x002f280000300a00 */
[----:B------:R-:W-:Y:S04]  /*7d80*/  STL.64 [R1+0xa8], R42 ;  /* 0x0000a82a01007387 */ /* 0x000fe80000100a00 */
        /* <DEDUP_REMOVED lines=23> */
[----:B--2---:R-:W-:-:S03]  /*7f00*/  IMAD.WIDE R18, R92, 0x2, R18 ;  /* 0x000000025c127825 */ /* 0x004fc600078e0212 */
        /* <DEDUP_REMOVED lines=17> */
[----:B---3--:R-:W-:-:S03]  /*8020*/  IMAD.WIDE R72, R92, 0x2, R72 ;  /* 0x000000025c487825 */ /* 0x008fc600078e0248 */
[----:B-1----:R-:W3:Y:S04]  /*8030*/  LDL.LU.64 R18, [R1+0x248] ;  /* 0x0002480001127983 */ /* 0x002ee80000300a00 */
        /* <DEDUP_REMOVED lines=8> */
[----:B------:R-:W-:-:S04]  /*80c0*/  IMAD.WIDE R34, R92, 0x2, R34 ;  /* 0x000000025c227825 */ /* 0x000fc800078e0222 */
[C---:B------:R-:W-:Y:S01]  /*80d0*/  IMAD.WIDE R22, R92.reuse, 0x2, R22 ;  /* 0x000000025c167825 */ /* 0x040fe200078e0216 */
[----:B-1----:R-:W2:Y:S04]  /*80e0*/  LDL.LU.64 R24, [R1+0x250] ;  /* 0x0002500001187983 */ /* 0x002ea80000300a00 */
[----:B------:R-:W-:Y:S04]  /*80f0*/  STL.64 [R1+0x108], R26 ;  /* 0x0001081a01007387 */ /* 0x000fe80000100a00 */
[----:B------:R1:W-:Y:S01]  /*8100*/  STL.64 [R1+0xaa8], R26 ;  /* 0x000aa81a01007387 */ /* 0x0003e20000100a00 */
[----:B----4-:R-:W-:-:S03]  /*8110*/  IMAD.WIDE R70, R92, 0x2, R70 ;  /* 0x000000025c467825 */ /* 0x010fc600078e0246 */
[----:B-1----:R-:W4:Y:S04]  /*8120*/  LDL.LU.64 R26, [R1+0x258] ;  /* 0x00025800011a7983 */ /* 0x002f280000300a00 */
        /* <DEDUP_REMOVED lines=8> */
[----:B------:R1:W-:Y:S04]  /*81b0*/  STL.64 [R1+0x138], R34 ;  /* 0x0001382201007387 */ /* 0x0003e80000100a00 */
        /* <DEDUP_REMOVED lines=28> */
[----:B-1----:R-:W3:Y:S04]  /*8380*/  LDL.LU.64 R68, [R1+0x1d0] ;  /* 0x0001d00001447983 */ /* 0x002ee80000300a00 */
        /* <DEDUP_REMOVED lines=37> */
[----:B------:R1:W-:Y:S04]  /*85e0*/  STL.64 [R1+0xbd8], R44 ;  /* 0x000bd82c01007387 */ /* 0x0003e80000100a00 */
[----:B-1----:R-:W4:Y:S01]  /*85f0*/  LDL.64 R44, [R1+0x138] ;  /* 0x00013800012c7983 */ /* 0x002f220000100a00 */
[----:B------:R-:W-:-:S03]  /*8600*/  IMAD.WIDE R38, R92, 0x2, R38 ;  /* 0x000000025c267825 */ /* 0x000fc600078e0226 */
[----:B------:R-:W-:Y:S04]  /*8610*/  STL.64 [R1+0x1e0], R66 ;  /* 0x0001e04201007387 */ /* 0x000fe80000100a00 */
[----:B------:R1:W-:Y:S04]  /*8620*/  STL.64 [R1+0xbe8], R66 ;  /* 0x000be84201007387 */ /* 0x0003e80000100a00 */
[----:B-1----:R-:W4:Y:S04]  /*8630*/  LDL.LU.64 R66, [R1+0x260] ;  /* 0x0002600001427983 */ /* 0x002f280000300a00 */
[----:B------:R-:W-:Y:S04]  /*8640*/  STL.64 [R1+0x1e8], R48 ;  /* 0x0001e83001007387 */ /* 0x000fe80000100a00 */
[----:B------:R-:W-:Y:S04]  /*8650*/  STL [R1+0xc00], R48 ;  /* 0x000c003001007387 */ /* 0x000fe80000100800 */
[----:B------:R-:W-:Y:S04]  /*8660*/  STL [R1+0xbf0], R49 ;  /* 0x000bf03101007387 */ /* 0x000fe80000100800 */
[----:B------:R1:W-:Y:S04]  /*8670*/  STL.64 [R1+0xc38], R48 ;  /* 0x000c383001007387 */ /* 0x0003e80000100a00 */
[----:B-1----:R-:W4:Y:S04]  /*8680*/  LDL.LU.64 R48, [R1+0x268] ;  /* 0x0002680001307983 */ /* 0x002f280000300a00 */
[----:B------:R-:W-:Y:S04]  /*8690*/  STL.64 [R1+0x1f0], R40 ;  /* 0x0001f02801007387 */ /* 0x000fe80000100a00 */
[----:B------:R1:W-:Y:S04]  /*86a0*/  STL.64 [R1+0xbf8], R40 ;  /* 0x000bf82801007387 */ /* 0x0003e80000100a00 */
[----:B-1----:R-:W4:Y:S01]  /*86b0*/  LDL.LU.64 R40, [R1+0x270] ;  /* 0x0002700001287983 */ /* 0x002f220000300a00 */
[----:B------:R-:W-:Y:S01]  /*86c0*/  IMAD.WIDE R42, R92, 0x2, R42 ;  /* 0x000000025c2a7825 */ /* 0x000fe200078e022a */
[----:B-----5:R-:W-:-:S02]  /*86d0*/  ISETP.GT.AND P3, PT, R0, 0x8, PT ;  /* 0x000000080000780c */ /* 0x020fc40003f64270 */
[----:B------:R-:W-:Y:S01]  /*86e0*/  STL.64 [R1+0x1f8], R38 ;  /* 0x0001f82601007387 */ /* 0x000fe20000100a00 */
[C---:B------:R-:W-:Y:S01]  /*86f0*/  IMAD.WIDE R36, R92.reuse, 0x2, R36 ;  /* 0x000000025c247825 */ /* 0x040fe200078e0224 */
[----:B------:R-:W-:Y:S02]  /*8700*/  PRMT R55, RZ, 0x7610, R55 ;  /* 0x00007610ff377816 */ /* 0x000fe40000000037 */
[----:B------:R-:W-:Y:S01]  /*8710*/  STL.64 [R1+0xc08], R38 ;  /* 0x000c082601007387 */ /* 0x000fe20000100a00 */
[C---:B------:R-:W-:Y:S01]  /*8720*/  IMAD.WIDE R8, R92.reuse, 0x2, R8 ;  /* 0x000000025c087825 */ /* 0x040fe200078e0208 */
[----:B------:R-:W-:Y:S02]  /*8730*/  PRMT R53, RZ, 0x7610, R53 ;  /* 0x00007610ff357816 */ /* 0x000fe40000000035 */
[----:B------:R-:W-:Y:S01]  /*8740*/  STL.64 [R1+0x200], R42 ;  /* 0x0002002a01007387 */ /* 0x000fe20000100a00 */
[----:B------:R-:W-:Y:S01]  /*8750*/  IMAD.WIDE R10, R92, 0x2, R10 ;  /* 0x000000025c0a7825 */ /* 0x000fe200078e020a */
[----:B------:R-:W-:-:S02]  /*8760*/  ISETP.GT.AND P5, PT, R0, 0x10, PT ;  /* 0x000000100000780c */ /* 0x000fc40003fa4270 */
[----:B------:R-:W-:Y:S01]  /*8770*/  STL [R1+0xc20], R42 ;  /* 0x000c202a01007387 */ /* 0x000fe20000100800 */
[----:B------:R-:W-:Y:S01]  /*8780*/  IMAD.WIDE R2, R92, 0x2, R2 ;  /* 0x000000025c027825 */ /* 0x000fe200078e0202 */
[----:B------:R-:W-:Y:S02]  /*8790*/  ISETP.GT.AND P2, PT, R0, RZ, PT ;  /* 0x000000ff0000720c */ /* 0x000fe40003f44270 */
[----:B------:R-:W-:Y:S01]  /*87a0*/  STL [R1+0xc10], R43 ;  /* 0x000c102b01007387 */ /* 0x000fe20000100800 */
[C---:B------:R-:W-:Y:S01]  /*87b0*/  IMAD.WIDE R4, R92.reuse, 0x2, R4 ;  /* 0x000000025c047825 */ /* 0x040fe200078e0204 */
[----:B------:R-:W-:Y:S02]  /*87c0*/  PRMT R52, RZ, 0x7610, R52 ;  /* 0x00007610ff347816 */ /* 0x000fe40000000034 */
[----:B------:R-:W-:Y:S01]  /*87d0*/  STL.64 [R1+0xc48], R42 ;  /* 0x000c482a01007387 */ /* 0x000fe20000100a00 */
[----:B--2---:R-:W-:Y:S01]  /*87e0*/  IMAD.WIDE R14, R92, 0x2, R14 ;  /* 0x000000025c0e7825 */ /* 0x004fe200078e020e */
[----:B------:R-:W-:-:S02]  /*87f0*/  PRMT R82, RZ, 0x7610, R82 ;  /* 0x00007610ff527816 */ /* 0x000fc40000000052 */
[----:B------:R-:W-:Y:S01]  /*8800*/  STL.64 [R1+0x208], R36 ;  /* 0x0002082401007387 */ /* 0x000fe20000100a00 */
[C---:B------:R-:W-:Y:S01]  /*8810*/  IMAD.WIDE R16, R92.reuse, 0x2, R16 ;  /* 0x000000025c107825 */ /* 0x040fe200078e0210 */
[----:B------:R-:W-:Y:S02]  /*8820*/  PRMT R83, RZ, 0x7610, R83 ;  /* 0x00007610ff537816 */ /* 0x000fe40000000053 */
[----:B------:R-:W-:Y:S01]  /*8830*/  STL.64 [R1+0xc18], R36 ;  /* 0x000c182401007387 */ /* 0x000fe20000100a00 */
[C---:B------:R-:W-:Y:S01]  /*8840*/  IMAD.WIDE R12, R92.reuse, 0x2, R12 ;  /* 0x000000025c0c7825 */ /* 0x040fe200078e020c */
[----:B------:R-:W-:Y:S02]  /*8850*/  PRMT R59, RZ, 0x7610, R59 ;  /* 0x00007610ff3b7816 */ /* 0x000fe4000000003b */
[----:B------:R-:W-:Y:S01]  /*8860*/  STL.64 [R1+0x210], R8 ;  /* 0x0002100801007387 */ /* 0x000fe20000100a00 */
[----:B---3--:R-:W-:Y:S01]  /*8870*/  IMAD.WIDE R18, R92, 0x2, R18 ;  /* 0x000000025c127825 */ /* 0x008fe200078e0212 */
[----:B------:R-:W-:-:S02]  /*8880*/  PRMT R56, RZ, 0x7610, R56 ;  /* 0x00007610ff387816 */ /* 0x000fc40000000038 */
[----:B------:R-:W-:Y:S01]  /*8890*/  STL.64 [R1+0xc28], R8 ;  /* 0x000c280801007387 */ /* 0x000fe20000100a00 */
[C---:B------:R-:W-:Y:S01]  /*88a0*/  IMAD.WIDE R24, R92.reuse, 0x2, R24 ;  /* 0x000000025c187825 */ /* 0x040fe200078e0218 */
[----:B------:R-:W-:Y:S02]  /*88b0*/  PRMT R57, RZ, 0x7610, R57 ;  /* 0x00007610ff397816 */ /* 0x000fe40000000039 */
[----:B------:R-:W-:Y:S01]  /*88c0*/  STL.64 [R1+0x218], R10 ;  /* 0x0002180a01007387 */ /* 0x000fe20000100a00 */
[C---:B----4-:R-:W-:Y:S01]  /*88d0*/  IMAD.WIDE R26, R92.reuse, 0x2, R26 ;  /* 0x000000025c1a7825 */ /* 0x050fe200078e021a */
[----:B------:R-:W-:Y:S02]  /*88e0*/  PRMT R54, RZ, 0x7610, R54 ;  /* 0x00007610ff367816 */ /* 0x000fe40000000036 */
[----:B------:R-:W-:Y:S01]  /*88f0*/  STL.64 [R1+0xc58], R10 ;  /* 0x000c580a01007387 */ /* 0x000fe20000100a00 */
[----:B------:R-:W-:-:S03]  /*8900*/  IMAD.WIDE R6, R92, 0x2, R6 ;  /* 0x000000025c067825 */ /* 0x000fc600078e0206 */
        /* <DEDUP_REMOVED lines=17> */
[----:B------:R-:W-:-:S04]  /*8a20*/  IMAD.WIDE R80, R92, 0x2, R80 ;  /* 0x000000025c507825 */ /* 0x000fc800078e0250 */
[----:B------:R-:W-:-:S04]  /*8a30*/  IMAD.WIDE R34, R92, 0x2, R34 ;  /* 0x000000025c227825 */ /* 0x000fc800078e0222 */
[C---:B------:R-:W-:Y:S01]  /*8a40*/  IMAD.WIDE R32, R92.reuse, 0x2, R32 ;  /* 0x000000025c207825 */ /* 0x040fe200078e0220 */
[----:B------:R-:W2:Y:S03]  /*8a50*/  @P2 LDG.E.U16 R59, desc[UR22][R34.64] ;  /* 0x00000016223b2981 */ /* 0x000ea6000c1e1500 */
[C---:B------:R-:W-:Y:S01]  /*8a60*/  IMAD.WIDE R30, R92.reuse, 0x2, R30 ;  /* 0x000000025c1e7825 */ /* 0x040fe200078e021e */
[----:B------:R-:W3:Y:S03]  /*8a70*/  @P2 LDG.E.U16 R56, desc[UR22][R32.64] ;  /* 0x0000001620382981 */ /* 0x000ee6000c1e1500 */
[C---:B------:R-:W-:Y:S01]  /*8a80*/  IMAD.WIDE R28, R92.reuse, 0x2, R28 ;  /* 0x000000025c1c7825 */ /* 0x040fe200078e021c */
[----:B------:R-:W4:Y:S04]  /*8a90*/  @P2 LDG.E.U16 R57, desc[UR22][R30.64] ;  /* 0x000000161e392981 */ /* 0x000f28000c1e1500 */
[----:B------:R-:W2:Y:S01]  /*8aa0*/  @P2 LDG.E.U16 R54, desc[UR22][R28.64] ;  /* 0x000000161c362981 */ /* 0x000ea2000c1e1500 */
[----:B------:R-:W-:-:S05]  /*8ab0*/  IMAD.WIDE R60, R92, 0x2, R60 ;  /* 0x000000025c3c7825 */ /* 0x000fca00078e023c */
[----:B------:R-:W2:Y:S01]  /*8ac0*/  @P3 LDG.E.U16 R55, desc[UR22][R60.64] ;  /* 0x000000163c373981 */ /* 0x000ea2000c1e1500 */
[----:B------:R-:W-:-:S03]  /*8ad0*/  IMAD.WIDE R66, R92, 0x2, R66 ;  /* 0x000000025c427825 */ /* 0x000fc600078e0242 */
[----:B------:R-:W2:Y:S04]  /*8ae0*/  @P5 LDG.E.U16 R83, desc[UR22][R44.64] ;  /* 0x000000162c535981 */ /* 0x000ea8000c1e1500 */
[----:B------:R-:W-:Y:S04]  /*8af0*/  STL.64 [R1+0x260], R66 ;  /* 0x0002604201007387 */ /* 0x000fe80000100a00 */
[----:B------:R-:W2:Y:S01]  /*8b00*/  @P3 LDG.E.U16 R82, desc[UR22][R66.64] ;  /* 0x0000001642523981 */ /* 0x000ea2000c1e1500 */
[----:B------:R-:W-:-:S05]  /*8b10*/  IMAD.WIDE R48, R92, 0x2, R48 ;  /* 0x000000025c307825 */ /* 0x000fca00078e0230 */
[----:B------:R-:W-:Y:S04]  /*8b20*/  STL.64 [R1+0x268], R48 ;  /* 0x0002683001007387 */ /* 0x000fe80000100a00 */
[----:B------:R1:W2:Y:S01]  /*8b30*/  @P3 LDG.E.U16 R53, desc[UR22][R48.64] ;  /* 0x0000001630353981 */ /* 0x0002a2000c1e1500 */
[----:B------:R-:W-:-:S05]  /*8b40*/  IMAD.WIDE R40, R92, 0x2, R40 ;  /* 0x000000025c287825 */ /* 0x000fca00078e0228 */
[----:B------:R-:W-:Y:S04]  /*8b50*/  STL.64 [R1+0x270], R40 ;  /* 0x0002702801007387 */ /* 0x000fe80000100a00 */
[----:B------:R0:W-:Y:S04]  /*8b60*/  STL.64 [R1+0x278], R60 ;  /* 0x0002783c01007387 */ /* 0x0001e80000100a00 */
[----:B------:R-:W-:Y:S04]  /*8b70*/  STL.64 [R1+0x198], R6 ;  /* 0x0001980601007387 */ /* 0x000fe80000100a00 */
        /* <DEDUP_REMOVED lines=17> */
[----:B0-----:R-:W2:Y:S04]  /*8c90*/  LDL.LU.64 R60, [R1+0x2c8] ;  /* 0x0002c800013c7983 */ /* 0x001ea80000300a00 */
[----:B------:R-:W2:Y:S04]  /*8ca0*/  LDL.LU.64 R2, [R1+0x318] ;  /* 0x0003180001027983 */ /* 0x000ea80000300a00 */
[----:B------:R-:W3:Y:S04]  /*8cb0*/  LDL.LU.64 R10, [R1+0x310] ;  /* 0x00031000010a7983 */ /* 0x000ee80000300a00 */
[----:B------:R-:W4:Y:S04]  /*8cc0*/  LDL.LU.64 R42, [R1+0x308] ;  /* 0x00030800012a7983 */ /* 0x000f280000300a00 */
[----:B------:R-:W1:Y:S04]  /*8cd0*/  LDL.LU.64 R48, [R1+0x300] ;  /* 0x0003000001307983 */ /* 0x000e680000300a00 */
[----:B------:R-:W4:Y:S04]  /*8ce0*/  LDL.LU.64 R8, [R1+0x2f8] ;  /* 0x0002f80001087983 */ /* 0x000f280000300a00 */
[----:B------:R-:W4:Y:S04]  /*8cf0*/  LDL.LU.64 R36, [R1+0x2f0] ;  /* 0x0002f00001247983 */ /* 0x000f280000300a00 */
[----:B------:R0:W4:Y:S04]  /*8d00*/  @P3 LDG.E.U16 R52, desc[UR22][R40.64] ;  /* 0x0000001628343981 */ /* 0x000128000c1e1500 */
[----:B------:R-:W4:Y:S04]  /*8d10*/  LDL.LU.64 R38, [R1+0x2e8] ;  /* 0x0002e80001267983 */ /* 0x000f280000300a00 */
[----:B------:R-:W0:Y:S04]  /*8d20*/  LDL.LU.64 R40, [R1+0x2e0] ;  /* 0x0002e00001287983 */ /* 0x000e280000300a00 */
[----:B------:R-:W4:Y:S04]  /*8d30*/  LDL.LU.64 R66, [R1+0x2d8] ;  /* 0x0002d80001427983 */ /* 0x000f280000300a00 */
[----:B------:R-:W4:Y:S01]  /*8d40*/  LDL.LU.64 R44, [R1+0x2d0] ;  /* 0x0002d000012c7983 */ /* 0x000f220000300a00 */
[----:B------:R-:W-:-:S02]  /*8d50*/  ISETP.GT.AND P2, PT, R0, 0x1, PT ;  /* 0x000000010000780c */ /* 0x000fc40003f44270 */
[----:B------:R-:W-:Y:S02]  /*8d60*/  PRMT R58, RZ, 0x7610, R58 ;  /* 0x00007610ff3a7816 */ /* 0x000fe4000000003a */
[----:B------:R-:W-:Y:S02]  /*8d70*/  PRMT R93, RZ, 0x7610, R93 ;  /* 0x00007610ff5d7816 */ /* 0x000fe4000000005d */
[----:B------:R-:W-:Y:S02]  /*8d80*/  PRMT R89, RZ, 0x7610, R89 ;  /* 0x00007610ff597816 */ /* 0x000fe40000000059 */
[----:B------:R-:W-:Y:S01]  /*8d90*/  PRMT R88, RZ, 0x7610, R88 ;  /* 0x00007610ff587816 */ /* 0x000fe20000000058 */
[----:B--2---:R-:W-:-:S04]  /*8da0*/  IMAD.WIDE R2, R92, 0x2, R2 ;  /* 0x000000025c027825 */ /* 0x004fc800078e0202 */
[C---:B---3--:R-:W-:Y:S01]  /*8db0*/  IMAD.WIDE R10, R92.reuse, 0x2, R10 ;  /* 0x000000025c0a7825 */ /* 0x048fe200078e020a */
[----:B------:R-:W2:Y:S03]  /*8dc0*/  @P2 LDG.E.U16 R58, desc[UR22][R2.64] ;  /* 0x00000016023a2981 */ /* 0x000ea6000c1e1500 */
[C---:B----4-:R-:W-:Y:S01]  /*8dd0*/  IMAD.WIDE R42, R92.reuse, 0x2, R42 ;  /* 0x000000025c2a7825 */ /* 0x050fe200078e022a */
[----:B------:R-:W3:Y:S04]  /*8de0*/  @P2 LDG.E.U16 R93, desc[UR22][R10.64] ;  /* 0x000000160a5d2981 */ /* 0x000ee8000c1e1500 */
[----:B------:R-:W4:Y:S01]  /*8df0*/  @P2 LDG.E.U16 R89, desc[UR22][R42.64] ;  /* 0x000000162a592981 */ /* 0x000f22000c1e1500 */
[----:B-1----:R-:W-:-:S05]  /*8e00*/  IMAD.WIDE R48, R92, 0x2, R48 ;  /* 0x000000025c307825 */ /* 0x002fca00078e0230 */
[----:B------:R-:W3:Y:S01]  /*8e10*/  @P2 LDG.E.U16 R88, desc[UR22][R48.64] ;  /* 0x0000001630582981 */ /* 0x000ee2000c1e1500 */
[----:B------:R-:W-:-:S04]  /*8e20*/  IMAD.WIDE R62, R92, 0x2, R62 ;  /* 0x000000025c3e7825 */ /* 0x000fc800078e023e */
[C---:B------:R-:W-:Y:S01]  /*8e30*/  IMAD.WIDE R90, R92.reuse, 0x2, R90 ;  /* 0x000000025c5a7825 */ /* 0x040fe200078e025a */
[----:B------:R-:W-:Y:S03]  /*8e40*/  STL.64 [R1+0x290], R62 ;  /* 0x0002903e01007387 */ /* 0x000fe60000100a00 */
        /* <DEDUP_REMOVED lines=16> */
[C---:B0-----:R-:W-:Y:S01]  /*8f50*/  IMAD.WIDE R40, R92.reuse, 0x2, R40 ;  /* 0x000000025c287825 */ /* 0x041fe200078e0228 */
[----:B------:R-:W-:Y:S03]  /*8f60*/  STL.64 [R1+0x2d8], R66 ;  /* 0x0002d84201007387 */ /* 0x000fe60000100a00 */
[C---:B------:R-:W-:Y:S01]  /*8f70*/  IMAD.WIDE R38, R92.reuse, 0x2, R38 ;  /* 0x000000025c267825 */ /* 0x040fe200078e0226 */
[----:B------:R-:W-:Y:S03]  /*8f80*/  STL.64 [R1+0x2e0], R40 ;  /* 0x0002e02801007387 */ /* 0x000fe60000100a00 */
[C---:B------:R-:W-:Y:S01]  /*8f90*/  IMAD.WIDE R36, R92.reuse, 0x2, R36 ;  /* 0x000000025c247825 */ /* 0x040fe200078e0224 */
[----:B------:R-:W-:Y:S03]  /*8fa0*/  STL.64 [R1+0x2e8], R38 ;  /* 0x0002e82601007387 */ /* 0x000fe60000100a00 */
[----:B------:R-:W-:Y:S01]  /*8fb0*/  IMAD.WIDE R8, R92, 0x2, R8 ;  /* 0x000000025c087825 */ /* 0x000fe200078e0208 */
[----:B------:R-:W-:Y:S04]  /*8fc0*/  STL.64 [R1+0x2f0], R36 ;  /* 0x0002f02401007387 */ /* 0x000fe80000100a00 */
[----:B------:R-:W-:Y:S04]  /*8fd0*/  STL.64 [R1+0x2f8], R8 ;  /* 0x0002f80801007387 */ /* 0x000fe80000100a00 */
[----:B------:R-:W-:Y:S04]  /*8fe0*/  STL.64 [R1+0x300], R48 ;  /* 0x0003003001007387 */ /* 0x000fe80000100a00 */
[----:B------:R-:W-:Y:S04]  /*8ff0*/  STL.64 [R1+0x308], R42 ;  /* 0x0003082a01007387 */ /* 0x000fe80000100a00 */
[----:B------:R-:W-:Y:S04]  /*9000*/  STL [R1+0x578], R92 ;  /* 0x0005785c01007387 */ /* 0x000fe80000100800 */
[----:B------:R-:W-:Y:S04]  /*9010*/  STL.64 [R1+0x310], R10 ;  /* 0x0003100a01007387 */ /* 0x000fe80000100a00 */
[----:B------:R0:W-:Y:S04]  /*9020*/  STL.64 [R1+0x318], R2 ;  /* 0x0003180201007387 */ /* 0x0001e80000100a00 */
[----:B0-----:R-:W4:Y:S04]  /*9030*/  LDL.LU.64 R2, [R1+0xc68] ;  /* 0x000c680001027983 */ /* 0x001f280000300a00 */
[----:B--2---:R0:W-:Y:S04]  /*9040*/  STL [R1+0x51c], R58 ;  /* 0x00051c3a01007387 */ /* 0x0041e80000100800 */
[----:B0-----:R-:W2:Y:S04]  /*9050*/  LDL.LU R58, [R1+0xc60] ;  /* 0x000c6000013a7983 */ /* 0x001ea80000300800 */
[----:B------:R-:W2:Y:S04]  /*9060*/  LDL.LU.64 R10, [R1+0xc58] ;  /* 0x000c5800010a7983 */ /* 0x000ea80000300a00 */
[----:B---3--:R0:W-:Y:S04]  /*9070*/  STL [R1+0x518], R93 ;  /* 0x0005185d01007387 */ /* 0x0081e80000100800 */
[----:B0-----:R-:W3:Y:S04]  /*9080*/  LDL.LU R93, [R1+0xc50] ;  /* 0x000c5000015d7983 */ /* 0x001ee80000300800 */
[----:B------:R-:W3:Y:S04]  /*9090*/  LDL.LU.64 R42, [R1+0xc48] ;  /* 0x000c4800012a7983 */ /* 0x000ee80000300a00 */
[----:B----4-:R0:W-:Y:S04]  /*90a0*/  STL [R1+0x514], R89 ;  /* 0x0005145901007387 */ /* 0x0101e80000100800 */
[----:B0-----:R-:W4:Y:S04]  /*90b0*/  LDL.LU R89, [R1+0xc40] ;  /* 0x000c400001597983 */ /* 0x001f280000300800 */
[----:B------:R-:W4:Y:S04]  /*90c0*/  LDL.LU.64 R48, [R1+0xc38] ;  /* 0x000c380001307983 */ /* 0x000f280000300a00 */
[----:B------:R0:W-:Y:S04]  /*90d0*/  STL [R1+0x510], R88 ;  /* 0x0005105801007387 */ /* 0x0001e80000100800 */
[----:B0-----:R-:W4:Y:S01]  /*90e0*/  LDL.LU R88, [R1+0xc30] ;  /* 0x000c300001587983 */ /* 0x001f220000300800 */
[----:B------:R-:W-:-:S02]  /*90f0*/  ISETP.GT.AND P6, PT, R0, 0x2, PT ;  /* 0x000000020000780c */ /* 0x000fc40003fc4270 */
[----:B------:R-:W-:Y:S02]  /*9100*/  ISETP.GT.AND P3, PT, R0, 0x3, PT ;  /* 0x000000030000780c */ /* 0x000fe40003f64270 */
[----:B--2---:R-:W-:-:S11]  /*9110*/  PRMT R58, RZ, 0x7610, R58 ;  /* 0x00007610ff3a7816 */ /* 0x004fd6000000003a */
[----:B------:R-:W2:Y:S01]  /*9120*/  @P3 LDG.E.U16 R58, desc[UR22][R66.64] ;  /* 0x00000016423a3981 */ /* 0x000ea2000c1e1500 */
[----:B---3--:R-:W-:Y:S02]  /*9130*/  PRMT R42, RZ, 0x7610, R42 ;  /* 0x00007610ff2a7816 */ /* 0x008fe4000000002a */
[----:B------:R-:W-:-:S04]  /*9140*/  PRMT R43, RZ, 0x7610, R43 ;  /* 0x00007610ff2b7816 */ /* 0x000fc8000000002b */
[----:B------:R-:W3:Y:S04]  /*9150*/  @P6 LDG.E.U16 R42, desc[UR22][R8.64] ;  /* 0x00000016082a6981 */ /* 0x000ee8000c1e1500 */
[----:B------:R-:W2:Y:S01]  /*9160*/  @P6 LDG.E.U16 R43, desc[UR22][R36.64] ;  /* 0x00000016242b6981 */ /* 0x000ea2000c1e1500 */
[----:B------:R-:W-:Y:S02]  /*9170*/  PRMT R93, RZ, 0x7610, R93 ;  /* 0x00007610ff5d7816 */ /* 0x000fe4000000005d */
[----:B----4-:R-:W-:Y:S01]  /*9180*/  PRMT R89, RZ, 0x7610, R89 ;  /* 0x00007610ff597816 */ /* 0x010fe20000000059 */
[----:B------:R-:W4:Y:S01]  /*9190*/  LDL.LU.64 R8, [R1+0xc28] ;  /* 0x000c280001087983 */ /* 0x000f220000300a00 */
[----:B------:R-:W-:Y:S02]  /*91a0*/  PRMT R48, RZ, 0x7610, R48 ;  /* 0x00007610ff307816 */ /* 0x000fe40000000030 */
[----:B------:R-:W-:Y:S01]  /*91b0*/  PRMT R49, RZ, 0x7610, R49 ;  /* 0x00007610ff317816 */ /* 0x000fe20000000031 */
[----:B------:R-:W2:Y:S04]  /*91c0*/  @P3 LDG.E.U16 R93, desc[UR22][R44.64] ;  /* 0x000000162c5d3981 */ /* 0x000ea8000c1e1500 */
[----:B------:R-:W4:Y:S04]  /*91d0*/  @P6 LDG.E.U16 R48, desc[UR22][R38.64] ;  /* 0x0000001626306981 */ /* 0x000f28000c1e1500 */
[----:B------:R-:W4:Y:S04]  /*91e0*/  @P6 LDG.E.U16 R49, desc[UR22][R40.64] ;  /* 0x0000001628316981 */ /* 0x000f28000c1e1500 */
[----:B------:R-:W4:Y:S01]  /*91f0*/  @P3 LDG.E.U16 R89, desc[UR22][R60.64] ;  /* 0x000000163c593981 */ /* 0x000f22000c1e1500 */
[----:B------:R-:W-:-:S06]  /*9200*/  PRMT R88, RZ, 0x7610, R88 ;  /* 0x00007610ff587816 */ /* 0x000fcc0000000058 */
[----:B------:R-:W4:Y:S04]  /*9210*/  @P3 LDG.E.U16 R88, desc[UR22][R64.64] ;  /* 0x0000001640583981 */ /* 0x000f28000c1e1500 */
[----:B---3--:R0:W-:Y:S04]  /*9220*/  STL [R1+0x50c], R42 ;  /* 0x00050c2a01007387 */ /* 0x0081e80000100800 */
[----:B0-----:R-:W3:Y:S04]  /*9230*/  LDL.LU R42, [R1+0xc20] ;  /* 0x000c2000012a7983 */ /* 0x001ee80000300800 */
[----:B------:R-:W3:Y:S04]  /*9240*/  LDL.LU.64 R36, [R1+0xc18] ;  /* 0x000c180001247983 */ /* 0x000ee80000300a00 */
[----:B--2---:R0:W-:Y:S04]  /*9250*/  STL [R1+0x508], R43 ;  /* 0x0005082b01007387 */ /* 0x0041e80000100800 */
[----:B0-----:R-:W2:Y:S04]  /*9260*/  LDL.LU R43, [R1+0xc10] ;  /* 0x000c1000012b7983 */ /* 0x001ea80000300800 */
[----:B------:R-:W2:Y:S04]  /*9270*/  LDL.LU.64 R38, [R1+0xc08] ;  /* 0x000c080001267983 */ /* 0x000ea80000300a00 */
[----:B----4-:R0:W-:Y:S04]  /*9280*/  STL [R1+0x504], R48 ;  /* 0x0005043001007387 */ /* 0x0101e80000100800 */
[----:B0-----:R-:W4:Y:S04]  /*9290*/  LDL.LU R48, [R1+0xc00] ;  /* 0x000c000001307983 */ /* 0x001f280000300800 */
[----:B------:R-:W2:Y:S04]  /*92a0*/  LDL.LU.64 R40, [R1+0xbf8] ;  /* 0x000bf80001287983 */ /* 0x000ea80000300a00 */
[----:B------:R0:W-:Y:S04]  /*92b0*/  STL [R1+0x500], R49 ;  /* 0x0005003101007387 */ /* 0x0001e80000100800 */
[----:B0-----:R-:W4:Y:S04]  /*92c0*/  LDL.LU R49, [R1+0xbf0] ;  /* 0x000bf00001317983 */ /* 0x001f280000300800 */
[----:B------:R-:W2:Y:S04]  /*92d0*/  LDL.LU.64 R66, [R1+0xbe8] ;  /* 0x000be80001427983 */ /* 0x000ea80000300a00 */
[----:B------:R0:W-:Y:S04]  /*92e0*/  STL [R1+0x4fc], R58 ;  /* 0x0004fc3a01007387 */ /* 0x0001e80000100800 */
[----:B0-----:R-:W2:Y:S04]  /*92f0*/  LDL.LU R58, [R1+0xbe0] ;  /* 0x000be000013a7983 */ /* 0x001ea80000300800 */
[----:B------:R-:W3:Y:S04]  /*9300*/  LDL.LU.64 R44, [R1+0xbd8] ;  /* 0x000bd800012c7983 */ /* 0x000ee80000300a00 */
[----:B------:R0:W-:Y:S04]  /*9310*/  STL [R1+0x4f8], R93 ;  /* 0x0004f85d01007387 */ /* 0x0001e80000100800 */
[----:B0-----:R-:W3:Y:S04]  /*9320*/  LDL.LU R93, [R1+0xbd0] ;  /* 0x000bd000015d7983 */ /* 0x001ee80000300800 */
[----:B------:R-:W3:Y:S04]  /*9330*/  LDL.LU.64 R60, [R1+0xbc8] ;  /* 0x000bc800013c7983 */ /* 0x000ee80000300a00 */
[----:B------:R0:W-:Y:S04]  /*9340*/  STL [R1+0x4f4], R89 ;  /* 0x0004f45901007387 */ /* 0x0001e80000100800 */
        /* <DEDUP_REMOVED lines=69> */
[----:B0-----:R-:W3:Y:S04]  /*97a0*/  LDL.LU R81, [R1+0xb10] ;  /* 0x000b100001517983 */ /* 0x001ee80000300800 */
        /* <DEDUP_REMOVED lines=145> */
[----:B--2---:R-:W-:-:S11]  /*a0c0*/  PRMT R58, RZ, 0x7610, R58 ;  /* 0x00007610ff3a7816 */ /* 0x004fd6000000003a */
[----:B------:R-:W2:Y:S01]  /*a0d0*/  @P6 LDG.E.U16 R58, desc[UR22][R80.64] ;  /* 0x00000016503a6981 */ /* 0x000ea2000c1e1500 */
[----:B---3--:R-:W-:-:S06]  /*a0e0*/  PRMT R65, RZ, 0x7610, R65 ;  /* 0x00007610ff417816 */ /* 0x008fcc0000000041 */
[----:B------:R-:W3:Y:S01]  /*a0f0*/  @P6 LDG.E.U16 R65, desc[UR22][R62.64] ;  /* 0x000000163e416981 */ /* 0x000ee2000c1e1500 */
[----:B------:R-:W-:-:S06]  /*a100*/  PRMT R93, RZ, 0x7610, R93 ;  /* 0x00007610ff5d7816 */ /* 0x000fcc000000005d */
[----:B------:R-:W2:Y:S01]  /*a110*/  @P5 LDG.E.U16 R93, desc[UR22][R78.64] ;  /* 0x000000164e5d5981 */ /* 0x000ea2000c1e1500 */
[----:B----4-:R-:W-:-:S03]  /*a120*/  PRMT R89, RZ, 0x7610, R89 ;  /* 0x00007610ff597816 */ /* 0x010fc60000000059 */
[----:B------:R-:W4:Y:S01]  /*a130*/  LDL.LU.64 R62, [R1+0x928] ;  /* 0x00092800013e7983 */ /* 0x000f220000300a00 */
[----:B------:R-:W-:Y:S02]  /*a140*/  PRMT R90, RZ, 0x7610, R90 ;  /* 0x00007610ff5a7816 */ /* 0x000fe4000000005a */
[----:B------:R-:W-:Y:S01]  /*a150*/  PRMT R91, RZ, 0x7610, R91 ;  /* 0x00007610ff5b7816 */ /* 0x000fe2000000005b */
[----:B------:R-:W2:Y:S04]  /*a160*/  @P5 LDG.E.U16 R89, desc[UR22][R70.64] ;  /* 0x0000001646595981 */ /* 0x000ea8000c1e1500 */
[----:B------:R-:W2:Y:S04]  /*a170*/  @P6 LDG.E.U16 R90, desc[UR22][R68.64] ;  /* 0x00000016445a6981 */ /* 0x000ea8000c1e1500 */
        /* <DEDUP_REMOVED lines=109> */
[----:B--2---:R-:W-:-:S09]  /*a850*/  PRMT R58, RZ, 0x7610, R58 ;  /* 0x00007610ff3a7816 */ /* 0x004fd2000000003a */
[----:B------:R-:W2:Y:S01]  /*a860*/  @P5 LDG.E.U16 R58, desc[UR22][R46.64] ;  /* 0x000000162e3a5981 */ /* 0x000ea2000c1e1500 */
[----:B---3--:R-:W-:Y:S02]  /*a870*/  PRMT R42, RZ, 0x7610, R42 ;  /* 0x00007610ff2a7816 */ /* 0x008fe4000000002a */
[----:B------:R-:W-:-:S04]  /*a880*/  PRMT R43, RZ, 0x7610, R43 ;  /* 0x00007610ff2b7816 */ /* 0x000fc8000000002b */
[----:B------:R-:W3:Y:S01]  /*a890*/  @P5 LDG.E.U16 R42, desc[UR22][R38.64] ;  /* 0x00000016262a5981 */ /* 0x000ee2000c1e1500 */
[----:B------:R-:W-:-:S03]  /*a8a0*/  PRMT R93, RZ, 0x7610, R93 ;  /* 0x00007610ff5d7816 */ /* 0x000fc6000000005d */
[----:B------:R-:W2:Y:S04]  /*a8b0*/  @P5 LDG.E.U16 R43, desc[UR22][R40.64] ;  /* 0x00000016282b5981 */ /* 0x000ea8000c1e1500 */
[----:B------:R-:W2:Y:S01]  /*a8c0*/  @P4 LDG.E.U16 R93, desc[UR22][R48.64] ;  /* 0x00000016305d4981 */ /* 0x000ea2000c1e1500 */
[----:B----4-:R-:W-:-:S03]  /*a8d0*/  PRMT R3, RZ, 0x7610, R3 ;  /* 0x00007610ff037816 */ /* 0x010fc60000000003 */
[----:B------:R-:W4:Y:S01]  /*a8e0*/  LDL.LU.64 R38, [R1+0x7b8] ;  /* 0x0007b80001267983 */ /* 0x000f220000300a00 */
[----:B------:R-:W-:-:S03]  /*a8f0*/  PRMT R2, RZ, 0x7610, R2 ;  /* 0x00007610ff027816 */ /* 0x000fc60000000002 */
[----:B------:R-:W4:Y:S01]  /*a900*/  @P5 LDG.E.U16 R3, desc[UR22][R44.64] ;  /* 0x000000162c035981 */ /* 0x000f22000c1e1500 */
[----:B------:R-:W-:-:S03]  /*a910*/  PRMT R89, RZ, 0x7610, R89 ;  /* 0x00007610ff597816 */ /* 0x000fc60000000059 */
        /* <DEDUP_REMOVED lines=23> */
[----:B0-----:R-:W3:Y:S04]  /*aa90*/  LDL.LU R89, [R1+0x750] ;  /* 0x0007500001597983 */ /* 0x001ee80000300800 */
[----:B------:R-:W3:Y:S04]  /*aaa0*/  LDL.LU.64 R66, [R1+0x748] ;  /* 0x0007480001427983 */ /* 0x000ee80000300a00 */
[----:B------:R0:W-:Y:S04]  /*aab0*/  STL [R1+0x3d4], R88 ;  /* 0x0003d45801007387 */ /* 0x0001e80000100800 */
[----:B0-----:R-:W4:Y:S01]  /*aac0*/  LDL.LU R88, [R1+0x740] ;  /* 0x0007400001587983 */ /* 0x001f220000300800 */
[----:B------:R-:W-:-:S02]  /*aad0*/  ISETP.GT.AND P3, PT, R0, 0x17, PT ;  /* 0x000000170000780c */ /* 0x000fc40003f64270 */
[----:B------:R-:W-:Y:S02]  /*aae0*/  ISETP.GT.AND P2, PT, R0, 0x18, PT ;  /* 0x000000180000780c */ /* 0x000fe40003f44270 */
[----:B--2---:R-:W-:Y:S02]  /*aaf0*/  PRMT R61, RZ, 0x7610, R61 ;  /* 0x00007610ff3d7816 */ /* 0x004fe4000000003d */
[----:B------:R-:W-:-:S07]  /*ab00*/  PRMT R60, RZ, 0x7610, R60 ;  /* 0x00007610ff3c7816 */ /* 0x000fce000000003c */
[----:B------:R-:W2:Y:S04]  /*ab10*/  @P3 LDG.E.U16 R61, desc[UR22][R84.64] ;  /* 0x00000016543d3981 */ /* 0x000ea8000c1e1500 */
[----:B------:R-:W2:Y:S04]  /*ab20*/  @P3 LDG.E.U16 R60, desc[UR22][R86.64] ;  /* 0x00000016563c3981 */ /* 0x000ea8000c1e1500 */
[----:B------:R-:W2:Y:S01]  /*ab30*/  LDL.LU.64 R84, [R1+0x738] ;  /* 0x0007380001547983 */ /* 0x000ea20000300a00 */
[----:B---3--:R-:W-:Y:S02]  /*ab40*/  PRMT R67, RZ, 0x7610, R67 ;  /* 0x00007610ff437816 */ /* 0x008fe40000000043 */
[----:B------:R-:W-:-:S04]  /*ab50*/  PRMT R66, RZ, 0x7610, R66 ;  /* 0x00007610ff427816 */ /* 0x000fc80000000042 */
[----:B------:R-:W3:Y:S04]  /*ab60*/  @P3 LDG.E.U16 R67, desc[UR22][R62.64] ;  /* 0x000000163e433981 */ /* 0x000ee8000c1e1500 */
[----:B------:R-:W3:Y:S01]  /*ab70*/  @P3 LDG.E.U16 R66, desc[UR22][R64.64] ;  /* 0x0000001640423981 */ /* 0x000ee2000c1e1500 */
[----:B----4-:R-:W-:-:S06]  /*ab80*/  PRMT R88, RZ, 0x7610, R88 ;  /* 0x00007610ff587816 */ /* 0x010fcc0000000058 */
[----:B------:R-:W4:Y:S01]  /*ab90*/  @P2 LDG.E.U16 R88, desc[UR22][R68.64] ;  /* 0x0000001644582981 */ /* 0x000f22000c1e1500 */
[----:B------:R-:W-:-:S06]  /*aba0*/  PRMT R89, RZ, 0x7610, R89 ;  /* 0x00007610ff597816 */ /* 0x000fcc0000000059 */
[----:B------:R0:W4:Y:S04]  /*abb0*/  @P2 LDG.E.U16 R89, desc[UR22][R74.64] ;  /* 0x000000164a592981 */ /* 0x000128000c1e1500 */
[----:B--2---:R1:W-:Y:S04]  /*abc0*/  STL [R1+0x3d0], R61 ;  /* 0x0003d03d01007387 */ /* 0x0043e80000100800 */
[----:B-1----:R-:W2:Y:S04]  /*abd0*/  LDL.LU R61, [R1+0x730] ;  /* 0x00073000013d7983 */ /* 0x002ea80000300800 */
[----:B------:R-:W2:Y:S04]  /*abe0*/  LDL.LU.64 R86, [R1+0x728] ;  /* 0x0007280001567983 */ /* 0x000ea80000300a00 */
[----:B------:R1:W-:Y:S04]  /*abf0*/  STL [R1+0x3cc], R60 ;  /* 0x0003cc3c01007387 */ /* 0x0003e80000100800 */
[----:B-1----:R-:W2:Y:S04]  /*ac00*/  LDL.LU R60, [R1+0x720] ;  /* 0x00072000013c7983 */ /* 0x002ea80000300800 */
[----:B------:R-:W2:Y:S04]  /*ac10*/  LDL.LU.64 R62, [R1+0x718] ;  /* 0x00071800013e7983 */ /* 0x000ea80000300a00 */
[----:B---3--:R1:W-:Y:S04]  /*ac20*/  STL [R1+0x3c8], R67 ;  /* 0x0003c84301007387 */ /* 0x0083e80000100800 */
[----:B-1----:R-:W3:Y:S04]  /*ac30*/  LDL.LU R67, [R1+0x710] ;  /* 0x0007100001437983 */ /* 0x002ee80000300800 */
[----:B------:R-:W3:Y:S04]  /*ac40*/  LDL.LU.64 R64, [R1+0x708] ;  /* 0x0007080001407983 */ /* 0x000ee80000300a00 */
[----:B------:R1:W-:Y:S04]  /*ac50*/  STL [R1+0x3c4], R66 ;  /* 0x0003c44201007387 */ /* 0x0003e80000100800 */
[----:B-1----:R-:W3:Y:S04]  /*ac60*/  LDL.LU R66, [R1+0x700] ;  /* 0x0007000001427983 */ /* 0x002ee80000300800 */
[----:B------:R-:W3:Y:S04]  /*ac70*/  LDL.LU.64 R68, [R1+0x6f8] ;  /* 0x0006f80001447983 */ /* 0x000ee80000300a00 */
[----:B----4-:R1:W-:Y:S04]  /*ac80*/  STL [R1+0x3c0], R88 ;  /* 0x0003c05801007387 */ /* 0x0103e80000100800 */
[----:B-1----:R-:W4:Y:S04]  /*ac90*/  LDL.LU R88, [R1+0x6f0] ;  /* 0x0006f00001587983 */ /* 0x002f280000300800 */
[----:B------:R-:W0:Y:S01]  /*aca0*/  LDL.LU.64 R74, [R1+0x6e8] ;  /* 0x0006e800014a7983 */ /* 0x000e220000300a00 */
[----:B------:R-:W-:-:S02]  /*acb0*/  ISETP.GT.AND P6, PT, R0, 0x19, PT ;  /* 0x000000190000780c */ /* 0x000fc40003fc4270 */
[----:B------:R-:W-:Y:S02]  /*acc0*/  PRMT R2, RZ, 0x7610, R2 ;  /* 0x00007610ff027816 */ /* 0x000fe40000000002 */
[----:B------:R-:W-:-:S04]  /*acd0*/  PRMT R93, RZ, 0x7610, R93 ;  /* 0x00007610ff5d7816 */ /* 0x000fc8000000005d */
[----:B------:R-:W4:Y:S01]  /*ace0*/  @P2 LDG.E.U16 R2, desc[UR22][R90.64] ;  /* 0x000000165a022981 */ /* 0x000f22000c1e1500 */
[----:B------:R-:W-:-:S03]  /*acf0*/  ISETP.GT.AND P5, PT, R0, 0x1a, PT ;  /* 0x0000001a0000780c */ /* 0x000fc60003fa4270 */
[----:B------:R-:W4:Y:S01]  /*ad00*/  @P2 LDG.E.U16 R93, desc[UR22][R80.64] ;  /* 0x00000016505d2981 */ /* 0x000f22000c1e1500 */
[----:B------:R-:W-:Y:S02]  /*ad10*/  ISETP.GT.AND P4, PT, R0, 0x1b, PT ;  /* 0x0000001b0000780c */ /* 0x000fe40003f84270 */
[----:B--2---:R-:W-:Y:S02]  /*ad20*/  PRMT R62, RZ, 0x7610, R62 ;  /* 0x00007610ff3e7816 */ /* 0x004fe4000000003e */
[----:B------:R-:W-:Y:S02]  /*ad30*/  PRMT R63, RZ, 0x7610, R63 ;  /* 0x00007610ff3f7816 */ /* 0x000fe4000000003f */
[----:B------:R-:W-:-:S07]  /*ad40*/  PRMT R60, RZ, 0x7610, R60 ;  /* 0x00007610ff3c7816 */ /* 0x000fce000000003c */
[----:B------:R-:W2:Y:S04]  /*ad50*/  @P4 LDG.E.U16 R62, desc[UR22][R18.64] ;  /* 0x00000016123e4981 */ /* 0x000ea8000c1e1500 */
[----:B------:R-:W2:Y:S01]  /*ad60*/  @P4 LDG.E.U16 R63, desc[UR22][R16.64] ;  /* 0x00000016103f4981 */ /* 0x000ea2000c1e1500 */
[----:B---3--:R-:W-:-:S03]  /*ad70*/  PRMT R67, RZ, 0x7610, R67 ;  /* 0x00007610ff437816 */ /* 0x008fc60000000043 */
[----:B------:R-:W3:Y:S01]  /*ad80*/  @P4 LDG.E.U16 R60, desc[UR22][R14.64] ;  /* 0x000000160e3c4981 */ /* 0x000ee2000c1e1500 */
[----:B------:R-:W-:-:S03]  /*ad90*/  PRMT R64, RZ, 0x7610, R64 ;  /* 0x00007610ff407816 */ /* 0x000fc60000000040 */
[----:B------:R-:W2:Y:S01]  /*ada0*/  @P5 LDG.E.U16 R67, desc[UR22][R24.64] ;  /* 0x0000001618435981 */ /* 0x000ea2000c1e1500 */
[----:B------:R-:W-:-:S03]  /*adb0*/  PRMT R65, RZ, 0x7610, R65 ;  /* 0x00007610ff417816 */ /* 0x000fc60000000041 */
[----:B------:R-:W2:Y:S04]  /*adc0*/  @P5 LDG.E.U16 R64, desc[UR22][R22.64] ;  /* 0x0000001616405981 */ /* 0x000ea8000c1e1500 */
[----:B------:R-:W2:Y:S01]  /*add0*/  @P5 LDG.E.U16 R65, desc[UR22][R20.64] ;  /* 0x0000001614415981 */ /* 0x000ea2000c1e1500 */
[----:B------:R-:W-:Y:S02]  /*ade0*/  PRMT R68, RZ, 0x7610, R68 ;  /* 0x00007610ff447816 */ /* 0x000fe40000000044 */
[----:B------:R-:W-:Y:S02]  /*adf0*/  PRMT R69, RZ, 0x7610, R69 ;  /* 0x00007610ff457816 */ /* 0x000fe40000000045 */
[----:B------:R-:W-:Y:S02]  /*ae00*/  PRMT R66, RZ, 0x7610, R66 ;  /* 0x00007610ff427816 */ /* 0x000fe40000000042 */
[----:B------:R-:W2:Y:S04]  /*ae10*/  @P6 LDG.E.U16 R68, desc[UR22][R72.64] ;  /* 0x0000001648446981 */ /* 0x000ea8000c1e1500 */
[----:B------:R-:W2:Y:S04]  /*ae20*/  @P6 LDG.E.U16 R69, desc[UR22][R70.64] ;  /* 0x0000001646456981 */ /* 0x000ea8000c1e1500 */
[----:B------:R-:W2:Y:S01]  /*ae30*/  @P5 LDG.E.U16 R66, desc[UR22][R26.64] ;  /* 0x000000161a425981 */ /* 0x000ea2000c1e1500 */
[----:B0-----:R-:W-:-:S02]  /*ae40*/  PRMT R74, RZ, 0x7610, R74 ;  /* 0x00007610ff4a7816 */ /* 0x001fc4000000004a */
[----:B------:R-:W-:-:S04]  /*ae50*/  PRMT R75, RZ, 0x7610, R75 ;  /* 0x00007610ff4b7816 */ /* 0x000fc8000000004b */
[----:B------:R-:W2:Y:S04]  /*ae60*/  @P6 LDG.E.U16 R74, desc[UR22][R78.64] ;  /* 0x000000164e4a6981 */ /* 0x000ea8000c1e1500 */
[----:B------:R-:W3:Y:S04]  /*ae70*/  @P6 LDG.E.U16 R75, desc[UR22][R76.64] ;  /* 0x000000164c4b6981 */ /* 0x000ee8000c1e1500 */
[----:B------:R0:W-:Y:S04]  /*ae80*/  STL [R1+0x3bc], R89 ;  /* 0x0003bc5901007387 */ /* 0x0001e80000100800 */
[----:B0-----:R-:W3:Y:S04]  /*ae90*/  LDL.LU R89, [R1+0x6e0] ;  /* 0x0006e00001597983 */ /* 0x001ee80000300800 */
[----:B------:R-:W3:Y:S04]  /*aea0*/  LDL.LU.64 R90, [R1+0x6d8] ;  /* 0x0006d800015a7983 */ /* 0x000ee80000300a00 */
[----:B----4-:R0:W-:Y:S04]  /*aeb0*/  STL [R1+0x3b8], R2 ;  /* 0x0003b80201007387 */ /* 0x0101e80000100800 */
[----:B0-----:R-:W4:Y:S04]  /*aec0*/  LDL.LU R2, [R1+0x6d0] ;  /* 0x0006d00001027983 */ /* 0x001f280000300800 */
[----:B------:R-:W4:Y:S04]  /*aed0*/  LDL.LU.64 R80, [R1+0x6c8] ;  /* 0x0006c80001507983 */ /* 0x000f280000300a00 */
[----:B------:R0:W-:Y:S04]  /*aee0*/  STL [R1+0x3b4], R93 ;  /* 0x0003b45d01007387 */ /* 0x0001e80000100800 */
[----:B0-----:R-:W4:Y:S04]  /*aef0*/  LDL.LU R93, [R1+0x6c0] ;  /* 0x0006c000015d7983 */ /* 0x001f280000300800 */
[----:B------:R-:W4:Y:S01]  /*af00*/  LDL.LU.64 R78, [R1+0x6b8] ;  /* 0x0006b800014e7983 */ /* 0x000f220000300a00 */
[----:B------:R-:W-:-:S02]  /*af10*/  ISETP.GT.AND P3, PT, R0, 0x1c, PT ;  /* 0x0000001c0000780c */ /* 0x000fc40003f64270 */
[----:B------:R-:W-:Y:S02]  /*af20*/  PRMT R61, RZ, 0x7610, R61 ;  /* 0x00007610ff3d7816 */ /* 0x000fe4000000003d */
[----:B------:R-:W-:Y:S02]  /*af30*/  PRMT R58, RZ, 0x7610, R58 ;  /* 0x00007610ff3a7816 */ /* 0x000fe4000000003a */
[----:B------:R-:W-:Y:S02]  /*af40*/  ISETP.GT.AND P2, PT, R0, 0x1d, PT ;  /* 0x0000001d0000780c */ /* 0x000fe40003f44270 */
[----:B------:R-:W4:Y:S05]  /*af50*/  @P4 LDG.E.U16 R61, desc[UR22][R12.64] ;  /* 0x000000160c3d4981 */ /* 0x000f2a000c1e1500 */
[----:B------:R-:W4:Y:S04]  /*af60*/  @P3 LDG.E.U16 R58, desc[UR22][R10.64] ;  /* 0x000000160a3a3981 */ /* 0x000f28000c1e1500 */
[----:B--2---:R0:W-:Y:S04]  /*af70*/  STL [R1+0x3b0], R74 ;  /* 0x0003b04a01007387 */ /* 0x0041e80000100800 */
[----:B0-----:R-:W2:Y:S04]  /*af80*/  LDL.LU R74, [R1+0x6b0] ;  /* 0x0006b000014a7983 */ /* 0x001ea80000300800 */
[----:B------:R-:W2:Y:S04]  /*af90*/  LDL.LU.64 R76, [R1+0x6a8] ;  /* 0x0006a800014c7983 */ /* 0x000ea80000300a00 */
[----:B---3--:R0:W-:Y:S04]  /*afa0*/  STL [R1+0x3ac], R75 ;  /* 0x0003ac4b01007387 */ /* 0x0081e80000100800 */
[----:B0-----:R-:W3:Y:S04]  /*afb0*/  LDL.LU R75, [R1+0x6a0] ;  /* 0x0006a000014b7983 */ /* 0x001ee80000300800 */
[----:B------:R-:W2:Y:S04]  /*afc0*/  LDL.LU.64 R72, [R1+0x698] ;  /* 0x0006980001487983 */ /* 0x000ea80000300a00 */
[----:B------:R0:W-:Y:S04]  /*afd0*/  STL [R1+0x3a8], R68 ;  /* 0x0003a84401007387 */ /* 0x0001e80000100800 */
[----:B0-----:R-:W2:Y:S04]  /*afe0*/  LDL.LU R68, [R1+0x690] ;  /* 0x0006900001447983 */ /* 0x001ea80000300800 */
[----:B------:R-:W2:Y:S04]  /*aff0*/  LDL.LU.64 R70, [R1+0x688] ;  /* 0x0006880001467983 */ /* 0x000ea80000300a00 */
[----:B------:R0:W-:Y:S04]  /*b000*/  STL [R1+0x3a4], R69 ;  /* 0x0003a44501007387 */ /* 0x0001e80000100800 */
[----:B0-----:R-:W2:Y:S04]  /*b010*/  LDL.LU R69, [R1+0x680] ;  /* 0x0006800001457983 */ /* 0x001ea80000300800 */
[----:B------:R0:W-:Y:S04]  /*b020*/  STL [R1+0x3a0], R66 ;  /* 0x0003a04201007387 */ /* 0x0001e80000100800 */
[----:B0-----:R-:W2:Y:S04]  /*b030*/  LDL.LU R66, [R1+0x67c] ;  /* 0x00067c0001427983 */ /* 0x001ea80000300800 */
[----:B------:R-:W-:Y:S04]  /*b040*/  STL [R1+0x580], R26 ;  /* 0x0005801a01007387 */ /* 0x000fe80000100800 */
[----:B------:R-:W-:Y:S04]  /*b050*/  STL [R1+0x57c], R27 ;  /* 0x00057c1b01007387 */ /* 0x000fe80000100800 */
        /* <DEDUP_REMOVED lines=18> */
[----:B------:R0:W-:Y:S04]  /*b180*/  STL [R1+0x5ac], R16 ;  /* 0x0005ac1001007387 */ /* 0x0001e80000100800 */
[----:B------:R-:W-:Y:S04]  /*b190*/  STL [R1+0x5a8], R17 ;  /* 0x0005a81101007387 */ /* 0x000fe80000100800 */
[----:B------:R1:W-:Y:S01]  /*b1a0*/  STL [R1+0x388], R60 ;  /* 0x0003883c01007387 */ /* 0x0003e20000100800 */
[----:B0-----:R-:W-:-:S06]  /*b1b0*/  PRMT R16, RZ, 0x7610, R16 ;  /* 0x00007610ff107816 */ /* 0x001fcc0000000010 */
[----:B------:R-:W2:Y:S04]  /*b1c0*/  @P2 LDG.E.U16 R16, desc[UR22][R38.64] ;  /* 0x0000001626102981 */ /* 0x000ea8000c1e1500 */
[----:B-1----:R-:W2:Y:S04]  /*b1d0*/  LDL.LU R60, [R1+0x664] ;  /* 0x00066400013c7983 */ /* 0x002ea80000300800 */
[----:B------:R0:W-:Y:S02]  /*b1e0*/  STL [R1+0x5b4], R14 ;  /* 0x0005b40e01007387 */ /* 0x0001e40000100800 */
[----:B0-----:R-:W-:-:S06]  /*b1f0*/  PRMT R14, RZ, 0x7610, R14 ;  /* 0x00007610ff0e7816 */ /* 0x001fcc000000000e */
[----:B------:R-:W2:Y:S04]  /*b200*/  @P2 LDG.E.U16 R14, desc[UR22][R36.64] ;  /* 0x00000016240e2981 */ /* 0x000ea8000c1e1500 */
[----:B------:R-:W-:Y:S04]  /*b210*/  STL [R1+0x5b0], R15 ;  /* 0x0005b00f01007387 */ /* 0x000fe80000100800 */
[----:B----4-:R0:W-:Y:S01]  /*b220*/  STL [R1+0x384], R61 ;  /* 0x0003843d01007387 */ /* 0x0101e20000100800 */
[----:B------:R-:W-:-:S03]  /*b230*/  ISETP.GT.AND P6, PT, R0, 0x1e, PT ;  /* 0x0000001e0000780c */ /* 0x000fc60003fc4270 */
[----:B0-----:R-:W4:Y:S04]  /*b240*/  LDL.LU R61, [R1+0x660] ;  /* 0x00066000013d7983 */ /* 0x001f280000300800 */
[----:B------:R-:W-:Y:S04]  /*b250*/  STL [R1+0x5bc], R12 ;  /* 0x0005bc0c01007387 */ /* 0x000fe80000100800 */
[----:B------:R-:W-:Y:S04]  /*b260*/  STL [R1+0x5b8], R13 ;  /* 0x0005b80d01007387 */ /* 0x000fe80000100800 */
[----:B------:R0:W-:Y:S04]  /*b270*/  STL [R1+0x380], R58 ;  /* 0x0003803a01007387 */ /* 0x0001e80000100800 */
[----:B0-----:R-:W3:Y:S04]  /*b280*/  LDL.LU R58, [R1+0x65c] ;  /* 0x00065c00013a7983 */ /* 0x001ee80000300800 */
[----:B------:R-:W-:Y:S04]  /*b290*/  STL [R1+0x5c4], R10 ;  /* 0x0005c40a01007387 */ /* 0x000fe80000100800 */
[----:B------:R-:W-:Y:S04]  /*b2a0*/  STL [R1+0x5c0], R11 ;  /* 0x0005c00b01007387 */ /* 0x000fe80000100800 */
[----:B------:R-:W-:Y:S04]  /*b2b0*/  STL [R1+0x5cc], R8 ;  /* 0x0005cc0801007387 */ /* 0x000fe80000100800 */
[----:B------:R-:W-:Y:S04]  /*b2c0*/  STL [R1+0x5c8], R9 ;  /* 0x0005c80901007387 */ /* 0x000fe80000100800 */
[----:B------:R-:W-:Y:S04]  /*b2d0*/  STL [R1+0x5d4], R6 ;  /* 0x0005d40601007387 */ /* 0x000fe80000100800 */
[----:B------:R0:W-:Y:S01]  /*b2e0*/  STL [R1+0x5d0], R7 ;  /* 0x0005d00701007387 */ /* 0x0001e20000100800 */
[----:B------:R-:W-:-:S03]  /*b2f0*/  PRMT R13, RZ, 0x7610, R13 ;  /* 0x00007610ff0d7816 */ /* 0x000fc6000000000d */
[----:B------:R1:W-:Y:S01]  /*b300*/  STL [R1+0x5dc], R4 ;  /* 0x0005dc0401007387 */ /* 0x0003e20000100800 */
[----:B------:R-:W-:-:S03]  /*b310*/  PRMT R20, RZ, 0x7610, R20 ;  /* 0x00007610ff147816 */ /* 0x000fc60000000014 */
[----:B------:R-:W-:Y:S01]  /*b320*/  STL [R1+0x5d8], R5 ;  /* 0x0005d80501007387 */ /* 0x000fe20000100800 */
[----:B------:R-:W-:Y:S02]  /*b330*/  PRMT R12, RZ, 0x7610, R12 ;  /* 0x00007610ff0c7816 */ /* 0x000fe4000000000c */
[----:B------:R-:W-:Y:S01]  /*b340*/  PRMT R15, RZ, 0x7610, R15 ;  /* 0x00007610ff0f7816 */ /* 0x000fe2000000000f */
[----:B------:R-:W3:Y:S04]  /*b350*/  @P3 LDG.E.U16 R13, desc[UR22][R8.64] ;  /* 0x00000016080d3981 */ /* 0x000ee8000c1e1500 */
[----:B------:R-:W4:Y:S04]  /*b360*/  @P6 LDG.E.U16 R20, desc[UR22][R44.64] ;  /* 0x000000162c146981 */ /* 0x000f28000c1e1500 */
[----:B------:R0:W4:Y:S04]  /*b370*/  @P3 LDG.E.U16 R12, desc[UR22][R6.64] ;  /* 0x00000016060c3981 */ /* 0x000128000c1e1500 */
[----:B------:R1:W4:Y:S01]  /*b380*/  @P3 LDG.E.U16 R15, desc[UR22][R4.64] ;  /* 0x00000016040f3981 */ /* 0x000322000c1e1500 */
[----:B0-----:R-:W-:-:S02]  /*b390*/  PRMT R7, RZ, 0x7610, R7 ;  /* 0x00007610ff077816 */ /* 0x001fc40000000007 */
[----:B-1----:R-:W-:Y:S02]  /*b3a0*/  PRMT R4, RZ, 0x7610, R4 ;  /* 0x00007610ff047816 */ /* 0x002fe40000000004 */
[----:B------:R-:W-:Y:S02]  /*b3b0*/  PRMT R6, RZ, 0x7610, R6 ;  /* 0x00007610ff067816 */ /* 0x000fe40000000006 */
[----:B------:R-:W4:Y:S04]  /*b3c0*/  @P2 LDG.E.U16 R7, desc[UR22][R40.64] ;  /* 0x0000001628072981 */ /* 0x000f28000c1e1500 */
[----:B------:R-:W4:Y:S04]  /*b3d0*/  @P6 LDG.E.U16 R4, desc[UR22][R50.64] ;  /* 0x0000001632046981 */ /* 0x000f28000c1e1500 */
[----:B------:R-:W4:Y:S04]  /*b3e0*/  @P2 LDG.E.U16 R6, desc[UR22][R42.64] ;  /* 0x000000162a062981 */ /* 0x000f28000c1e1500 */
[----:B--2---:R-:W-:Y:S04]  /*b3f0*/  STL [R1+0x628], R14 ;  /* 0x0006280e01007387 */ /* 0x004fe80000100800 */
[----:B------:R-:W-:Y:S04]  /*b400*/  STL [R1+0x5e4], R36 ;  /* 0x0005e42401007387 */ /* 0x000fe80000100800 */
[----:B------:R-:W-:Y:S04]  /*b410*/  STL [R1+0x5e0], R37 ;  /* 0x0005e02501007387 */ /* 0x000fe80000100800 */
[----:B------:R-:W-:Y:S04]  /*b420*/  STL [R1+0x62c], R16 ;  /* 0x00062c1001007387 */ /* 0x000fe80000100800 */
[----:B------:R-:W-:Y:S04]  /*b430*/  STL [R1+0x5ec], R38 ;  /* 0x0005ec2601007387 */ /* 0x000fe80000100800 */
[----:B------:R0:W-:Y:S02]  /*b440*/  STL [R1+0x5e8], R39 ;  /* 0x0005e82701007387 */ /* 0x0001e40000100800 */
[----:B0-----:R-:W-:-:S06]  /*b450*/  PRMT R39, RZ, 0x7610, R39 ;  /* 0x00007610ff277816 */ /* 0x001fcc0000000027 */
[----:B------:R-:W2:Y:S01]  /*b460*/  @P6 LDG.E.U16 R39, desc[UR22][R46.64] ;  /* 0x000000162e276981 */ /* 0x000ea2000c1e1500 */
[----:B------:R-:W-:-:S06]  /*b470*/  PRMT R36, RZ, 0x7610, R36 ;  /* 0x00007610ff247816 */ /* 0x000fcc0000000024 */
[----:B------:R-:W2:Y:S01]  /*b480*/  @P6 LDG.E.U16 R36, desc[UR22][R48.64] ;  /* 0x0000001630246981 */ /* 0x000ea2000c1e1500 */
[----:B------:R-:W-:Y:S02]  /*b490*/  ISETP.GT.AND P5, PT, R0, 0x1f, PT ;  /* 0x0000001f0000780c */ /* 0x000fe40003fa4270 */
[----:B------:R-:W-:Y:S01]  /*b4a0*/  PRMT R17, RZ, 0x7610, R17 ;  /* 0x00007610ff117816 */ /* 0x000fe20000000011 */
[----:B------:R-:W-:Y:S01]  /*b4b0*/  STL [R1+0x5f4], R40 ;  /* 0x0005f42801007387 */ /* 0x000fe20000100800 */
[----:B------:R-:W-:Y:S02]  /*b4c0*/  PRMT R18, RZ, 0x7610, R18 ;  /* 0x00007610ff127816 */ /* 0x000fe40000000012 */
[----:B------:R-:W-:Y:S01]  /*b4d0*/  PRMT R19, RZ, 0x7610, R19 ;  /* 0x00007610ff137816 */ /* 0x000fe20000000013 */
[----:B------:R-:W-:Y:S01]  /*b4e0*/  STL [R1+0x5f0], R41 ;  /* 0x0005f02901007387 */ /* 0x000fe20000100800 */
[----:B------:R-:W-:-:S03]  /*b4f0*/  PRMT R3, RZ, 0x7610, R3 ;  /* 0x00007610ff037816 */ /* 0x000fc60000000003 */
[----:B------:R-:W-:Y:S04]  /*b500*/  STL [R1+0x5fc], R42 ;  /* 0x0005fc2a01007387 */ /* 0x000fe80000100800 */
[----:B------:R-:W-:Y:S04]  /*b510*/  STL [R1+0x5f8], R43 ;  /* 0x0005f82b01007387 */ /* 0x000fe80000100800 */
[----:B------:R-:W2:Y:S04]  /*b520*/  @P5 LDG.E.U16 R17, desc[UR22][R84.64] ;  /* 0x0000001654115981 */ /* 0x000ea8000c1e1500 */
[----:B------:R-:W2:Y:S04]  /*b530*/  @P5 LDG.E.U16 R18, desc[UR22][R86.64] ;  /* 0x0000001656125981 */ /* 0x000ea8000c1e1500 */
[----:B------:R-:W2:Y:S04]  /*b540*/  @P5 LDG.E.U16 R19, desc[UR22][R88.64] ;  /* 0x0000001658135981 */ /* 0x000ea8000c1e1500 */
[----:B------:R-:W2:Y:S04]  /*b550*/  @P5 LDG.E.U16 R3, desc[UR22][R90.64] ;  /* 0x000000165a035981 */ /* 0x000ea8000c1e1500 */
[----:B---3--:R-:W-:Y:S04]  /*b560*/  STL [R1+0x37c], R13 ;  /* 0x00037c0d01007387 */ /* 0x008fe80000100800 */
[----:B----4-:R-:W-:Y:S04]  /*b570*/  STL [R1+0x608], R20 ;  /* 0x0006081401007387 */ /* 0x010fe80000100800 */
[----:B------:R-:W-:Y:S04]  /*b580*/  STL [R1+0x604], R44 ;  /* 0x0006042c01007387 */ /* 0x000fe80000100800 */
[----:B------:R-:W-:Y:S01]  /*b590*/  STL [R1+0x600], R45 ;  /* 0x0006002d01007387 */ /* 0x000fe20000100800 */
[----:B------:R-:W-:Y:S06]  /*b5a0*/  BAR.SYNC.DEFER_BLOCKING 0x0 ;  /* 0x0000000000007b1d */ /* 0x000fec0000010000 */
[----:B------:R-:W-:Y:S04]  /*b5b0*/  STL [R1+0x378], R12 ;  /* 0x0003780c01007387 */ /* 0x000fe80000100800 */
        /* <DEDUP_REMOVED lines=9> */
[----:B--2---:R-:W-:Y:S04]  /*b650*/  STL [R1+0x614], R39 ;  /* 0x0006142701007387 */ /* 0x004fe80000100800 */
[----:B------:R-:W-:Y:S04]  /*b660*/  STL [R1+0x610], R46 ;  /* 0x0006102e01007387 */ /* 0x000fe80000100800 */
[----:B------:R0:W-:Y:S02]  /*b670*/  STL [R1+0x374], R15 ;  /* 0x0003740f01007387 */ /* 0x0001e40000100800 */
[----:B0-----:R-:W0:Y:S02]  /*b680*/  S2R R15, SR_TID.X ;  /* 0x00000000000f7919 */ /* 0x001e240000002100 */
[----:B------:R-:W-:Y:S04]  /*b690*/  STL [R1+0x60c], R47 ;  /* 0x00060c2f01007387 */ /* 0x000fe80000100800 */
[----:B------:R-:W-:Y:S04]  /*b6a0*/  STL [R1+0x620], R36 ;  /* 0x0006202401007387 */ /* 0x000fe80000100800 */
[----:B------:R-:W-:Y:S04]  /*b6b0*/  STL [R1+0x61c], R48 ;  /* 0x00061c3001007387 */ /* 0x000fe80000100800 */
[----:B------:R-:W-:Y:S04]  /*b6c0*/  STL [R1+0x618], R49 ;  /* 0x0006183101007387 */ /* 0x000fe80000100800 */
[----:B------:R-:W-:Y:S04]  /*b6d0*/  STL [R1+0x634], R4 ;  /* 0x0006340401007387 */ /* 0x000fe80000100800 */
[----:B------:R-:W-:Y:S04]  /*b6e0*/  STL [R1+0x630], R50 ;  /* 0x0006303201007387 */ /* 0x000fe80000100800 */
[----:B------:R-:W-:Y:S04]  /*b6f0*/  STL [R1+0x624], R51 ;  /* 0x0006243301007387 */ /* 0x000fe80000100800 */
[----:B------:R1:W-:Y:S04]  /*b700*/  STL [R1+0x368], R7 ;  /* 0x0003680701007387 */ /* 0x0003e80000100800 */
[----:B------:R2:W-:Y:S04]  /*b710*/  STL [R1+0x364], R6 ;  /* 0x0003640601007387 */ /* 0x0005e80000100800 */
[----:B------:R-:W3:Y:S04]  /*b720*/  LDL.LU R59, [R1+0x658] ;  /* 0x00065800013b7983 */ /* 0x000ee80000300800 */
[----:B------:R-:W4:Y:S04]  /*b730*/  LDL.LU R56, [R1+0x654] ;  /* 0x0006540001387983 */ /* 0x000f280000300800 */
[----:B------:R-:W4:Y:S04]  /*b740*/  LDL.LU R57, [R1+0x650] ;  /* 0x0006500001397983 */ /* 0x000f280000300800 */
[----:B------:R-:W3:Y:S04]  /*b750*/  LDL.LU R54, [R1+0x64c] ;  /* 0x00064c0001367983 */ /* 0x000ee80000300800 */
[----:B------:R-:W3:Y:S04]  /*b760*/  LDL.LU R55, [R1+0x648] ;  /* 0x0006480001377983 */ /* 0x000ee80000300800 */
[----:B------:R-:W3:Y:S04]  /*b770*/  LDL.LU R52, [R1+0x644] ;  /* 0x0006440001347983 */ /* 0x000ee80000300800 */
[----:B------:R-:W3:Y:S04]  /*b780*/  LDL.LU R53, [R1+0x640] ;  /* 0x0006400001357983 */ /* 0x000ee80000300800 */
[----:B------:R-:W3:Y:S04]  /*b790*/  LDL.LU R82, [R1+0x63c] ;  /* 0x00063c0001527983 */ /* 0x000ee80000300800 */
[----:B------:R-:W3:Y:S01]  /*b7a0*/  LDL.LU R83, [R1+0x638] ;  /* 0x0006380001537983 */ /* 0x000ee20000300800 */
[----:B0-----:R-:W-:-:S03]  /*b7b0*/  LOP3.LUT R5, R15, 0x1f, RZ, 0xc0, !PT ;  /* 0x0000001f0f057812 */ /* 0x001fc600078ec0ff */
[----:B------:R-:W3:Y:S04]  /*b7c0*/  LDL.LU R45, [R1+0x43c] ;  /* 0x00043c00012d7983 */ /* 0x000ee80000300800 */
[----:B------:R-:W3:Y:S04]  /*b7d0*/  LDL.LU R44, [R1+0x438] ;  /* 0x00043800012c7983 */ /* 0x000ee80000300800 */
[----:B------:R-:W3:Y:S04]  /*b7e0*/  LDL.LU R20, [R1+0x434] ;  /* 0x0004340001147983 */ /* 0x000ee80000300800 */
[----:B------:R-:W3:Y:S04]  /*b7f0*/  LDL.LU R12, [R1+0x3c0] ;  /* 0x0003c000010c7983 */ /* 0x000ee80000300800 */
[----:B------:R-:W4:Y:S04]  /*b800*/  LDL.LU R15, [R1+0x3bc] ;  /* 0x0003bc00010f7983 */ /* 0x000f280000300800 */
[----:B------:R-:W4:Y:S04]  /*b810*/  LDL.LU R43, [R1+0x3b8] ;  /* 0x0003b800012b7983 */ /* 0x000f280000300800 */
[----:B------:R-:W4:Y:S04]  /*b820*/  LDL.LU R42, [R1+0x3b4] ;  /* 0x0003b400012a7983 */ /* 0x000f280000300800 */
[----:B------:R-:W4:Y:S04]  /*b830*/  LDL.LU R41, [R1+0x51c] ;  /* 0x00051c0001297983 */ /* 0x000f280000300800 */
[----:B------:R-:W4:Y:S01]  /*b840*/  LDL.LU R40, [R1+0x518] ;  /* 0x0005180001287983 */ /* 0x000f220000300800 */
[----:B------:R-:W-:-:S03]  /*b850*/  ISETP.GE.AND P2, PT, R5, R0, PT ;  /* 0x000000000500720c */ /* 0x000fc60003f46270 */
[----:B------:R-:W4:Y:S04]  /*b860*/  LDL.LU R38, [R1+0x514] ;  /* 0x0005140001267983 */ /* 0x000f280000300800 */
[----:B------:R-:W4:Y:S04]  /*b870*/  LDL.LU R16, [R1+0x510] ;  /* 0x0005100001107983 */ /* 0x000f280000300800 */
[----:B------:R-:W4:Y:S04]  /*b880*/  LDL.LU R37, [R1+0x4ac] ;  /* 0x0004ac0001257983 */ /* 0x000f280000300800 */
[----:B------:R-:W4:Y:S04]  /*b890*/  LDL.LU R14, [R1+0x4a8] ;  /* 0x0004a800010e7983 */ /* 0x000f280000300800 */
[----:B------:R-:W4:Y:S04]  /*b8a0*/  LDL.LU R5, [R1+0x4a4] ;  /* 0x0004a40001057983 */ /* 0x000f280000300800 */
[----:B-1----:R-:W4:Y:S04]  /*b8b0*/  LDL.LU R7, [R1+0x4a0] ;  /* 0x0004a00001077983 */ /* 0x002f280000300800 */
[----:B--2---:R-:W2:Y:S04]  /*b8c0*/  LDL.LU R6, [R1+0x430] ;  /* 0x0004300001067983 */ /* 0x004ea80000300800 */
[----:B------:R-:W2:Y:S04]  /*b8d0*/  LDL.LU R9, [R1+0x42c] ;  /* 0x00042c0001097983 */ /* 0x000ea80000300800 */
[----:B------:R-:W2:Y:S04]  /*b8e0*/  LDL.LU R8, [R1+0x428] ;  /* 0x0004280001087983 */ /* 0x000ea80000300800 */
[----:B------:R-:W2:Y:S04]  /*b8f0*/  LDL.LU R11, [R1+0x424] ;  /* 0x00042400010b7983 */ /* 0x000ea80000300800 */
[----:B------:R-:W2:Y:S04]  /*b900*/  LDL.LU R10, [R1+0x3b0] ;  /* 0x0003b000010a7983 */ /* 0x000ea80000300800 */
[----:B------:R-:W2:Y:S04]  /*b910*/  LDL.LU R13, [R1+0x3ac] ;  /* 0x0003ac00010d7983 */ /* 0x000ea80000300800 */
[----:B---3--:R0:W-:Y:S04]  /*b920*/  STS.U16 [R2+UR9+0x8c00], R12 ;  /* 0x008c000c02007988 */ /* 0x0081e80008000409 */
[----:B----4-:R1:W-:Y:S04]  /*b930*/  STS.U16 [R2+UR9+0xac00], R15 ;  /* 0x00ac000f02007988 */ /* 0x0103e80008000409 */
[----:B0-----:R-:W3:Y:S04]  /*b940*/  LDL.LU R12, [R1+0x3a8] ;  /* 0x0003a800010c7983 */ /* 0x001ee80000300800 */
[----:B-1----:R-:W4:Y:S01]  /*b950*/  LDL.LU R15, [R1+0x3a4] ;  /* 0x0003a400010f7983 */ /* 0x002f220000300800 */
[----:B------:R-:W-:-:S03]  /*b960*/  LOP3.LUT R4, R2, 0x10, RZ, 0x3c, !PT ;  /* 0x0000001002047812 */ /* 0x000fc600078e3cff */
[----:B------:R0:W-:Y:S04]  /*b970*/  STS.U16 [R2+UR9+0xa800], R45 ;  /* 0x00a8002d02007988 */ /* 0x0001e80008000409 */
[----:B------:R1:W-:Y:S04]  /*b980*/  STS.U16 [R2+UR9+0xc800], R44 ;  /* 0x00c8002c02007988 */ /* 0x0003e80008000409 */
[----:B------:R0:W-:Y:S04]  /*b990*/  STS.U16 [R2+UR9+0xe800], R20 ;  /* 0x00e8001402007988 */ /* 0x0001e80008000409 */
[----:B------:R0:W-:Y:S04]  /*b9a0*/  STS.U16 [R2+UR9+0xcc00], R43 ;  /* 0x00cc002b02007988 */ /* 0x0001e80008000409 */
[----:B------:R-:W-:Y:S04]  /*b9b0*/  STS.U16 [R2+UR9+0xec00], R42 ;  /* 0x00ec002a02007988 */ /* 0x000fe80008000409 */
[----:B------:R-:W-:Y:S04]  /*b9c0*/  STS.U16 [R4+UR9+0x8080], R41 ;  /* 0x0080802904007988 */ /* 0x000fe80008000409 */
[----:B------:R-:W-:Y:S04]  /*b9d0*/  STS.U16 [R4+UR9+0xa080], R40 ;  /* 0x00a0802804007988 */ /* 0x000fe80008000409 */
[----:B------:R-:W-:Y:S04]  /*b9e0*/  STS.U16 [R4+UR9+0xc080], R38 ;  /* 0x00c0802604007988 */ /* 0x000fe80008000409 */
[----:B------:R-:W4:Y:S04]  /*b9f0*/  LDL.LU R50, [R1+0x50c] ;  /* 0x00050c0001327983 */ /* 0x000f280000300800 */
        /* <DEDUP_REMOVED lines=10> */
[----:B--2---:R-:W-:Y:S04]  /*baa0*/  STS.U16 [R4+UR9+0x8880], R6 ;  /* 0x0088800604007988 */ /* 0x004fe80008000409 */
[----:B------:R-:W2:Y:S04]  /*bab0*/  LDL.LU R39, [R1+0x494] ;  /* 0x0004940001277983 */ /* 0x000ea80000300800 */
[----:B------:R-:W-:Y:S04]  /*bac0*/  STS.U16 [R4+UR9+0xa880], R9 ;  /* 0x00a8800904007988 */ /* 0x000fe80008000409 */
[----:B0-----:R-:W2:Y:S04]  /*bad0*/  LDL.LU R45, [R1+0x490] ;  /* 0x00049000012d7983 */ /* 0x001ea80000300800 */
[----:B------:R-:W-:Y:S04]  /*bae0*/  STS.U16 [R4+UR9+0xc880], R8 ;  /* 0x00c8800804007988 */ /* 0x000fe80008000409 */
[----:B-1----:R-:W2:Y:S04]  /*baf0*/  LDL.LU R44, [R1+0x420] ;  /* 0x00042000012c7983 */ /* 0x002ea80000300800 */
[----:B------:R-:W-:Y:S04]  /*bb00*/  STS.U16 [R4+UR9+0xe880], R11 ;  /* 0x00e8800b04007988 */ /* 0x000fe80008000409 */
[----:B------:R-:W2:Y:S04]  /*bb10*/  LDL.LU R20, [R1+0x41c] ;  /* 0x00041c0001147983 */ /* 0x000ea80000300800 */
[----:B------:R0:W-:Y:S04]  /*bb20*/  STS.U16 [R4+UR9+0x8c80], R10 ;  /* 0x008c800a04007988 */ /* 0x0001e80008000409 */
[----:B------:R-:W2:Y:S04]  /*bb30*/  LDL.LU R43, [R1+0x418] ;  /* 0x00041800012b7983 */ /* 0x000ea80000300800 */
[----:B------:R1:W-:Y:S04]  /*bb40*/  STS.U16 [R4+UR9+0xac80], R13 ;  /* 0x00ac800d04007988 */ /* 0x0003e80008000409 */
[----:B0-----:R-:W2:Y:S04]  /*bb50*/  LDL.LU R10, [R1+0x414] ;  /* 0x00041400010a7983 */ /* 0x001ea80000300800 */
[----:B-1----:R-:W2:Y:S04]  /*bb60*/  LDL.LU R13, [R1+0x3a0] ;  /* 0x0003a000010d7983 */ /* 0x002ea80000300800 */
[----:B------:R-:W2:Y:S04]  /*bb70*/  LDL.LU R42, [R1+0x39c] ;  /* 0x00039c00012a7983 */ /* 0x000ea80000300800 */
        /* <DEDUP_REMOVED lines=16> */
[----:B------:R-:W-:-:S05]  /*bc80*/  LOP3.LUT R4, R2, 0x20, RZ, 0x3c, !PT ;  /* 0x0000002002047812 */ /* 0x000fca00078e3cff */
[----:B------:R0:W-:Y:S04]  /*bc90*/  STS.U16 [R4+UR9+0x8100], R50 ;  /* 0x0081003204007988 */ /* 0x0001e80008000409 */
[----:B------:R-:W-:Y:S04]  /*bca0*/  STS.U16 [R4+UR9+0xa100], R49 ;  /* 0x00a1003104007988 */ /* 0x000fe80008000409 */
[----:B------:R-:W-:Y:S04]  /*bcb0*/  STS.U16 [R4+UR9+0xc100], R48 ;  /* 0x00c1003004007988 */ /* 0x000fe80008000409 */
[----:B------:R-:W-:Y:S01]  /*bcc0*/  STS.U16 [R4+UR9+0xe100], R36 ;  /* 0x00e1002404007988 */ /* 0x000fe20008000409 */
[----:B0-----:R-:W-:-:S03]  /*bcd0*/  LOP3.LUT R50, R2, 0x30, RZ, 0x3c, !PT ;  /* 0x0000003002327812 */ /* 0x001fc600078e3cff */
[----:B------:R-:W-:Y:S04]  /*bce0*/  STS.U16 [R4+UR9+0x8500], R47 ;  /* 0x0085002f04007988 */ /* 0x000fe80008000409 */
[----:B------:R-:W-:Y:S04]  /*bcf0*/  STS.U16 [R4+UR9+0xa500], R46 ;  /* 0x00a5002e04007988 */ /* 0x000fe80008000409 */
[----:B--2---:R-:W-:Y:S04]  /*bd00*/  STS.U16 [R4+UR9+0xc500], R39 ;  /* 0x00c5002704007988 */ /* 0x004fe80008000409 */
[----:B------:R-:W-:Y:S04]  /*bd10*/  STS.U16 [R4+UR9+0xe500], R45 ;  /* 0x00e5002d04007988 */ /* 0x000fe80008000409 */
[----:B------:R-:W-:Y:S04]  /*bd20*/  STS.U16 [R4+UR9+0x8900], R44 ;  /* 0x0089002c04007988 */ /* 0x000fe80008000409 */
[----:B------:R-:W-:Y:S04]  /*bd30*/  STS.U16 [R4+UR9+0xa900], R20 ;  /* 0x00a9001404007988 */ /* 0x000fe80008000409 */
[----:B------:R-:W-:Y:S04]  /*bd40*/  STS.U16 [R4+UR9+0xc900], R43 ;  /* 0x00c9002b04007988 */ /* 0x000fe80008000409 */
[----:B------:R0:W-:Y:S04]  /*bd50*/  STS.U16 [R4+UR9+0xe900], R10 ;  /* 0x00e9000a04007988 */ /* 0x0001e80008000409 */
[----:B------:R1:W-:Y:S04]  /*bd60*/  STS.U16 [R4+UR9+0x8d00], R13 ;  /* 0x008d000d04007988 */ /* 0x0003e80008000409 */
[----:B------:R-:W-:Y:S04]  /*bd70*/  STS.U16 [R4+UR9+0xad00], R42 ;  /* 0x00ad002a04007988 */ /* 0x000fe80008000409 */
[----:B------:R-:W-:Y:S04]  /*bd80*/  STS.U16 [R4+UR9+0xcd00], R41 ;  /* 0x00cd002904007988 */ /* 0x000fe80008000409 */
[----:B------:R2:W-:Y:S04]  /*bd90*/  STS.U16 [R4+UR9+0xed00], R40 ;  /* 0x00ed002804007988 */ /* 0x0005e80008000409 */
[----:B0-----:R-:W4:Y:S04]  /*bda0*/  LDL.LU R10, [R1+0x390] ;  /* 0x00039000010a7983 */ /* 0x001f280000300800 */
[----:B------:R-:W-:Y:S04]  /*bdb0*/  STS.U16 [R50+UR9+0x8180], R38 ;  /* 0x0081802632007988 */ /* 0x000fe80008000409 */
[----:B-1----:R-:W4:Y:S04]  /*bdc0*/  LDL.LU R13, [R1+0x38c] ;  /* 0x00038c00010d7983 */ /* 0x002f280000300800 */
[----:B------:R0:W-:Y:S04]  /*bdd0*/  STS.U16 [R50+UR9+0xa180], R16 ;  /* 0x00a1801032007988 */ /* 0x0001e80008000409 */
[----:B------:R-:W-:Y:S04]  /*bde0*/  STS.U16 [R50+UR9+0xc180], R37 ;  /* 0x00c1802532007988 */ /* 0x000fe80008000409 */
[----:B--2---:R-:W2:Y:S04]  /*bdf0*/  LDL.LU R4, [R1+0x388] ;  /* 0x0003880001047983 */ /* 0x004ea80000300800 */
[----:B------:R1:W-:Y:S04]  /*be00*/  STS.U16 [R50+UR9+0xe180], R14 ;  /* 0x00e1800e32007988 */ /* 0x0003e80008000409 */
[----:B0-----:R-:W2:Y:S04]  /*be10*/  LDL.LU R16, [R1+0x384] ;  /* 0x0003840001107983 */ /* 0x001ea80000300800 */
[----:B-1----:R-:W2:Y:S04]  /*be20*/  LDL.LU R14, [R1+0x4ec] ;  /* 0x0004ec00010e7983 */ /* 0x002ea80000300800 */
[----:B------:R-:W2:Y:S04]  /*be30*/  LDL.LU R51, [R1+0x4e8] ;  /* 0x0004e80001337983 */ /* 0x000ea80000300800 */
[----:B------:R-:W2:Y:S04]  /*be40*/  LDL.LU R49, [R1+0x4e4] ;  /* 0x0004e40001317983 */ /* 0x000ea80000300800 */
        /* <DEDUP_REMOVED lines=15> */
[----:B0-----:R-:W3:Y:S04]  /*bf40*/  LDL.LU R12, [R1+0x3f8] ;  /* 0x0003f800010c7983 */ /* 0x001ee80000300800 */
[----:B-1----:R-:W4:Y:S04]  /*bf50*/  LDL.LU R15, [R1+0x3f4] ;  /* 0x0003f400010f7983 */ /* 0x002f280000300800 */
[----:B------:R-:W4:Y:S04]  /*bf60*/  LDL.LU R43, [R1+0x380] ;  /* 0x00038000012b7983 */ /* 0x000f280000300800 */
[----:B------:R-:W4:Y:S04]  /*bf70*/  LDL.LU R42, [R1+0x37c] ;  /* 0x00037c00012a7983 */ /* 0x000f280000300800 */
[----:B------:R-:W4:Y:S04]  /*bf80*/  LDL.LU R41, [R1+0x378] ;  /* 0x0003780001297983 */ /* 0x000f280000300800 */
[----:B------:R-:W4:Y:S01]  /*bf90*/  LDL.LU R40, [R1+0x374] ;  /* 0x0003740001287983 */ /* 0x000f220000300800 */
[----:B------:R-:W-:-:S03]  /*bfa0*/  LOP3.LUT R20, R2, 0x40, RZ, 0x3c, !PT ;  /* 0x0000004002147812 */ /* 0x000fc600078e3cff */
        /* <DEDUP_REMOVED lines=8> */
[----:B------:R0:W-:Y:S04]  /*c030*/  STS.U16 [R50+UR9+0x8d80], R10 ;  /* 0x008d800a32007988 */ /* 0x0001e80008000409 */
[----:B------:R1:W-:Y:S04]  /*c040*/  STS.U16 [R50+UR9+0xad80], R13 ;  /* 0x00ad800d32007988 */ /* 0x0003e80008000409 */
[----:B0-----:R-:W4:Y:S04]  /*c050*/  LDL.LU R10, [R1+0x3f0] ;  /* 0x0003f000010a7983 */ /* 0x001f280000300800 */
[----:B-1----:R-:W4:Y:S04]  /*c060*/  LDL.LU R13, [R1+0x3ec] ;  /* 0x0003ec00010d7983 */ /* 0x002f280000300800 */
[----:B--2---:R0:W-:Y:S04]  /*c070*/  STS.U16 [R50+UR9+0xcd80], R4 ;  /* 0x00cd800432007988 */ /* 0x0041e80008000409 */
[----:B------:R1:W-:Y:S04]  /*c080*/  STS.U16 [R50+UR9+0xed80], R16 ;  /* 0x00ed801032007988 */ /* 0x0003e80008000409 */
[----:B0-----:R-:W2:Y:S04]  /*c090*/  LDL.LU R4, [R1+0x634] ;  /* 0x0006340001047983 */ /* 0x001ea80000300800 */
[----:B------:R0:W-:Y:S04]  /*c0a0*/  STS.U16 [R20+UR9+0x8200], R14 ;  /* 0x0082000e14007988 */ /* 0x0001e80008000409 */
[----:B------:R-:W-:Y:S04]  /*c0b0*/  STS.U16 [R20+UR9+0xa200], R51 ;  /* 0x00a2003314007988 */ /* 0x000fe80008000409 */
[----:B------:R-:W-:Y:S04]  /*c0c0*/  STS.U16 [R20+UR9+0xc200], R49 ;  /* 0x00c2003114007988 */ /* 0x000fe80008000409 */
[----:B-1----:R1:W5:Y:S04]  /*c0d0*/  LDL.LU R50, [R1+0x630] ;  /* 0x0006300001327983 */ /* 0x0023680000300800 */
[----:B------:R-:W-:Y:S04]  /*c0e0*/  STS.U16 [R20+UR9+0xe200], R48 ;  /* 0x00e2003014007988 */ /* 0x000fe80008000409 */
[----:B------:R-:W2:Y:S04]  /*c0f0*/  LDL.LU R16, [R1+0x62c] ;  /* 0x00062c0001107983 */ /* 0x000ea80000300800 */
[----:B------:R-:W-:Y:S04]  /*c100*/  STS.U16 [R20+UR9+0x8600], R36 ;  /* 0x0086002414007988 */ /* 0x000fe80008000409 */
[----:B0-----:R-:W2:Y:S04]  /*c110*/  LDL.LU R14, [R1+0x628] ;  /* 0x00062800010e7983 */ /* 0x001ea80000300800 */
[----:B------:R-:W-:Y:S04]  /*c120*/  STS.U16 [R20+UR9+0xa600], R47 ;  /* 0x00a6002f14007988 */ /* 0x000fe80008000409 */
[----:B------:R-:W-:Y:S04]  /*c130*/  STS.U16 [R20+UR9+0xc600], R46 ;  /* 0x00c6002e14007988 */ /* 0x000fe80008000409 */
[----:B------:R-:W-:Y:S04]  /*c140*/  STS.U16 [R20+UR9+0xe600], R39 ;  /* 0x00e6002714007988 */ /* 0x000fe80008000409 */
[----:B------:R-:W-:Y:S04]  /*c150*/  STS.U16 [R20+UR9+0x8a00], R45 ;  /* 0x008a002d14007988 */ /* 0x000fe80008000409 */
[----:B------:R-:W-:Y:S04]  /*c160*/  STS.U16 [R20+UR9+0xaa00], R44 ;  /* 0x00aa002c14007988 */ /* 0x000fe80008000409 */
[----:B---3--:R0:W-:Y:S04]  /*c170*/  STS.U16 [R20+UR9+0xca00], R12 ;  /* 0x00ca000c14007988 */ /* 0x0081e80008000409 */
[----:B----4-:R3:W-:Y:S04]  /*c180*/  STS.U16 [R20+UR9+0xea00], R15 ;  /* 0x00ea000f14007988 */ /* 0x0107e80008000409 */
[----:B0-----:R-:W4:Y:S04]  /*c190*/  LDL.LU R12, [R1+0x3e8] ;  /* 0x0003e800010c7983 */ /* 0x001f280000300800 */
[----:B---3--:R-:W3:Y:S04]  /*c1a0*/  LDL.LU R15, [R1+0x3e4] ;  /* 0x0003e400010f7983 */ /* 0x008ee80000300800 */
        /* <DEDUP_REMOVED lines=8> */
[----:B------:R0:W-:Y:S04]  /*c230*/  STS.U16 [R20+UR9+0xee00], R40 ;  /* 0x00ee002814007988 */ /* 0x0001e80008000409 */
[----:B------:R-:W2:Y:S04]  /*c240*/  LDL.LU R47, [R1+0x4c0] ;  /* 0x0004c000012f7983 */ /* 0x000ea80000300800 */
[----:B0-----:R-:W2:Y:S01]  /*c250*/  LDL.LU R20, [R1+0x45c] ;  /* 0x00045c0001147983 */ /* 0x001ea20000300800 */
[----:B------:R-:W-:-:S03]  /*c260*/  LOP3.LUT R36, R2, 0x50, RZ, 0x3c, !PT ;  /* 0x0000005002247812 */ /* 0x000fc600078e3cff */
[----:B------:R-:W2:Y:S04]  /*c270*/  LDL.LU R44, [R1+0x458] ;  /* 0x00045800012c7983 */ /* 0x000ea80000300800 */
[----:B------:R-:W2:Y:S04]  /*c280*/  LDL.LU R45, [R1+0x454] ;  /* 0x00045400012d7983 */ /* 0x000ea80000300800 */
[----:B------:R-:W2:Y:S04]  /*c290*/  LDL.LU R42, [R1+0x450] ;  /* 0x00045000012a7983 */ /* 0x000ea80000300800 */
[----:B------:R0:W-:Y:S04]  /*c2a0*/  STS.U16 [R36+UR9+0x8280], R38 ;  /* 0x0082802624007988 */ /* 0x0001e80008000409 */
[----:B------:R-:W2:Y:S04]  /*c2b0*/  LDL.LU R43, [R1+0x3e0] ;  /* 0x0003e000012b7983 */ /* 0x000ea80000300800 */
[----:B------:R-:W-:Y:S04]  /*c2c0*/  STS.U16 [R36+UR9+0xa280], R37 ;  /* 0x00a2802524007988 */ /* 0x000fe80008000409 */
[----:B------:R-:W2:Y:S04]  /*c2d0*/  LDL.LU R40, [R1+0x3dc] ;  /* 0x0003dc0001287983 */ /* 0x000ea80000300800 */
[----:B------:R0:W-:Y:S04]  /*c2e0*/  STS.U16 [R36+UR9+0xc280], R5 ;  /* 0x00c2800524007988 */ /* 0x0001e80008000409 */
[----:B------:R-:W2:Y:S04]  /*c2f0*/  LDL.LU R41, [R1+0x3d8] ;  /* 0x0003d80001297983 */ /* 0x000ea80000300800 */
[----:B------:R-:W-:Y:S04]  /*c300*/  STS.U16 [R36+UR9+0xe280], R7 ;  /* 0x00e2800724007988 */ /* 0x000fe80008000409 */
[----:B0-----:R-:W2:Y:S04]  /*c310*/  LDL.LU R38, [R1+0x3d4] ;  /* 0x0003d40001267983 */ /* 0x001ea80000300800 */
        /* <DEDUP_REMOVED lines=8> */
[----:B------:R-:W2:Y:S04]  /*c3a0*/  LDL.LU R9, [R1+0x44c] ;  /* 0x00044c0001097983 */ /* 0x000ea80000300800 */
[----:B------:R0:W-:Y:S04]  /*c3b0*/  STS.U16 [R36+UR9+0x8a80], R10 ;  /* 0x008a800a24007988 */ /* 0x0001e80008000409 */
[----:B------:R-:W-:Y:S01]  /*c3c0*/  STS.U16 [R36+UR9+0xaa80], R13 ;  /* 0x00aa800d24007988 */ /* 0x000fe20008000409 */
[----:B------:R-:W-:-:S03]  /*c3d0*/  LOP3.LUT R37, R2, 0x60, RZ, 0x3c, !PT ;  /* 0x0000006002257812 */ /* 0x000fc600078e3cff */
[----:B0-----:R-:W2:Y:S04]  /*c3e0*/  LDL.LU R10, [R1+0x448] ;  /* 0x00044800010a7983 */ /* 0x001ea80000300800 */
[----:B------:R-:W2:Y:S04]  /*c3f0*/  LDL.LU R11, [R1+0x444] ;  /* 0x00044400010b7983 */ /* 0x000ea80000300800 */
[----:B----4-:R0:W-:Y:S04]  /*c400*/  STS.U16 [R36+UR9+0xca80], R12 ;  /* 0x00ca800c24007988 */ /* 0x0101e80008000409 */
[----:B---3--:R-:W-:Y:S04]  /*c410*/  STS.U16 [R36+UR9+0xea80], R15 ;  /* 0x00ea800f24007988 */ /* 0x008fe80008000409 */
[----:B--2---:R2:W-:Y:S04]  /*c420*/  STS.U16 [R36+UR9+0x8e80], R14 ;  /* 0x008e800e24007988 */ /* 0x0045e80008000409 */
[----:B0-----:R-:W3:Y:S04]  /*c430*/  LDL.LU R12, [R1+0x440] ;  /* 0x00044000010c7983 */ /* 0x001ee80000300800 */
[----:B------:R-:W4:Y:S04]  /*c440*/  LDL.LU R13, [R1+0x3d0] ;  /* 0x0003d000010d7983 */ /* 0x000f280000300800 */
[----:B--2---:R-:W2:Y:S04]  /*c450*/  LDL.LU R14, [R1+0x3cc] ;  /* 0x0003cc00010e7983 */ /* 0x004ea80000300800 */
[----:B------:R0:W-:Y:S04]  /*c460*/  STS.U16 [R36+UR9+0xae80], R16 ;  /* 0x00ae801024007988 */ /* 0x0001e80008000409 */
[----:B------:R-:W2:Y:S04]  /*c470*/  LDL.LU R15, [R1+0x3c8] ;  /* 0x0003c800010f7983 */ /* 0x000ea80000300800 */
[----:B------:R1:W-:Y:S04]  /*c480*/  STS.U16 [R36+UR9+0xce80], R51 ;  /* 0x00ce803324007988 */ /* 0x0003e80008000409 */
[----:B0-----:R-:W2:Y:S04]  /*c490*/  LDL.LU R16, [R1+0x3c4] ;  /* 0x0003c40001107983 */ /* 0x001ea80000300800 */
[----:B------:R0:W-:Y:S04]  /*c4a0*/  STS.U16 [R36+UR9+0xee80], R48 ;  /* 0x00ee803024007988 */ /* 0x0001e80008000409 */
[----:B-1----:R1:W5:Y:S04]  /*c4b0*/  LDL.LU R51, [R1+0x624] ;  /* 0x0006240001337983 */ /* 0x0023680000300800 */
[----:B------:R1:W-:Y:S04]  /*c4c0*/  STS.U16 [R37+UR9+0x8300], R49 ;  /* 0x0083003125007988 */ /* 0x0003e80008000409 */
[----:B0-----:R-:W2:Y:S04]  /*c4d0*/  LDL.LU R36, [R1+0x620] ;  /* 0x0006200001247983 */ /* 0x001ea80000300800 */
[----:B------:R0:W5:Y:S04]  /*c4e0*/  LDL.LU R48, [R1+0x61c] ;  /* 0x00061c0001307983 */ /* 0x0001680000300800 */
[----:B-1----:R0:W5:Y:S04]  /*c4f0*/  LDL.LU R49, [R1+0x618] ;  /* 0x0006180001317983 */ /* 0x0021680000300800 */
[----:B------:R1:W-:Y:S04]  /*c500*/  STS.U16 [R37+UR9+0xa300], R39 ;  /* 0x00a3002725007988 */ /* 0x0003e80008000409 */
[----:B------:R0:W-:Y:S04]  /*c510*/  STS.U16 [R37+UR9+0xc300], R46 ;  /* 0x00c3002e25007988 */ /* 0x0001e80008000409 */
[----:B------:R0:W-:Y:S04]  /*c520*/  STS.U16 [R37+UR9+0xe300], R47 ;  /* 0x00e3002f25007988 */ /* 0x0001e80008000409 */
[----:B-1----:R-:W2:Y:S04]  /*c530*/  LDL.LU R39, [R1+0x614] ;  /* 0x0006140001277983 */ /* 0x002ea80000300800 */
[----:B0-----:R0:W5:Y:S04]  /*c540*/  LDL.LU R46, [R1+0x610] ;  /* 0x00061000012e7983 */ /* 0x0011680000300800 */
[----:B------:R0:W5:Y:S04]  /*c550*/  LDL.LU R47, [R1+0x60c] ;  /* 0x00060c00012f7983 */ /* 0x0001680000300800 */
[----:B------:R1:W-:Y:S04]  /*c560*/  STS.U16 [R37+UR9+0x8700], R20 ;  /* 0x0087001425007988 */ /* 0x0003e80008000409 */
[----:B-1----:R-:W2:Y:S04]  /*c570*/  LDL.LU R20, [R1+0x608] ;  /* 0x0006080001147983 */ /* 0x002ea80000300800 */
[----:B------:R1:W-:Y:S04]  /*c580*/  STS.U16 [R37+UR9+0xa700], R44 ;  /* 0x00a7002c25007988 */ /* 0x0003e80008000409 */
[----:B------:R0:W-:Y:S04]  /*c590*/  STS.U16 [R37+UR9+0xc700], R45 ;  /* 0x00c7002d25007988 */ /* 0x0001e80008000409 */
[----:B------:R0:W-:Y:S04]  /*c5a0*/  STS.U16 [R37+UR9+0xe700], R42 ;  /* 0x00e7002a25007988 */ /* 0x0001e80008000409 */
[----:B-1----:R1:W5:Y:S04]  /*c5b0*/  LDL.LU R44, [R1+0x604] ;  /* 0x00060400012c7983 */ /* 0x0023680000300800 */
[----:B------:R1:W-:Y:S04]  /*c5c0*/  STS.U16 [R37+UR9+0x8b00], R43 ;  /* 0x008b002b25007988 */ /* 0x0003e80008000409 */
[----:B0-----:R0:W5:Y:S04]  /*c5d0*/  LDL.LU R45, [R1+0x600] ;  /* 0x00060000012d7983 */ /* 0x0011680000300800 */
[----:B------:R0:W-:Y:S04]  /*c5e0*/  STS.U16 [R37+UR9+0xab00], R40 ;  /* 0x00ab002825007988 */ /* 0x0001e80008000409 */
[----:B------:R0:W5:Y:S04]  /*c5f0*/  LDL.LU R42, [R1+0x5fc] ;  /* 0x0005fc00012a7983 */ /* 0x0001680000300800 */
[----:B------:R0:W-:Y:S04]  /*c600*/  STS.U16 [R37+UR9+0xcb00], R41 ;  /* 0x00cb002925007988 */ /* 0x0001e80008000409 */
[----:B-1----:R1:W5:Y:S04]  /*c610*/  LDL.LU R43, [R1+0x5f8] ;  /* 0x0005f800012b7983 */ /* 0x0023680000300800 */
[----:B------:R1:W-:Y:S04]  /*c620*/  STS.U16 [R37+UR9+0xeb00], R38 ;  /* 0x00eb002625007988 */ /* 0x0003e80008000409 */
[----:B0-----:R0:W5:Y:S04]  /*c630*/  LDL.LU R40, [R1+0x5f4] ;  /* 0x0005f40001287983 */ /* 0x0011680000300800 */
[----:B------:R0:W5:Y:S04]  /*c640*/  LDL.LU R41, [R1+0x5f0] ;  /* 0x0005f00001297983 */ /* 0x0001680000300800 */
[----:B-1----:R0:W5:Y:S01]  /*c650*/  LDL.LU R38, [R1+0x5ec] ;  /* 0x0005ec0001267983 */ /* 0x0021620000300800 */
[----:B------:R-:W-:Y:S01]  /*c660*/  PRMT R21, RZ, 0x7610, R21 ;  /* 0x00007610ff157816 */ /* 0x000fe20000000015 */
[----:B------:R-:W-:Y:S01]  /*c670*/  IMAD.WIDE R52, R93, 0x2, R52 ;  /* 0x000000025d347825 */ /* 0x000fe200078e0234 */
[----:B------:R-:W-:-:S02]  /*c680*/  PRMT R22, RZ, 0x7610, R22 ;  /* 0x00007610ff167816 */ /* 0x000fc40000000016 */
[----:B------:R-:W-:Y:S01]  /*c690*/  PRMT R34, RZ, 0x7610, R34 ;  /* 0x00007610ff227816 */ /* 0x000fe20000000022 */
[C---:B------:R-:W-:Y:S01]  /*c6a0*/  IMAD.WIDE R68, R93.reuse, 0x2, R68 ;  /* 0x000000025d447825 */ /* 0x040fe200078e0244 */
[----:B------:R-:W-:Y:S01]  /*c6b0*/  PRMT R23, RZ, 0x7610, R23 ;  /* 0x00007610ff177816 */ /* 0x000fe20000000017 */
[----:B------:R-:W3:Y:S01]  /*c6c0*/  @!P2 LDG.E.U16 R21, desc[UR22][R52.64] ;  /* 0x000000163415a981 */ /* 0x000ee2000c1e1500 */
[----:B------:R-:W-:Y:S01]  /*c6d0*/  PRMT R24, RZ, 0x7610, R24 ;  /* 0x00007610ff187816 */ /* 0x000fe20000000018 */
[C---:B------:R-:W-:Y:S01]  /*c6e0*/  IMAD.WIDE R56, R93.reuse, 0x2, R56 ;  /* 0x000000025d387825 */ /* 0x040fe200078e0238 */
[----:B------:R-:W-:Y:S01]  /*c6f0*/  PRMT R25, RZ, 0x7610, R25 ;  /* 0x00007610ff197816 */ /* 0x000fe20000000019 */
[----:B------:R-:W3:Y:S02]  /*c700*/  @!P2 LDG.E.U16 R34, desc[UR22][R68.64] ;  /* 0x000000164422a981 */ /* 0x000ee4000c1e1500 */
        /* <DEDUP_REMOVED lines=14> */
[----:B------:R-:W4:Y:S02]  /*c7f0*/  @!P2 LDG.E.U16 R26, desc[UR22][R76.64] ;  /* 0x000000164c1aa981 */ /* 0x000f24000c1e1500 */
        /* <DEDUP_REMOVED lines=15> */
[----:B------:R-:W-:-:S02]  /*c8f0*/  IMAD.WIDE R74, R93, 0x2, R74 ;  /* 0x000000025d4a7825 */ /* 0x000fc400078e024a */
[----:B------:R-:W4:Y:S02]  /*c900*/  @!P2 LDG.E.U16 R31, desc[UR22][R70.64] ;  /* 0x00000016461fa981 */ /* 0x000f24000c1e1500 */
[C---:B------:R-:W-:Y:S02]  /*c910*/  IMAD.WIDE R78, R93.reuse, 0x2, R78 ;  /* 0x000000025d4e7825 */ /* 0x040fe400078e024e */
[----:B------:R-:W4:Y:S02]  /*c920*/  @!P2 LDG.E.U16 R32, desc[UR22][R74.64] ;  /* 0x000000164a20a981 */ /* 0x000f24000c1e1500 */
[----:B------:R-:W-:Y:S02]  /*c930*/  IMAD.WIDE R82, R93, 0x2, R82 ;  /* 0x000000025d527825 */ /* 0x000fe400078e0252 */
[----:B------:R-:W4:Y:S04]  /*c940*/  @!P2 LDG.E.U16 R33, desc[UR22][R78.64] ;  /* 0x000000164e21a981 */ /* 0x000f28000c1e1500 */
[----:B------:R-:W4:Y:S04]  /*c950*/  @!P2 LDG.E.U16 R35, desc[UR22][R82.64] ;  /* 0x000000165223a981 */ /* 0x000f28000c1e1500 */
[----:B--2---:R1:W-:Y:S04]  /*c960*/  STS.U16 [R37+UR9+0x8f00], R20 ;  /* 0x008f001425007988 */ /* 0x0043e80008000409 */
[----:B------:R2:W-:Y:S04]  /*c970*/  STS.U16 [R37+UR9+0xaf00], R39 ;  /* 0x00af002725007988 */ /* 0x0005e80008000409 */
[----:B------:R0:W-:Y:S01]  /*c980*/  STS.U16 [R37+UR9+0xcf00], R36 ;  /* 0x00cf002425007988 */ /* 0x0001e20008000409 */
[----:B-1----:R-:W-:-:S03]  /*c990*/  LOP3.LUT R20, R2, 0x70, RZ, 0x3c, !PT ;  /* 0x0000007002147812 */ /* 0x002fc600078e3cff */
[----:B------:R1:W-:Y:S04]  /*c9a0*/  STS.U16 [R37+UR9+0xef00], R4 ;  /* 0x00ef000425007988 */ /* 0x0003e80008000409 */
[----:B--2---:R2:W5:Y:S04]  /*c9b0*/  LDL.LU R39, [R1+0x5e8] ;  /* 0x0005e80001277983 */ /* 0x0045680000300800 */
[----:B0-----:R2:W5:Y:S04]  /*c9c0*/  LDL.LU R36, [R1+0x5e4] ;  /* 0x0005e40001247983 */ /* 0x0015680000300800 */
[----:B-1----:R2:W5:Y:S04]  /*c9d0*/  LDL.LU R37, [R1+0x5e0] ;  /* 0x0005e00001257983 */ /* 0x0025680000300800 */
[----:B------:R2:W5:Y:S04]  /*c9e0*/  LDL.LU R4, [R1+0x5dc] ;  /* 0x0005dc0001047983 */ /* 0x0005680000300800 */
[----:B------:R0:W-:Y:S04]  /*c9f0*/  STS.U16 [R20+UR9+0x8380], R5 ;  /* 0x0083800514007988 */ /* 0x0001e80008000409 */
[----:B------:R1:W-:Y:S04]  /*ca00*/  STS.U16 [R20+UR9+0xa380], R6 ;  /* 0x00a3800614007988 */ /* 0x0003e80008000409 */
[----:B------:R2:W-:Y:S04]  /*ca10*/  STS.U16 [R20+UR9+0xc380], R7 ;  /* 0x00c3800714007988 */ /* 0x0005e80008000409 */
[----:B0-----:R0:W5:Y:S04]  /*ca20*/  LDL.LU R5, [R1+0x5d8] ;  /* 0x0005d80001057983 */ /* 0x0011680000300800 */
[----:B-1----:R0:W5:Y:S04]  /*ca30*/  LDL.LU R6, [R1+0x5d4] ;  /* 0x0005d40001067983 */ /* 0x0021680000300800 */
[----:B--2---:R0:W5:Y:S04]  /*ca40*/  LDL.LU R7, [R1+0x5d0] ;  /* 0x0005d00001077983 */ /* 0x0041680000300800 */
[----:B------:R1:W-:Y:S04]  /*ca50*/  STS.U16 [R20+UR9+0xe380], R8 ;  /* 0x00e3800814007988 */ /* 0x0003e80008000409 */
[----:B------:R2:W-:Y:S04]  /*ca60*/  STS.U16 [R20+UR9+0x8780], R9 ;  /* 0x0087800914007988 */ /* 0x0005e80008000409 */
[----:B------:R0:W-:Y:S04]  /*ca70*/  STS.U16 [R20+UR9+0xa780], R10 ;  /* 0x00a7800a14007988 */ /* 0x0001e80008000409 */
[----:B-1----:R1:W5:Y:S04]  /*ca80*/  LDL.LU R8, [R1+0x5cc] ;  /* 0x0005cc0001087983 */ /* 0x0023680000300800 */
[----:B--2---:R1:W5:Y:S04]  /*ca90*/  LDL.LU R9, [R1+0x5c8] ;  /* 0x0005c80001097983 */ /* 0x0043680000300800 */
[----:B0-----:R1:W5:Y:S04]  /*caa0*/  LDL.LU R10, [R1+0x5c4] ;  /* 0x0005c400010a7983 */ /* 0x0013680000300800 */
[----:B------:R0:W-:Y:S04]  /*cab0*/  STS.U16 [R20+UR9+0xc780], R11 ;  /* 0x00c7800b14007988 */ /* 0x0001e80008000409 */
[----:B---3--:R2:W-:Y:S04]  /*cac0*/  STS.U16 [R20+UR9+0xe780], R12 ;  /* 0x00e7800c14007988 */ /* 0x0085e80008000409 */
[----:B----4-:R3:W-:Y:S04]  /*cad0*/  STS.U16 [R20+UR9+0x8b80], R13 ;  /* 0x008b800d14007988 */ /* 0x0107e80008000409 */
[----:B0-----:R1:W5:Y:S04]  /*cae0*/  LDL.LU R11, [R1+0x5c0] ;  /* 0x0005c000010b7983 */ /* 0x0013680000300800 */
[----:B--2---:R1:W5:Y:S04]  /*caf0*/  LDL.LU R12, [R1+0x5bc] ;  /* 0x0005bc00010c7983 */ /* 0x0043680000300800 */
[----:B---3--:R1:W5:Y:S04]  /*cb00*/  LDL.LU R13, [R1+0x5b8] ;  /* 0x0005b800010d7983 */ /* 0x0083680000300800 */
[----:B------:R0:W-:Y:S04]  /*cb10*/  STS.U16 [R20+UR9+0xab80], R14 ;  /* 0x00ab800e14007988 */ /* 0x0001e80008000409 */
[----:B------:R2:W-:Y:S04]  /*cb20*/  STS.U16 [R20+UR9+0xcb80], R15 ;  /* 0x00cb800f14007988 */ /* 0x0005e80008000409 */
[----:B------:R3:W-:Y:S04]  /*cb30*/  STS.U16 [R20+UR9+0xeb80], R16 ;  /* 0x00eb801014007988 */ /* 0x0007e80008000409 */
        /* <DEDUP_REMOVED lines=10> */
[----:B0-----:R1:W5:Y:S04]  /*cbe0*/  LDL.LU R20, [R1+0x59c] ;  /* 0x00059c0001147983 */ /* 0x0013680000300800 */
[----:B------:R-:W2:Y:S04]  /*cbf0*/  LDL.LU R3, [R1+0x598] ;  /* 0x0005980001037983 */ /* 0x000ea80000300800 */
[----:B--2---:R0:W-:Y:S04]  /*cc00*/  STS.U16 [R3+UR9+0x11000], R21 ;  /* 0x0110001503007988 */ /* 0x0041e80008000409 */
[----:B------:R2:W-:Y:S04]  /*cc10*/  STS.U16 [R3+UR9+0x11200], R22 ;  /* 0x0112001603007988 */ /* 0x0005e80008000409 */
[----:B------:R3:W-:Y:S04]  /*cc20*/  STS.U16 [R3+UR9+0x11800], R34 ;  /* 0x0118002203007988 */ /* 0x0007e80008000409 */
[----:B0-----:R1:W5:Y:S04]  /*cc30*/  LDL.LU R21, [R1+0x594] ;  /* 0x0005940001157983 */ /* 0x0013680000300800 */
[----:B--2---:R1:W5:Y:S01]  /*cc40*/  LDL.LU R22, [R1+0x590] ;  /* 0x0005900001167983 */ /* 0x0043620000300800 */
[----:B---3--:R-:W-:-:S03]  /*cc50*/  LOP3.LUT R34, R3, 0x20, RZ, 0x3c, !PT ;  /* 0x0000002003227812 */ /* 0x008fc600078e3cff */
        /* <DEDUP_REMOVED lines=24> */
[----:B------:R0:W-:Y:S01]  /*cde0*/  STS.U16 [R34+UR9+0x11f00], R35 ;  /* 0x011f002322007988 */ /* 0x0001e20008000409 */
[----:B------:R2:W-:Y:S06]  /*cdf0*/  MEMBAR.ALL.CTA ;  /* 0x0000000000007992 */ /* 0x0005ec0000008000 */
[----:B--2---:R-:W2:Y:S04]  /*ce00*/  FENCE.VIEW.ASYNC.S ;  /* 0x00000000000073c6 */ /* 0x004ea80000000000 */
[----:B0-----:R1:W5:Y:S04]  /*ce10*/  LDL.LU R34, [R1+0x55c] ;  /* 0x00055c0001227983 */ /* 0x0013680000300800 */
[----:B------:R1:W5:Y:S01]  /*ce20*/  LDL.LU R35, [R1+0x558] ;  /* 0x0005580001237983 */ /* 0x0003620000300800 */
[----:B------:R-:W-:-:S04]  /*ce30*/  ULEA UR11, UR24, UR9, 0x3 ;  /* 0x00000009180b7291 */ /* 0x000fc8000f8e18ff */
[----:B------:R-:W-:Y:S01]  /*ce40*/  UIADD3 UR11, UPT, UPT, UR11, 0x12000, URZ ;  /* 0x000120000b0b7890 */ /* 0x000fe2000fffe0ff */
[----:B--2---:R-:W-:Y:S06]  /*ce50*/  BAR.SYNC.DEFER_BLOCKING 0x0 ;  /* 0x0000000000007b1d */ /* 0x004fec0000010000 */
[----:B------:R-:W-:Y:S05]  /*ce60*/  @P0 BRA `(.L_x_9) ;  /* 0x0000000000900947 */ /* 0x000fea0003800000 */
[----:B------:R-:W-:Y:S02]  /*ce70*/  UIADD3 UR25, UPT, UPT, UR8, 0x40, URZ ;  /* 0x0000004008197890 */ /* 0x000fe4000fffe0ff */
[----:B------:R-:W-:Y:S02]  /*ce80*/  UIADD3 UR42, UPT, UPT, UR8, 0x40, URZ ;  /* 0x00000040082a7890 */ /* 0x000fe4000fffe0ff */
[----:B------:R-:W-:Y:S02]  /*ce90*/  UIADD3 UR43, UPT, UPT, UR8, 0x80, URZ ;  /* 0x00000080082b7890 */ /* 0x000fe4000fffe0ff */
[----:B------:R-:W-:Y:S02]  /*cea0*/  UIADD3 UR48, UPT, UPT, UR8, 0x80, URZ ;  /* 0x0000008008307890 */ /* 0x000fe4000fffe0ff */
[----:B------:R-:W-:Y:S01]  /*ceb0*/  UIADD3 UR49, UPT, UPT, UR8, 0xc0, URZ ;  /* 0x000000c008317890 */ /* 0x000fe2000fffe0ff */
[----:B------:R-:W-:Y:S01]  /*cec0*/  UMOV UR20, 0x0 ;  /* 0x0000000000147882 */ /* 0x000fe20000000000 */
[----:B------:R-:W-:Y:S01]  /*ced0*/  UMOV UR21, 0x8108010 ;  /* 0x0810801000157882 */ /* 0x000fe20000000000 */
[----:B------:R-:W-:Y:S01]  /*cee0*/  UMOV UR19, 0x40004040 ;  /* 0x4000404000137882 */ /* 0x000fe20000000000 */
[----:B------:R-:W-:-:S02]  /*cef0*/  UIADD3 UR54, UPT, UPT, UR8, 0xc0, URZ ;  /* 0x000000c008367890 */ /* 0x000fc4000fffe0ff */
[----:B------:R0:W-:Y:S01]  /*cf00*/  UTCHMMA gdesc[UR18], gdesc[UR16], tmem[UR8], tmem[UR20], idesc[UR21], UPT ;  /* 0x00ff1410120075ea */ /* 0x0001e2000b800008 */
[----:B------:R-:W-:Y:S01]  /*cf10*/  UMOV UR38, 0x0 ;  /* 0x0000000000267882 */ /* 0x000fe20000000000 */
[----:B------:R-:W-:Y:S01]  /*cf20*/  UMOV UR39, 0x8108010 ;  /* 0x0810801000277882 */ /* 0x000fe20000000000 */
[----:B------:R-:W-:Y:S01]  /*cf30*/  UMOV UR40, 0x0 ;  /* 0x0000000000287882 */ /* 0x000fe20000000000 */
[----:B------:R-:W-:Y:S01]  /*cf40*/  UMOV UR41, 0x8108010 ;  /* 0x0810801000297882 */ /* 0x000fe20000000000 */
[----:B------:R-:W-:Y:S01]  /*cf50*/  UMOV UR44, 0x0 ;  /* 0x00000000002c7882 */ /* 0x000fe20000000000 */
[----:B------:R-:W-:Y:S01]  /*cf60*/  UMOV UR45, 0x8108010 ;  /* 0x08108010002d7882 */ /* 0x000fe20000000000 */
[----:B------:R0:W-:Y:S01]  /*cf70*/  UTCHMMA gdesc[UR12], gdesc[UR14], tmem[UR8], tmem[UR38], idesc[UR39], UPT ;  /* 0x00ff260e0c0075ea */ /* 0x0001e2000b800008 */
        /* <DEDUP_REMOVED lines=8> */
[----:B------:R-:W-:Y:S01]  /*d000*/  UMOV UR6, UR11 ;  /* 0x0000000b00067c82 */ /* 0x000fe20008000000 */
[----:B------:R-:W-:Y:S01]  /*d010*/  UMOV UR7, URZ ;  /* 0x000000ff00077c82 */ /* 0x000fe20008000000 */
[----:B------:R0:W-:Y:S01]  /*d020*/  UTCHMMA gdesc[UR30], gdesc[UR16], tmem[UR43], tmem[UR46], idesc[UR47], UPT ;  /* 0x00ff2e101e0075ea */ /* 0x0001e2000b80002b */
[----:B------:R-:W-:Y:S01]  /*d030*/  UMOV UR56, 0x0 ;  /* 0x0000000000387882 */ /* 0x000fe20000000000 */
[----:B------:R-:W-:Y:S01]  /*d040*/  UMOV UR57, 0x8108010 ;  /* 0x0810801000397882 */ /* 0x000fe20000000000 */
[----:B------:R0:W-:Y:S01]  /*d050*/  UTCHMMA gdesc[UR32], gdesc[UR14], tmem[UR48], tmem[UR50], idesc[UR51], UPT ;  /* 0x00ff320e200075ea */ /* 0x0001e2000b800030 */
[----:B------:R-:W-:Y:S01]  /*d060*/  UMOV UR4, UR6 ;  /* 0x0000000600047c82 */ /* 0x000fe20008000000 */
[----:B------:R0:W-:Y:S01]  /*d070*/  UTCHMMA gdesc[UR34], gdesc[UR16], tmem[UR49], tmem[UR52], idesc[UR53], UPT ;  /* 0x00ff3410220075ea */ /* 0x0001e2000b800031 */
[----:B------:R0:W-:Y:S01]  /*d080*/  UTCHMMA gdesc[UR36], gdesc[UR14], tmem[UR54], tmem[UR56], idesc[UR57], UPT ;  /* 0x00ff380e240075ea */ /* 0x0001e2000b800036 */
[----:B------:R0:W-:Y:S01]  /*d090*/  UTCBAR [UR4], URZ ;  /* 0x000000ff040073e9 */ /* 0x0001e200080000ff */
[----:B------:R-:W-:Y:S01]  /*d0a0*/  NOP ;  /* 0x0000000000007918 */ /* 0x000fe20000000000 */
.L_x_9:
[----:B------:R2:W-:Y:S04]  /*d0b0*/  STL [R1+0x558], R2 ;  /* 0x0005580201007387 */ /* 0x0005e80000100800 */
[----:B--2---:R-:W2:Y:S01]  /*d0c0*/  LDL.LU R2, [R1+0x320] ;  /* 0x0003200001027983 */ /* 0x004ea20000300800 */
[----:B------:R-:W-:-:S04]  /*d0d0*/  UIADD3 UR24, UPT, UPT, UR24, 0x1, URZ ;  /* 0x0000000118187890 */ /* 0x000fc8000fffe0ff */
[----:B------:R-:W-:-:S04]  /*d0e0*/  UISETP.GT.AND UP1, UPT, UR24, 0x1, UPT ;  /* 0x000000011800788c */ /* 0x000fc8000bf24270 */
[----:B0-----:R-:W-:Y:S02]  /*d0f0*/  USEL UR4, URZ, 0x1, !UP1 ;  /* 0x00000001ff047887 */ /* 0x001fe4000c800000 */
[----:B------:R-:W-:Y:S01]  /*d100*/  USEL UR24, UR24, URZ, !UP1 ;  /* 0x000000ff18187287 */ /* 0x000fe2000c800000 */
[----:B--2---:R-:W-:-:S05]  /*d110*/  VIADD R2, R2, 0xffffffff ;  /* 0xffffffff02027836 */ /* 0x004fca0000000000 */
[----:B------:R0:W-:Y:S01]  /*d120*/  STL [R1+0x320], R2 ;  /* 0x0003200201007387 */ /* 0x0001e20000100800 */
[----:B------:R-:W-:-:S03]  /*d130*/  ISETP.NE.U32.AND P2, PT, R2, RZ, PT ;  /* 0x000000ff0200720c */ /* 0x000fc60003f45070 */
[----:B0-----:R2:W5:Y:S01]  /*d140*/  LDL.LU R2, [R1+0x558] ;  /* 0x0005580001027983 */ /* 0x0015620000300800 */
[----:B------:R-:W-:Y:S01]  /*d150*/  ULOP3.LUT UR6, UR5, UR4, URZ, 0x3c, !UPT ;  /* 0x0000000405067292 */ /* 0x000fe2000f8e3cff */
[----:B------:R-:W-:Y:S02]  /*d160*/  VIADD R0, R0, 0xffffffe0 ;  /* 0xffffffe000007836 */ /* 0x000fe40000000000 */
[----:B------:R-:W-:-:S04]  /*d170*/  UMOV UR4, UR5 ;  /* 0x0000000500047c82 */ /* 0x000fc80008000000 */
[----:B------:R-:W-:Y:S02]  /*d180*/  UMOV UR5, UR6 ;  /* 0x0000000600057c82 */ /* 0x000fe40008000000 */
[----:B--2---:R-:W-:Y:S05]  /*d190*/  @P2 BRA `(.L_x_10) ;  /* 0xffffff98007c2947 */ /* 0x004fea000383ffff */
.L_x_7:
[----:B------:R-:W2:Y:S02]  /*d1a0*/  LDL.LU R93, [R1+0x554] ;  /* 0x00055400015d7983 */ /* 0x000ea40000300800 */
[----:B--2---:R-:W-:-:S13]  /*d1b0*/  ISETP.GE.AND P0, PT, R93, 0x20, PT ;  /* 0x000000205d00780c */ /* 0x004fda0003f06270 */
[----:B------:R-:W-:Y:S05]  /*d1c0*/  @!P0 BRA `(.L_x_11) ;  /* 0x0000000000108947 */ /* 0x000fea0003800000 */
[----:B------:R-:W-:-:S06]  /*d1d0*/  USHF.L.U32 UR4, UR4, 0x1f, URZ ;  /* 0x0000001f04047899 */ /* 0x000fcc00080006ff */
[----:B-----5:R-:W-:-:S04]  /*d1e0*/  IMAD.U32 R0, RZ, RZ, UR4 ;  /* 0x00000004ff007e24 */ /* 0x020fc8000f8e00ff */
[----:B------:R-:W0:Y:S02]  /*d1f0*/  SYNCS.PHASECHK.TRANS64.TRYWAIT P0, [UR11], R0 ;  /* 0x00000000ff0075a7 */ /* 0x000e24000800110b */
[----:B0-----:R-:W-:Y:S05]  /*d200*/  @!P0 BRA `(.L_x_12) ;  /* 0x0000007800608947 */ /* 0x001fea0003800000 */
.L_x_11:
[----:B------:R-:W-:Y:S06]  /*d210*/  BAR.SYNC.DEFER_BLOCKING 0x0 ;  /* 0x0000000000007b1d */ /* 0x000fec0000010000 */
[----:B------:R-:W0:Y:S01]  /*d220*/  LDCU.128 UR4, c[0x0][0x390] ;  /* 0x00007200ff0477ac */ /* 0x000e220008000c00 */
[----:B------:R-:W-:Y:S01]  /*d230*/  STL [R1+0x578], R82 ;  /* 0x0005785201007387 */ /* 0x000fe20000100800 */
[----:B------:R-:W2:Y:S03]  /*d240*/  LDCU.64 UR34, c[0x0][0x398] ;  /* 0x00007300ff2277ac */ /* 0x000ea60008000a00 */
[----:B------:R-:W-:Y:S01]  /*d250*/  STL [R1+0x574], R78 ;  /* 0x0005744e01007387 */ /* 0x000fe20000100800 */
[----:B------:R-:W3:Y:S03]  /*d260*/  LDCU UR32, c[0x0][0x3b8] ;  /* 0x00007700ff2077ac */ /* 0x000ee60008000800 */
[----:B------:R-:W-:Y:S01]  /*d270*/  STL [R1+0x570], R77 ;  /* 0x0005704d01007387 */ /* 0x000fe20000100800 */
[----:B------:R-:W4:Y:S03]  /*d280*/  LDCU.64 UR14, c[0x0][0x398] ;  /* 0x00007300ff0e77ac */ /* 0x000f260008000a00 */
[----:B------:R-:W-:Y:S01]  /*d290*/  STL [R1+0x56c], R74 ;  /* 0x00056c4a01007387 */ /* 0x000fe20000100800 */
[----:B------:R-:W1:Y:S03]  /*d2a0*/  LDCU.64 UR12, c[0x0][0x398] ;  /* 0x00007300ff0c77ac */ /* 0x000e660008000a00 */
[----:B------:R-:W-:Y:S01]  /*d2b0*/  STL [R1+0x568], R73 ;  /* 0x0005684901007387 */ /* 0x000fe20000100800 */
[----:B------:R-:W0:Y:S01]  /*d2c0*/  @!P1 SYNCS.CCTL.IV [UR9+0x12000] ;  /* 0x01200000ff0099b1 */ /* 0x000e220008000009 */
[----:B------:R-:W0:Y:S02]  /*d2d0*/  LDCU.64 UR30, c[0x0][0x398] ;  /* 0x00007300ff1e77ac */ /* 0x000e240008000a00 */
[----:B------:R-:W-:Y:S01]  /*d2e0*/  STL [R1+0x564], R69 ;  /* 0x0005644501007387 */ /* 0x000fe20000100800 */
[----:B------:R-:W0:Y:S03]  /*d2f0*/  LDCU.64 UR28, c[0x0][0x398] ;  /* 0x00007300ff1c77ac */ /* 0x000e260008000a00 */
[----:B------:R-:W-:Y:S01]  /*d300*/  STL [R1+0x5b8], R88 ;  /* 0x0005b85801007387 */ /* 0x000fe20000100800 */
[----:B------:R-:W0:Y:S03]  /*d310*/  LDCU.64 UR26, c[0x0][0x398] ;  /* 0x00007300ff1a77ac */ /* 0x000e260008000a00 */
[----:B------:R-:W-:Y:S01]  /*d320*/  STL.64 [R1+0x5b0], R86 ;  /* 0x0005b05601007387 */ /* 0x000fe20000100a00 */
[----:B------:R-:W0:Y:S03]  /*d330*/  LDCU.64 UR24, c[0x0][0x398] ;  /* 0x00007300ff1877ac */ /* 0x000e260008000a00 */
[----:B------:R-:W-:Y:S01]  /*d340*/  STL.64 [R1+0x5a8], R84 ;  /* 0x0005a85401007387 */ /* 0x000fe20000100a00 */
[----:B------:R-:W0:Y:S03]  /*d350*/  LDCU.64 UR20, c[0x0][0x398] ;  /* 0x00007300ff1477ac */ /* 0x000e260008000a00 */
[----:B------:R-:W-:Y:S01]  /*d360*/  STL [R1+0x5a0], R83 ;  /* 0x0005a05301007387 */ /* 0x000fe20000100800 */
[----:B------:R-:W0:Y:S03]  /*d370*/  LDCU.64 UR18, c[0x0][0x398] ;  /* 0x00007300ff1277ac */ /* 0x000e260008000a00 */
[----:B------:R-:W-:Y:S01]  /*d380*/  STL.64 [R1+0x598], R80 ;  /* 0x0005985001007387 */ /* 0x000fe20000100a00 */
[----:B------:R-:W0:Y:S03]  /*d390*/  LDCU.64 UR16, c[0x0][0x398] ;  /* 0x00007300ff1077ac */ /* 0x000e260008000a00 */
[----:B------:R-:W-:Y:S01]  /*d3a0*/  STL [R1+0x590], R79 ;  /* 0x0005904f01007387 */ /* 0x000fe20000100800 */
[----:B------:R-:W0:Y:S03]  /*d3b0*/  LDCU UR58, c[0x0][0x398] ;  /* 0x00007300ff3a77ac */ /* 0x000e260008000800 */
[----:B------:R-:W-:Y:S01]  /*d3c0*/  STL [R1+0x58c], R76 ;  /* 0x00058c4c01007387 */ /* 0x000fe20000100800 */
[----:B------:R-:W1:Y:S03]  /*d3d0*/  LDCU UR42, c[0x0][0x398] ;  /* 0x00007300ff2a77ac */ /* 0x000e660008000800 */
[----:B------:R-:W-:Y:S01]  /*d3e0*/  STL [R1+0x588], R75 ;  /* 0x0005884b01007387 */ /* 0x000fe20000100800 */
[----:B------:R-:W1:Y:S03]  /*d3f0*/  LDCU UR57, c[0x0][0x398] ;  /* 0x00007300ff3977ac */ /* 0x000e660008000800 */
[----:B------:R-:W-:Y:S01]  /*d400*/  STL [R1+0x584], R72 ;  /* 0x0005844801007387 */ /* 0x000fe20000100800 */
[----:B------:R-:W1:Y:S03]  /*d410*/  LDCU UR53, c[0x0][0x398] ;  /* 0x00007300ff3577ac */ /* 0x000e660008000800 */
[----:B------:R-:W-:Y:S01]  /*d420*/  STL [R1+0x580], R70 ;  /* 0x0005804601007387 */ /* 0x000fe20000100800 */
[----:B------:R-:W1:Y:S03]  /*d430*/  LDCU UR39, c[0x0][0x398] ;  /* 0x00007300ff2777ac */ /* 0x000e660008000800 */
[----:B------:R2:W-:Y:S01]  /*d440*/  STL [R1+0x57c], R68 ;  /* 0x00057c4401007387 */ /* 0x0005e20000100800 */
[----:B------:R-:W1:Y:S01]  /*d450*/  LDCU UR41, c[0x0][0x398] ;  /* 0x00007300ff2977ac */ /* 0x000e620008000800 */
[----:B0-----:R-:W-:Y:S06]  /*d460*/  BAR.SYNC.DEFER_BLOCKING 0x0 ;  /* 0x0000000000007b1d */ /* 0x001fec0000010000 */
[----:B------:R-:W0:Y:S01]  /*d470*/  LDCU UR51, c[0x0][0x398] ;  /* 0x00007300ff3377ac */ /* 0x000e220008000800 */
[----:B--2--5:R-:W2:Y:S01]  /*d480*/  LDTM.x64 R28, tmem[UR10] ;  /* 0x0000000a001c79ee */ /* 0x024ea20008340000 */
[----:B------:R-:W0:Y:S01]  /*d490*/  LDCU UR38, c[0x0][0x398] ;  /* 0x00007300ff2677ac */ /* 0x000e220008000800 */
[----:B------:R-:W0:Y:S01]  /*d4a0*/  LDCU UR54, c[0x0][0x398] ;  /* 0x00007300ff3677ac */ /* 0x000e220008000800 */
[----:B------:R-:W0:Y:S01]  /*d4b0*/  LDCU UR75, c[0x0][0x398] ;  /* 0x00007300ff4b77ac */ /* 0x000e220008000800 */
[----:B------:R-:W0:Y:S01]  /*d4c0*/  LDCU UR76, c[0x0][0x398] ;  /* 0x00007300ff4c77ac */ /* 0x000e220008000800 */
[----:B------:R-:W0:Y:S01]  /*d4d0*/  @!P1 SYNCS.CCTL.IV [UR9+0x12008] ;  /* 0x01200800ff0099b1 */ /* 0x000e220008000009 */
[----:B------:R-:W0:Y:S01]  /*d4e0*/  LDCU UR9, c[0x0][0x398] ;  /* 0x00007300ff0977ac */ /* 0x000e220008000800 */
[----:B------:R-:W0:Y:S01]  /*d4f0*/  LDCU UR74, c[0x0][0x398] ;  /* 0x00007300ff4a77ac */ /* 0x000e220008000800 */
[----:B--2---:R-:W-:Y:S01]  /*d500*/  STL.64 [R1+0x230], R40 ;  /* 0x0002302801007387 */ /* 0x004fe20000100a00 */
[----:B------:R-:W-:Y:S01]  /*d510*/  IMAD.MOV.U32 R27, RZ, RZ, R33 ;  /* 0x000000ffff1b7224 */ /* 0x000fe200078e0021 */
[----:B------:R-:W2:Y:S01]  /*d520*/  LDCU UR70, c[0x0][0x398] ;  /* 0x00007300ff4677ac */ /* 0x000ea20008000800 */
[----:B------:R-:W-:Y:S01]  /*d530*/  IMAD.MOV.U32 R26, RZ, RZ, R32 ;  /* 0x000000ffff1a7224 */ /* 0x000fe200078e0020 */
[----:B------:R-:W-:Y:S01]  /*d540*/  STL.64 [R1+0x238], R42 ;  /* 0x0002382a01007387 */ /* 0x000fe20000100a00 */
[----:B------:R-:W-:Y:S01]  /*d550*/  IMAD.MOV.U32 R25, RZ, RZ, R31 ;  /* 0x000000ffff197224 */ /* 0x000fe200078e001f */
[----:B------:R-:W0:Y:S01]  /*d560*/  LDCU UR67, c[0x0][0x398] ;  /* 0x00007300ff4377ac */ /* 0x000e220008000800 */
        /* <DEDUP_REMOVED lines=19> */
[----:B------:R-:W0:Y:S02]  /*d6a0*/  LDCU UR66, c[0x0][0x398] ;  /* 0x00007300ff4277ac */ /* 0x000e240008000800 */
[----:B------:R-:W-:Y:S01]  /*d6b0*/  STL.64 [R1+0x268], R54 ;  /* 0x0002683601007387 */ /* 0x000fe20000100a00 */
[----:B------:R-:W0:Y:S03]  /*d6c0*/  LDCU UR68, c[0x0][0x398] ;  /* 0x00007300ff4477ac */ /* 0x000e260008000800 */
        /* <DEDUP_REMOVED lines=34> */
[----:B------:R1:W-:Y:S01]  /*d8f0*/  STL [R1+0x2f8], R90 ;  /* 0x0002f85a01007387 */ /* 0x0003e20000100800 */
[----:B------:R-:W0:Y:S03]  /*d900*/  LDCU UR59, c[0x0][0x398] ;  /* 0x00007300ff3b77ac */ /* 0x000e260008000800 */
[----:B------:R-:W-:Y:S01]  /*d910*/  STL [R1+0x558], R92 ;  /* 0x0005585c01007387 */ /* 0x000fe20000100800 */
[----:B------:R-:W0:Y:S01]  /*d920*/  LDCU UR40, c[0x0][0x398] ;  /* 0x00007300ff2877ac */ /* 0x000e220008000800 */
[----:B-1----:R-:W1:Y:S01]  /*d930*/  LDTM.x64 R28, tmem[UR10+0x40] ;  /* 0x0000400a001c79ee */ /* 0x002e620008340000 */
[----:B------:R-:W0:Y:S01]  /*d940*/  LDCU UR56, c[0x0][0x398] ;  /* 0x00007300ff3877ac */ /* 0x000e220008000800 */
[----:B------:R-:W0:Y:S01]  /*d950*/  LDCU UR55, c[0x0][0x398] ;  /* 0x00007300ff3777ac */ /* 0x000e220008000800 */
[----:B------:R-:W0:Y:S01]  /*d960*/  LDCU UR60, c[0x0][0x398] ;  /* 0x00007300ff3c77ac */ /* 0x000e220008000800 */
[----:B------:R-:W0:Y:S01]  /*d970*/  LDCU UR62, c[0x0][0x39c] ;  /* 0x00007380ff3e77ac */ /* 0x000e220008000800 */
[----:B-1----:R-:W-:Y:S01]  /*d980*/  STL [R1+0x104], R29 ;  /* 0x0001041d01007387 */ /* 0x002fe20000100800 */
[----:B------:R-:W-:-:S02]  /*d990*/  IMAD.MOV.U32 R21, RZ, RZ, R39 ;  /* 0x000000ffff157224 */ /* 0x000fc400078e0027 */
[----:B------:R-:W-:Y:S01]  /*d9a0*/  IMAD.MOV.U32 R19, RZ, RZ, R38 ;  /* 0x000000ffff137224 */ /* 0x000fe200078e0026 */
[----:B------:R-:W-:Y:S01]  /*d9b0*/  STL [R1+0x10c], R31 ;  /* 0x00010c1f01007387 */ /* 0x000fe20000100800 */
[----:B------:R-:W-:Y:S02]  /*d9c0*/  IMAD.MOV.U32 R17, RZ, RZ, R37 ;  /* 0x000000ffff117224 */ /* 0x000fe400078e0025 */
[----:B------:R-:W-:Y:S01]  /*d9d0*/  IMAD.MOV.U32 R15, RZ, RZ, R36 ;  /* 0x000000ffff0f7224 */ /* 0x000fe200078e0024 */
[----:B------:R-:W-:Y:S01]  /*d9e0*/  STL.64 [R1+0x130], R40 ;  /* 0x0001302801007387 */ /* 0x000fe20000100a00 */
[----:B------:R-:W-:Y:S02]  /*d9f0*/  IMAD.MOV.U32 R13, RZ, RZ, R35 ;  /* 0x000000ffff0d7224 */ /* 0x000fe400078e0023 */
[----:B------:R-:W-:Y:S01]  /*da00*/  IMAD.MOV.U32 R11, RZ, RZ, R34 ;  /* 0x000000ffff0b7224 */ /* 0x000fe200078e0022 */
[----:B------:R-:W-:Y:S01]  /*da10*/  STL.64 [R1+0x138], R42 ;  /* 0x0001382a01007387 */ /* 0x000fe20000100a00 */
[----:B------:R-:W-:-:S02]  /*da20*/  IMAD.MOV.U32 R8, RZ, RZ, R32 ;  /* 0x000000ffff087224 */ /* 0x000fc400078e0020 */
[----:B------:R-:W-:Y:S01]  /*da30*/  IMAD.MOV.U32 R6, RZ, RZ, R30 ;  /* 0x000000ffff067224 */ /* 0x000fe200078e001e */
[----:B------:R-:W-:Y:S01]  /*da40*/  STL.64 [R1+0x140], R44 ;  /* 0x0001402c01007387 */ /* 0x000fe20000100a00 */
[----:B------:R-:W-:Y:S02]  /*da50*/  IMAD.MOV.U32 R4, RZ, RZ, R28 ;  /* 0x000000ffff047224 */ /* 0x000fe400078e001c */
[----:B------:R-:W-:Y:S01]  /*da60*/  IMAD.MOV.U32 R0, RZ, RZ, R33 ;  /* 0x000000ffff007224 */ /* 0x000fe200078e0021 */
[----:B------:R-:W-:Y:S01]  /*da70*/  STL.64 [R1+0x148], R46 ;  /* 0x0001482e01007387 */ /* 0x000fe20000100a00 */
[----:B------:R-:W-:-:S03]  /*da80*/  IMAD.MOV.U32 R93, RZ, RZ, R91 ;  /* 0x000000ffff5d7224 */ /* 0x000fc600078e005b */
        /* <DEDUP_REMOVED lines=21> */
[----:B------:R1:W-:Y:S04]  /*dbe0*/  STL [R1+0x1f8], R90 ;  /* 0x0001f85a01007387 */ /* 0x0003e80000100800 */
[----:B------:R0:W-:Y:S01]  /*dbf0*/  STL [R1+0x55c], R93 ;  /* 0x00055c5d01007387 */ /* 0x0001e20000100800 */
[----:B-1----:R-:W1:Y:S03]  /*dc00*/  LDTM.x64 R28, tmem[UR10+0x80] ;  /* 0x0000800a001c79ee */ /* 0x002e660008340000 */
[----:B0-----:R-:W2:Y:S04]  /*dc10*/  LDL.LU R93, [R1+0x524] ;  /* 0x00052400015d7983 */ /* 0x001ea80000300800 */
[----:B-1----:R-:W-:Y:S01]  /*dc20*/  STL [R1+0x4], R29 ;  /* 0x0000041d01007387 */ /* 0x002fe20000100800 */
[----:B------:R-:W-:-:S02]  /*dc30*/  IMAD.MOV.U32 R9, RZ, RZ, R32 ;  /* 0x000000ffff097224 */ /* 0x000fc400078e0020 */
[----:B------:R-:W-:Y:S01]  /*dc40*/  IMAD.MOV.U32 R7, RZ, RZ, R30 ;  /* 0x000000ffff077224 */ /* 0x000fe200078e001e */
[----:B------:R-:W-:Y:S01]  /*dc50*/  STL [R1+0xc], R31 ;  /* 0x00000c1f01007387 */ /* 0x000fe20000100800 */
[----:B------:R-:W-:-:S03]  /*dc60*/  IMAD.MOV.U32 R5, RZ, RZ, R28 ;  /* 0x000000ffff057224 */ /* 0x000fc600078e001c */
[----:B------:R-:W-:Y:S04]  /*dc70*/  STL [R1+0x14], R33 ;  /* 0x0000142101007387 */ /* 0x000fe80000100800 */
[----:B------:R-:W-:Y:S04]  /*dc80*/  STL.64 [R1+0x18], R34 ;  /* 0x0000182201007387 */ /* 0x000fe80000100a00 */
[----:B------:R-:W-:Y:S04]  /*dc90*/  STL.64 [R1+0x20], R36 ;  /* 0x0000202401007387 */ /* 0x000fe80000100a00 */
[----:B------:R-:W-:Y:S04]  /*dca0*/  STL [R1+0x2c], R39 ;  /* 0x00002c2701007387 */ /* 0x000fe80000100800 */
        /* <DEDUP_REMOVED lines=16> */
[----:B------:R0:W-:Y:S04]  /*ddb0*/  STL.64 [R1+0xb0], R72 ;  /* 0x0000b04801007387 */ /* 0x0001e80000100a00 */
[----:B------:R-:W-:Y:S04]  /*ddc0*/  STL.64 [R1+0xb8], R74 ;  /* 0x0000b84a01007387 */ /* 0x000fe80000100a00 */
[----:B------:R-:W-:Y:S04]  /*ddd0*/  STL.64 [R1+0xc0], R76 ;  /* 0x0000c04c01007387 */ /* 0x000fe80000100a00 */
[----:B------:R-:W-:Y:S01]  /*dde0*/  STL.64 [R1+0xc8], R78 ;  /* 0x0000c84e01007387 */ /* 0x000fe20000100a00 */
[----:B0-----:R-:W-:-:S03]  /*ddf0*/  IMAD.MOV.U32 R73, RZ, RZ, R38 ;  /* 0x000000ffff497224 */ /* 0x001fc600078e0026 */
[----:B------:R-:W-:Y:S04]  /*de00*/  STL.64 [R1+0xd0], R80 ;  /* 0x0000d05001007387 */ /* 0x000fe80000100a00 */
[----:B------:R-:W-:Y:S04]  /*de10*/  STL.64 [R1+0xd8], R82 ;  /* 0x0000d85201007387 */ /* 0x000fe80000100a00 */
[----:B------:R-:W-:Y:S04]  /*de20*/  STL.64 [R1+0xe0], R84 ;  /* 0x0000e05401007387 */ /* 0x000fe80000100a00 */
[----:B------:R-:W-:Y:S04]  /*de30*/  STL.64 [R1+0xe8], R86 ;  /* 0x0000e85601007387 */ /* 0x000fe80000100a00 */
[----:B------:R0:W-:Y:S04]  /*de40*/  STL.64 [R1+0xf0], R88 ;  /* 0x0000f05801007387 */ /* 0x0001e80000100a00 */
[----:B------:R1:W-:Y:S04]  /*de50*/  STL.64 [R1+0xf8], R90 ;  /* 0x0000f85a01007387 */ /* 0x0003e80000100a00 */
[----:B0-----:R0:W2:Y:S04]  /*de60*/  LDL.LU R88, [R1+0x5b8] ;  /* 0x0005b80001587983 */ /* 0x0010a80000300800 */
[----:B------:R0:W3:Y:S04]  /*de70*/  LDL.LU.64 R86, [R1+0x5b0] ;  /* 0x0005b00001567983 */ /* 0x0000e80000300a00 */
[----:B------:R0:W4:Y:S04]  /*de80*/  LDL.LU.64 R84, [R1+0x5a8] ;  /* 0x0005a80001547983 */ /* 0x0001280000300a00 */
[----:B------:R0:W4:Y:S04]  /*de90*/  LDL.LU R83, [R1+0x5a0] ;  /* 0x0005a00001537983 */ /* 0x0001280000300800 */
[----:B------:R0:W4:Y:S04]  /*dea0*/  LDL.LU.64 R80, [R1+0x598] ;  /* 0x0005980001507983 */ /* 0x0001280000300a00 */
[----:B------:R0:W4:Y:S04]  /*deb0*/  LDL.LU R79, [R1+0x590] ;  /* 0x00059000014f7983 */ /* 0x0001280000300800 */
[----:B------:R0:W4:Y:S04]  /*dec0*/  LDL.LU R76, [R1+0x58c] ;  /* 0x00058c00014c7983 */ /* 0x0001280000300800 */
[----:B------:R0:W4:Y:S04]  /*ded0*/  LDL.LU R75, [R1+0x588] ;  /* 0x00058800014b7983 */ /* 0x0001280000300800 */
[----:B------:R0:W4:Y:S04]  /*dee0*/  LDL.LU R72, [R1+0x584] ;  /* 0x0005840001487983 */ /* 0x0001280000300800 */
[----:B------:R0:W4:Y:S04]  /*def0*/  LDL.LU R70, [R1+0x580] ;  /* 0x0005800001467983 */ /* 0x0001280000300800 */
[----:B------:R0:W4:Y:S04]  /*df00*/  LDL.LU R68, [R1+0x57c] ;  /* 0x00057c0001447983 */ /* 0x0001280000300800 */
[----:B------:R-:W4:Y:S04]  /*df10*/  LDL.LU R69, [R1+0x24] ;  /* 0x0000240001457983 */ /* 0x000f280000300800 */
[----:B------:R0:W4:Y:S04]  /*df20*/  LDL.LU R82, [R1+0x578] ;  /* 0x0005780001527983 */ /* 0x0001280000300800 */
[----:B------:R-:W4:Y:S04]  /*df30*/  LDL.LU R89, [R1+0x20] ;  /* 0x0000200001597983 */ /* 0x000f280000300800 */
[----:B------:R0:W4:Y:S04]  /*df40*/  LDL.LU R78, [R1+0x574] ;  /* 0x00057400014e7983 */ /* 0x0001280000300800 */
[----:B------:R-:W4:Y:S04]  /*df50*/  LDL.LU R71, [R1+0x1c] ;  /* 0x00001c0001477983 */ /* 0x000f280000300800 */
[----:B------:R0:W4:Y:S04]  /*df60*/  LDL.LU R77, [R1+0x570] ;  /* 0x00057000014d7983 */ /* 0x0001280000300800 */
[----:B------:R-:W4:Y:S04]  /*df70*/  LDL.LU R3, [R1+0x18] ;  /* 0x0000180001037983 */ /* 0x000f280000300800 */
[----:B------:R-:W4:Y:S04]  /*df80*/  LDL.LU R2, [R1+0x14] ;  /* 0x0000140001027983 */ /* 0x000f280000300800 */
[----:B------:R-:W4:Y:S04]  /*df90*/  LDL.LU R92, [R1+0xf4] ;  /* 0x0000f400015c7983 */ /* 0x000f280000300800 */
[----:B------:R0:W4:Y:S04]  /*dfa0*/  LDL.LU R74, [R1+0x56c] ;  /* 0x00056c00014a7983 */ /* 0x0001280000300800 */
[----:B-1----:R-:W4:Y:S04]  /*dfb0*/  LDL.LU R91, [R1+0xf8] ;  /* 0x0000f800015b7983 */ /* 0x002f280000300800 */
[----:B------:R-:W4:Y:S01]  /*dfc0*/  LDL.LU R90, [R1+0xfc] ;  /* 0x0000fc00015a7983 */ /* 0x000f220000300800 */
[----:B--2---:R-:W-:-:S02]  /*dfd0*/  F2FP.F16.F32.PACK_AB R88, R21, R20 ;  /* 0x000000141558723e */ /* 0x004fc400000000ff */
[----:B---3--:R-:W-:Y:S02]  /*dfe0*/  F2FP.F16.F32.PACK_AB R87, R19, R18 ;  /* 0x000000121357723e */ /* 0x008fe400000000ff */
[----:B------:R-:W-:Y:S02]  /*dff0*/  F2FP.F16.F32.PACK_AB R86, R17, R16 ;  /* 0x000000101156723e */ /* 0x000fe400000000ff */
[----:B----4-:R-:W-:Y:S02]  /*e000*/  F2FP.F16.F32.PACK_AB R83, R15, R14 ;  /* 0x0000000e0f53723e */ /* 0x010fe400000000ff */
[----:B------:R-:W-:Y:S02]  /*e010*/  F2FP.F16.F32.PACK_AB R80, R27, R26 ;  /* 0x0000001a1b50723e */ /* 0x000fe400000000ff */
[----:B------:R-:W-:Y:S02]  /*e020*/  F2FP.F16.F32.PACK_AB R81, R13, R12 ;  /* 0x0000000c0d51723e */ /* 0x000fe400000000ff */
[----:B------:R-:W-:-:S02]  /*e030*/  F2FP.F16.F32.PACK_AB R79, R11, R10 ;  /* 0x0000000a0b4f723e */ /* 0x000fc400000000ff */
[----:B------:R-:W-:Y:S02]  /*e040*/  F2FP.F16.F32.PACK_AB R76, R25, R24 ;  /* 0x00000018194c723e */ /* 0x000fe400000000ff */
[----:B------:R-:W-:Y:S02]  /*e050*/  F2FP.F16.F32.PACK_AB R75, R9, R8 ;  /* 0x00000008094b723e */ /* 0x000fe400000000ff */
[----:B------:R-:W-:Y:S02]  /*e060*/  F2FP.F16.F32.PACK_AB R72, R23, R22 ;  /* 0x000000161748723e */ /* 0x000fe400000000ff */
[----:B------:R-:W-:Y:S02]  /*e070*/  F2FP.F16.F32.PACK_AB R70, R7, R6 ;  /* 0x000000060746723e */ /* 0x000fe400000000ff */
[----:B------:R-:W-:Y:S02]  /*e080*/  F2FP.F16.F32.PACK_AB R68, R5, R4 ;  /* 0x000000040544723e */ /* 0x000fe400000000ff */
[----:B------:R-:W1:Y:S01]  /*e090*/  LDTM.x64 R4, tmem[UR10+0xc0] ;  /* 0x0000c00a000479ee */ /* 0x000e620008340000 */
[----:B------:R-:W-:Y:S01]  /*e0a0*/  ISETP.GE.AND P0, PT, R93, UR6, PT ;  /* 0x000000065d007c0c */ /* 0x000fe2000bf06270 */
[----:B------:R-:W-:Y:S01]  /*e0b0*/  NOP ;  /* 0x0000000000007918 */ /* 0x000fe20000000000 */
[----:B------:R-:W2:Y:S01]  /*e0c0*/  LDCU.64 UR10, c[0x0][0x398] ;  /* 0x00007300ff0a77ac */ /* 0x000ea20008000a00 */
[----:B------:R-:W3:Y:S01]  /*e0d0*/  LDCU UR6, c[0x0][0x398] ;  /* 0x00007300ff0677ac */ /* 0x000ee20008000800 */
[----:B-1----:R-:W-:Y:S01]  /*e0e0*/  F2FP.F16.F32.PACK_AB R85, R14, R73 ;  /* 0x000000490e55723e */ /* 0x002fe200000000ff */
[----:B------:R1:W-:Y:S04]  /*e0f0*/  STL [R1+0x560], R92 ;  /* 0x0005605c01007387 */ /* 0x0003e80000100800 */
[----:B-1----:R-:W4:Y:S04]  /*e100*/  LDL.LU R92, [R1+0x520] ;  /* 0x00052000015c7983 */ /* 0x002f280000300800 */
[----:B------:R0:W2:Y:S01]  /*e110*/  LDL.LU R73, [R1+0x568] ;  /* 0x0005680001497983 */ /* 0x0000a20000300800 */
[----:B------:R-:W-:-:S02]  /*e120*/  F2FP.F16.F32.PACK_AB R82, R12, R89 ;  /* 0x000000590c52723e */ /* 0x000fc400000000ff */
[----:B------:R-:W1:Y:S01]  /*e130*/  LDC R89, c[0x0][0x3b4] ;  /* 0x0000ed00ff597b82 */ /* 0x000e620000000800 */
[----:B------:R-:W-:Y:S02]  /*e140*/  F2FP.F16.F32.PACK_AB R74, R9, R2 ;  /* 0x00000002094a723e */ /* 0x000fe400000000ff */
[----:B------:R-:W-:Y:S02]  /*e150*/  F2FP.F16.F32.PACK_AB R78, R11, R71 ;  /* 0x000000470b4e723e */ /* 0x000fe400000000ff */
[----:B------:R-:W-:Y:S02]  /*e160*/  F2FP.F16.F32.PACK_AB R77, R10, R3 ;  /* 0x000000030a4d723e */ /* 0x000fe400000000ff */
[----:B------:R-:W-:Y:S02]  /*e170*/  F2FP.F16.F32.PACK_AB R84, R13, R69 ;  /* 0x000000450d54723e */ /* 0x000fe400000000ff */
[----:B------:R0:W3:Y:S04]  /*e180*/  LDL.LU R69, [R1+0x564] ;  /* 0x0005640001457983 */ /* 0x0000e80000300800 */
[----:B------:R-:W3:Y:S04]  /*e190*/  LDL R11, [R1+0x52c] ;  /* 0x00052c00010b7983 */ /* 0x000ee80000100800 */
[----:B------:R-:W3:Y:S01]  /*e1a0*/  LDL.LU R10, [R1+0x4] ;  /* 0x00000400010a7983 */ /* 0x000ee20000300800 */
[C---:B----4-:R-:W-:Y:S01]  /*e1b0*/  ISETP.LT.AND P0, PT, R92.reuse, UR35, !P0 ;  /* 0x000000235c007c0c */ /* 0x050fe2000c701270 */
[----:B------:R-:W-:Y:S01]  /*e1c0*/  IMAD R71, R92, UR32, RZ ;  /* 0x000000205c477c24 */ /* 0x000fe2000f8e02ff */
[----:B------:R-:W4:Y:S01]  /*e1d0*/  LDCU UR35, c[0x0][0x398] ;  /* 0x00007300ff2377ac */ /* 0x000f220008000800 */
[----:B--2---:R-:W-:Y:S01]  /*e1e0*/  F2FP.F16.F32.PACK_AB R73, R0, R8 ;  /* 0x000000080049723e */ /* 0x004fe200000000ff */
[----:B-1----:R-:W-:-:S05]  /*e1f0*/  IMAD R0, R93, R89, RZ ;  /* 0x000000595d007224 */ /* 0x002fca00078e02ff */
[----:B------:R-:W-:-:S04]  /*e200*/  LEA R8, P2, R0, UR4, 0x1 ;  /* 0x0000000400087c11 */ /* 0x000fc8000f8408ff */
[----:B------:R-:W-:-:S03]  /*e210*/  LEA.HI.X.SX32 R9, R0, UR5, 0x1, P2 ;  /* 0x0000000500097c11 */ /* 0x000fc600090f0eff */
[----:B------:R-:W-:-:S05]  /*e220*/  IMAD.WIDE R2, R71, 0x2, R8 ;  /* 0x0000000247027825 */ /* 0x000fca00078e0208 */
[----:B------:R1:W-:Y:S04]  /*e230*/  @P0 STG.E.U16 desc[UR22][R2.64], R72 ;  /* 0x0000004802000986 */ /* 0x0003e8000c101516 */
[----:B-1----:R-:W3:Y:S04]  /*e240*/  LDL.LU R2, [R1+0xc] ;  /* 0x00000c0001027983 */ /* 0x002ee80000300800 */
[----:B------:R-:W2:Y:S01]  /*e250*/  LDL.LU R3, [R1+0x10c] ;  /* 0x00010c0001037983 */ /* 0x000ea20000300800 */
[----:B------:R-:W-:Y:S01]  /*e260*/  IMAD R0, R89, 0x80, R0 ;  /* 0x0000008059007824 */ /* 0x000fe200078e0200 */
[----:B---3--:R-:W-:-:S02]  /*e270*/  F2FP.F16.F32.PACK_AB R69, R7, R2 ;  /* 0x000000020745723e */ /* 0x008fc400000000ff */
[----:B------:R-:W3:Y:S01]  /*e280*/  LDL R7, [R1+0x530] ;  /* 0x0005300001077983 */ /* 0x000ee20000100800 */
[----:B------:R-:W-:Y:S02]  /*e290*/  ISETP.GE.AND P0, PT, R92, UR7, PT ;  /* 0x000000075c007c0c */ /* 0x000fe4000bf06270 */
[C---:B------:R-:W-:Y:S02]  /*e2a0*/  LEA R2, P1, R0.reuse, UR4, 0x1 ;  /* 0x0000000400027c11 */ /* 0x040fe4000f8208ff */
[----:B--2---:R-:W-:Y:S02]  /*e2b0*/  F2FP.F16.F32.PACK_AB R14, R3, R6 ;  /* 0x00000006030e723e */ /* 0x004fe400000000ff */
[----:B------:R-:W-:Y:S01]  /*e2c0*/  LEA.HI.X.SX32 R3, R0, UR5, 0x1, P1 ;  /* 0x0000000500037c11 */ /* 0x000fe200088f0eff */
[----:B------:R-:W-:Y:S01]  /*e2d0*/  IMAD R0, R89, 0x80, R0 ;  /* 0x0000008059007824 */ /* 0x000fe200078e0200 */
[----:B------:R-:W-:-:S03]  /*e2e0*/  F2FP.F16.F32.PACK_AB R13, R5, R10 ;  /* 0x0000000a050d723e */ /* 0x000fc600000000ff */
[----:B------:R-:W-:Y:S02]  /*e2f0*/  IMAD R5, R89, 0x80, R0 ;  /* 0x0000008059057824 */ /* 0x000fe400078e0200 */
[----:B------:R-:W2:Y:S01]  /*e300*/  LDL.LU R89, [R1+0x528] ;  /* 0x0005280001597983 */ /* 0x000ea20000300800 */
[----:B---3--:R-:W-:Y:S01]  /*e310*/  ISETP.LT.AND P2, PT, R7, UR10, !P0 ;  /* 0x0000000a07007c0c */ /* 0x008fe2000c741270 */
[----:B------:R-:W-:Y:S01]  /*e320*/  IMAD.WIDE R6, R71, 0x2, R2 ;  /* 0x0000000247067825 */ /* 0x000fe200078e0202 */
[----:B------:R-:W1:Y:S11]  /*e330*/  LDCU UR10, c[0x0][0x398] ;  /* 0x00007300ff0a77ac */ /* 0x000e760008000800 */
[----:B------:R3:W-:Y:S01]  /*e340*/  @P2 STG.E.U16 desc[UR22][R6.64], R68 ;  /* 0x0000004406002986 */ /* 0x0007e2000c101516 */
[----:B------:R-:W-:Y:S01]  /*e350*/  ISETP.LT.AND P2, PT, R11, UR14, !P0 ;  /* 0x0000000e0b007c0c */ /* 0x000fe2000c741270 */
[----:B------:R-:W0:Y:S01]  /*e360*/  LDCU UR14, c[0x0][0x39c] ;  /* 0x00007380ff0e77ac */ /* 0x000e220008000800 */
[----:B---3--:R-:W-:-:S04]  /*e370*/  LEA R6, P1, R0, UR4, 0x1 ;  /* 0x0000000400067c11 */ /* 0x008fc8000f8208ff */
[----:B------:R-:W-:Y:S02]  /*e380*/  LEA.HI.X.SX32 R7, R0, UR5, 0x1, P1 ;  /* 0x0000000500077c11 */ /* 0x000fe400088f0eff */
[----:B------:R-:W-:Y:S02]  /*e390*/  PRMT R0, R68, 0x7632, R0 ;  /* 0x0000763244007816 */ /* 0x000fe40000000000 */
[----:B------:R-:W3:Y:S01]  /*e3a0*/  LDL R68, [R1+0x530] ;  /* 0x0005300001447983 */ /* 0x000ee20000100800 */
[----:B------:R-:W-:-:S05]  /*e3b0*/  IMAD.WIDE R10, R71, 0x2, R6 ;  /* 0x00000002470a7825 */ /* 0x000fca00078e0206 */
[----:B------:R0:W-:Y:S04]  /*e3c0*/  @P2 STG.E.U16 desc[UR22][R10.64], R0 ;  /* 0x000000000a002986 */ /* 0x0001e8000c101516 */
[----:B0-----:R-:W3:Y:S01]  /*e3d0*/  LDL.LU R11, [R1+0x104] ;  /* 0x00010400010b7983 */ /* 0x001ee20000300800 */
[----:B--2---:R-:W-:Y:S01]  /*e3e0*/  ISETP.LT.AND P0, PT, R89, UR12, !P0 ;  /* 0x0000000c59007c0c */ /* 0x004fe2000c701270 */
[----:B------:R-:W-:Y:S01]  /*e3f0*/  VIADD R0, R92, 0x1 ;  /* 0x000000015c007836 */ /* 0x000fe20000000000 */
[----:B------:R-:W0:Y:S01]  /*e400*/  LDCU UR12, c[0x0][0x398] ;  /* 0x00007300ff0c77ac */ /* 0x000e220008000800 */
[----:B---3--:R-:W-:Y:S02]  /*e410*/  F2FP.F16.F32.PACK_AB R12, R11, R4 ;  /* 0x000000040b0c723e */ /* 0x008fe400000000ff */
[----:B------:R-:W-:-:S04]  /*e420*/  LEA R4, P1, R5, UR4, 0x1 ;  /* 0x0000000405047c11 */ /* 0x000fc8000f8208ff */
[----:B------:R-:W-:Y:S01]  /*e430*/  LEA.HI.X.SX32 R5, R5, UR5, 0x1, P1 ;  /* 0x0000000505057c11 */ /* 0x000fe200088f0eff */
[----:B------:R-:W2:Y:S02]  /*e440*/  LDCU.64 UR4, c[0x0][0x398] ;  /* 0x00007300ff0477ac */ /* 0x000ea40008000a00 */
[----:B------:R-:W-:-:S05]  /*e450*/  IMAD.WIDE R10, R71, 0x2, R4 ;  /* 0x00000002470a7825 */ /* 0x000fca00078e0204 */
[----:B------:R3:W-:Y:S02]  /*e460*/  @P0 STG.E.U16 desc[UR22][R10.64], R12 ;  /* 0x0000000c0a000986 */ /* 0x0007e4000c101516 */
[----:B---3--:R-:W-:Y:S02]  /*e470*/  PRMT R12, R72, 0x7632, R12 ;  /* 0x00007632480c7816 */ /* 0x008fe4000000000c */
[----:B------:R-:W3:Y:S01]  /*e480*/  LDL.LU R72, [R1+0x52c] ;  /* 0x00052c0001487983 */ /* 0x000ee20000300800 */
[----:B------:R-:W-:-:S04]  /*e490*/  ISETP.GE.AND P0, PT, R0, UR7, PT ;  /* 0x0000000700007c0c */ /* 0x000fc8000bf06270 */
[----:B------:R-:W-:Y:S01]  /*e4a0*/  ISETP.LT.AND P1, PT, R93, UR30, !P0 ;  /* 0x0000001e5d007c0c */ /* 0x000fe2000c721270 */
[----:B------:R-:W-:Y:S01]  /*e4b0*/  VIADD R0, R71, UR32 ;  /* 0x0000002047007c36 */ /* 0x000fe20008000000 */
[----:B------:R-:W-:Y:S01]  /*e4c0*/  ISETP.LT.AND P2, PT, R68, UR28, !P0 ;  /* 0x0000001c44007c0c */ /* 0x000fe2000c741270 */
[----:B------:R-:W0:Y:S02]  /*e4d0*/  LDCU UR28, c[0x0][0x398] ;  /* 0x00007300ff1c77ac */ /* 0x000e240008000800 */
[----:B------:R-:W-:Y:S01]  /*e4e0*/  IMAD.WIDE R10, R0, 0x2, R8 ;  /* 0x00000002000a7825 */ /* 0x000fe200078e0208 */
[----:B------:R-:W0:Y:S07]  /*e4f0*/  LDCU UR30, c[0x0][0x398] ;  /* 0x00007300ff1e77ac */ /* 0x000e2e0008000800 */
[----:B------:R0:W-:Y:S02]  /*e500*/  @P1 STG.E.U16 desc[UR22][R10.64], R12 ;  /* 0x0000000c0a001986 */ /* 0x0001e4000c101516 */
[----:B0-----:R-:W-:Y:S01]  /*e510*/  PRMT R12, R12, 0x7632, R12 ;  /* 0x000076320c0c7816 */ /* 0x001fe2000000000c */
[----:B------:R-:W-:-:S05]  /*e520*/  IMAD.WIDE R10, R0, 0x2, R2 ;  /* 0x00000002000a7825 */ /* 0x000fca00078e0202 */
[----:B------:R0:W-:Y:S02]  /*e530*/  @P2 STG.E.U16 desc[UR22][R10.64], R12 ;  /* 0x0000000c0a002986 */ /* 0x0001e4000c101516 */
[----:B0-----:R-:W-:Y:S01]  /*e540*/  IMAD.WIDE R10, R0, 0x2, R6 ;  /* 0x00000002000a7825 */ /* 0x001fe200078e0206 */
[----:B------:R-:W-:Y:S02]  /*e550*/  PRMT R12, R13, 0x7632, R12 ;  /* 0x000076320d0c7816 */ /* 0x000fe4000000000c */
[----:B---3--:R-:W-:Y:S01]  /*e560*/  ISETP.LT.AND P1, PT, R72, UR26, !P0 ;  /* 0x0000001a48007c0c */ /* 0x008fe2000c721270 */
[----:B------:R-:W0:Y:S01]  /*e570*/  LDCU UR26, c[0x0][0x398] ;  /* 0x00007300ff1a77ac */ /* 0x000e220008000800 */
[----:B--2---:R-:W-:Y:S01]  /*e580*/  ISETP.LT.AND P0, PT, R89, UR4, !P0 ;  /* 0x0000000459007c0c */ /* 0x004fe2000c701270 */
[----:B------:R-:W2:Y:S10]  /*e590*/  LDCU UR4, c[0x0][0x398] ;  /* 0x00007300ff0477ac */ /* 0x000eb40008000800 */
[----:B------:R3:W-:Y:S02]  /*e5a0*/  @P1 STG.E.U16 desc[UR22][R10.64], R13 ;  /* 0x0000000d0a001986 */ /* 0x0007e4000c101516 */
[----:B---3--:R-:W-:-:S05]  /*e5b0*/  IMAD.WIDE R10, R0, 0x2, R4 ;  /* 0x00000002000a7825 */ /* 0x008fca00078e0204 */
[----:B------:R3:W-:Y:S02]  /*e5c0*/  @P0 STG.E.U16 desc[UR22][R10.64], R12 ;  /* 0x0000000c0a000986 */ /* 0x0007e4000c101516 */
[----:B---3--:R-:W-:-:S05]  /*e5d0*/  VIADD R10, R92, 0x2 ;  /* 0x000000025c0a7836 */ /* 0x008fca0000000000 */
[----:B------:R-:W-:-:S04]  /*e5e0*/  ISETP.GE.AND P0, PT, R10, UR7, PT ;  /* 0x000000070a007c0c */ /* 0x000fc8000bf06270 */
[----:B------:R-:W-:Y:S01]  /*e5f0*/  ISETP.LT.AND P1, PT, R93, UR24, !P0 ;  /* 0x000000185d007c0c */ /* 0x000fe2000c721270 */
[----:B------:R-:W-:Y:S01]  /*e600*/  VIADD R0, R0, UR32 ;  /* 0x0000002000007c36 */ /* 0x000fe20008000000 */
[----:B------:R-:W-:Y:S01]  /*e610*/  PRMT R12, R70, 0x7632, R12 ;  /* 0x00007632460c7816 */ /* 0x000fe2000000000c */
[----:B------:R-:W-:Y:S01]  /*e620*/  VIADD R13, R92, 0xb ;  /* 0x0000000b5c0d7836 */ /* 0x000fe20000000000 */
[----:B------:R-:W3:Y:S01]  /*e630*/  LDCU UR24, c[0x0][0x398] ;  /* 0x00007300ff1877ac */ /* 0x000ee20008000800 */
[----:B------:R-:W-:-:S08]  /*e640*/  IMAD.WIDE R10, R0, 0x2, R8 ;  /* 0x00000002000a7825 */ /* 0x000fd000078e0208 */
[----:B------:R0:W-:Y:S01]  /*e650*/  @P1 STG.E.U16 desc[UR22][R10.64], R76 ;  /* 0x0000004c0a001986 */ /* 0x0001e2000c101516 */
[----:B------:R-:W-:Y:S01]  /*e660*/  ISETP.LT.AND P1, PT, R68, UR20, !P0 ;  /* 0x0000001444007c0c */ /* 0x000fe2000c721270 */
[----:B------:R-:W1:Y:S01]  /*e670*/  LDCU UR20, c[0x0][0x398] ;  /* 0x00007300ff1477ac */ /* 0x000e620008000800 */
[----:B0-----:R-:W-:-:S11]  /*e680*/  IMAD.WIDE R10, R0, 0x2, R2 ;  /* 0x00000002000a7825 */ /* 0x001fd600078e0202 */
[----:B------:R0:W-:Y:S01]  /*e690*/  @P1 STG.E.U16 desc[UR22][R10.64], R70 ;  /* 0x000000460a001986 */ /* 0x0001e2000c101516 */
[----:B------:R-:W-:Y:S01]  /*e6a0*/  ISETP.LT.AND P1, PT, R72, UR18, !P0 ;  /* 0x0000001248007c0c */ /* 0x000fe2000c721270 */
[----:B------:R-:W1:Y:S01]  /*e6b0*/  LDCU UR18, c[0x0][0x398] ;  /* 0x00007300ff1277ac */ /* 0x000e620008000800 */
[----:B0-----:R-:W-:-:S11]  /*e6c0*/  IMAD.WIDE R10, R0, 0x2, R6 ;  /* 0x00000002000a7825 */ /* 0x001fd600078e0206 */
[----:B------:R0:W-:Y:S02]  /*e6d0*/  @P1 STG.E.U16 desc[UR22][R10.64], R12 ;  /* 0x0000000c0a001986 */ /* 0x0001e4000c101516 */
[----:B0-----:R-:W-:Y:S02]  /*e6e0*/  PRMT R12, R76, 0x7632, R12 ;  /* 0x000076324c0c7816 */ /* 0x001fe4000000000c */
[----:B------:R-:W3:Y:S01]  /*e6f0*/  LDL.LU R76, [R1+0x530] ;  /* 0x00053000014c7983 */ /* 0x000ee20000300800 */
[----:B------:R-:W-:Y:S01]  /*e700*/  ISETP.LT.AND P0, PT, R89, UR16, !P0 ;  /* 0x0000001059007c0c */ /* 0x000fe2000c701270 */
[----:B------:R-:W-:Y:S01]  /*e710*/  IMAD.WIDE R10, R0, 0x2, R4 ;  /* 0x00000002000a7825 */ /* 0x000fe200078e0204 */
[----:B------:R-:W0:Y:S11]  /*e720*/  LDCU UR16, c[0x0][0x398] ;  /* 0x00007300ff1077ac */ /* 0x000e360008000800 */
[----:B------:R0:W-:Y:S02]  /*e730*/  @P0 STG.E.U16 desc[UR22][R10.64], R14 ;  /* 0x0000000e0a000986 */ /* 0x0001e4000c101516 */
[----:B0-----:R-:W-:-:S05]  /*e740*/  VIADD R10, R92, 0x3 ;  /* 0x000000035c0a7836 */ /* 0x001fca0000000000 */
[----:B------:R-:W-:-:S04]  /*e750*/  ISETP.GE.AND P0, PT, R10, UR7, PT ;  /* 0x000000070a007c0c */ /* 0x000fc8000bf06270 */
[----:B------:R-:W-:Y:S01]  /*e760*/  ISETP.LT.AND P1, PT, R93, UR34, !P0 ;  /* 0x000000225d007c0c */ /* 0x000fe2000c721270 */
[----:B------:R-:W-:Y:S01]  /*e770*/  VIADD R0, R0, UR32 ;  /* 0x0000002000007c36 */ /* 0x000fe20008000000 */
[----:B--2---:R-:W-:Y:S01]  /*e780*/  ISETP.LT.AND P2, PT, R68, UR4, !P0 ;  /* 0x0000000444007c0c */ /* 0x004fe2000c741270 */
[----:B------:R-:W0:Y:S02]  /*e790*/  LDCU UR4, c[0x0][0x398] ;  /* 0x00007300ff0477ac */ /* 0x000e240008000800 */
[----:B------:R-:W-:Y:S01]  /*e7a0*/  IMAD.WIDE R10, R0, 0x2, R8 ;  /* 0x00000002000a7825 */ /* 0x000fe200078e0208 */
[----:B------:R-:W2:Y:S07]  /*e7b0*/  LDCU UR34, c[0x0][0x398] ;  /* 0x00007300ff2277ac */ /* 0x000eae0008000800 */
[----:B------:R1:W-:Y:S01]  /*e7c0*/  @P1 STG.E.U16 desc[UR22][R10.64], R12 ;  /* 0x0000000c0a001986 */ /* 0x0003e2000c101516 */
[----:B------:R-:W-:Y:S01]  /*e7d0*/  ISETP.LT.AND P1, PT, R72, UR6, !P0 ;  /* 0x0000000648007c0c */ /* 0x000fe2000c721270 */
[----:B------:R-:W3:Y:S01]  /*e7e0*/  LDCU UR6, c[0x0][0x398] ;  /* 0x00007300ff0677ac */ /* 0x000ee20008000800 */
[----:B0-----:R-:W-:Y:S01]  /*e7f0*/  ISETP.LT.AND P0, PT, R89, UR4, !P0 ;  /* 0x0000000459007c0c */ /* 0x001fe2000c701270 */
[----:B------:R-:W0:Y:S01]  /*e800*/  LDCU UR4, c[0x0][0x398] ;  /* 0x00007300ff0477ac */ /* 0x000e220008000800 */
[----:B-1----:R-:W-:Y:S01]  /*e810*/  PRMT R12, R14, 0x7632, R12 ;  /* 0x000076320e0c7816 */ /* 0x002fe2000000000c */
[----:B------:R-:W-:-:S05]  /*e820*/  IMAD.WIDE R10, R0, 0x2, R2 ;  /* 0x00000002000a7825 */ /* 0x000fca00078e0202 */
[----:B------:R1:W-:Y:S02]  /*e830*/  @P2 STG.E.U16 desc[UR22][R10.64], R12 ;  /* 0x0000000c0a002986 */ /* 0x0003e4000c101516 */
[----:B-1----:R-:W-:Y:S01]  /*e840*/  IMAD.WIDE R10, R0, 0x2, R6 ;  /* 0x00000002000a7825 */ /* 0x002fe200078e0206 */
[----:B------:R-:W-:-:S04]  /*e850*/  PRMT R12, R69, 0x7632, R12 ;  /* 0x00007632450c7816 */ /* 0x000fc8000000000c */
[----:B------:R1:W-:Y:S02]  /*e860*/  @P1 STG.E.U16 desc[UR22][R10.64], R69 ;  /* 0x000000450a001986 */ /* 0x0003e4000c101516 */
[----:B-1----:R-:W-:-:S05]  /*e870*/  IMAD.WIDE R10, R0, 0x2, R4 ;  /* 0x00000002000a7825 */ /* 0x002fca00078e0204 */
[----:B------:R1:W-:Y:S02]  /*e880*/  @P0 STG.E.U16 desc[UR22][R10.64], R12 ;  /* 0x0000000c0a000986 */ /* 0x0003e4000c101516 */
[----:B-1----:R-:W-:-:S05]  /*e890*/  VIADD R10, R92, 0x4 ;  /* 0x000000045c0a7836 */ /* 0x002fca0000000000 */
[----:B------:R-:W-:-:S04]  /*e8a0*/  ISETP.GE.AND P0, PT, R10, UR7, PT ;  /* 0x000000070a007c0c */ /* 0x000fc8000bf06270 */
[----:B0-----:R-:W-:Y:S01]  /*e8b0*/  ISETP.LT.AND P1, PT, R93, UR4, !P0 ;  /* 0x000000045d007c0c */ /* 0x001fe2000c721270 */
[----:B------:R-:W-:Y:S01]  /*e8c0*/  VIADD R0, R0, UR32 ;  /* 0x0000002000007c36 */ /* 0x000fe20008000000 */
[----:B------:R-:W0:Y:S03]  /*e8d0*/  LDCU UR4, c[0x0][0x398] ;  /* 0x00007300ff0477ac */ /* 0x000e260008000800 */
[----:B------:R-:W-:-:S08]  /*e8e0*/  IMAD.WIDE R10, R0, 0x2, R8 ;  /* 0x00000002000a7825 */ /* 0x000fd000078e0208 */
[----:B------:R1:W-:Y:S02]  /*e8f0*/  @P1 STG.E.U16 desc[UR22][R10.64], R80 ;  /* 0x000000500a001986 */ /* 0x0003e4000c101516 */
[----:B-1----:R-:W-:Y:S01]  /*e900*/  IMAD.WIDE R10, R0, 0x2, R2 ;  /* 0x00000002000a7825 */ /* 0x002fe200078e0202 */
[----:B------:R-:W-:Y:S02]  /*e910*/  PRMT R12, R75, 0x7632, R12 ;  /* 0x000076324b0c7816 */ /* 0x000fe4000000000c */
[----:B---3--:R-:W-:Y:S01]  /*e920*/  ISETP.LT.AND P1, PT, R76, UR6, !P0 ;  /* 0x000000064c007c0c */ /* 0x008fe2000c721270 */
[----:B------:R-:W1:-:S12]  /*e930*/  LDCU UR6, c[0x0][0x398] ;  /* 0x00007300ff0677ac */ /* 0x000e580008000800 */
[----:B------:R3:W-:Y:S01]  /*e940*/  @P1 STG.E.U16 desc[UR22][R10.64], R75 ;  /* 0x0000004b0a001986 */ /* 0x0007e2000c101516 */
[----:B0-----:R-:W-:Y:S01]  /*e950*/  ISETP.LT.AND P1, PT, R72, UR4, !P0 ;  /* 0x0000000448007c0c */ /* 0x001fe2000c721270 */
[----:B------:R-:W0:Y:S01]  /*e960*/  LDCU UR4, c[0x0][0x398] ;  /* 0x00007300ff0477ac */ /* 0x000e220008000800 */
[----:B-1----:R-:W-:Y:S01]  /*e970*/  ISETP.LT.AND P0, PT, R89, UR6, !P0 ;  /* 0x0000000659007c0c */ /* 0x002fe2000c701270 */
[----:B------:R-:W1:Y:S01]  /*e980*/  LDCU UR6, c[0x0][0x398] ;  /* 0x00007300ff0677ac */ /* 0x000e620008000800 */
[----:B---3--:R-:W-:Y:S01]  /*e990*/  IMAD.WIDE R10, R0, 0x2, R6 ;  /* 0x00000002000a7825 */ /* 0x008fe200078e0206 */
[----:B------:R-:W-:Y:S01]  /*e9a0*/  PRMT R14, R86, 0x7632, R14 ;  /* 0x00007632560e7816 */ /* 0x000fe2000000000e */
[----:B------:R-:W3:Y:S07]  /*e9b0*/  LDL.LU R75, [R1+0xec] ;  /* 0x0000ec00014b7983 */ /* 0x000eee0000300800 */
[----:B------:R0:W-:Y:S02]  /*e9c0*/  @P1 STG.E.U16 desc[UR22][R10.64], R12 ;  /* 0x0000000c0a001986 */ /* 0x0001e4000c101516 */
[----:B0-----:R-:W-:-:S05]  /*e9d0*/  IMAD.WIDE R10, R0, 0x2, R4 ;  /* 0x00000002000a7825 */ /* 0x001fca00078e0204 */
[----:B------:R0:W-:Y:S02]  /*e9e0*/  @P0 STG.E.U16 desc[UR22][R10.64], R73 ;  /* 0x000000490a000986 */ /* 0x0001e4000c101516 */
[----:B0-----:R-:W-:-:S05]  /*e9f0*/  VIADD R10, R92, 0x5 ;  /* 0x000000055c0a7836 */ /* 0x001fca0000000000 */
[----:B------:R-:W-:-:S04]  /*ea00*/  ISETP.GE.AND P0, PT, R10, UR7, PT ;  /* 0x000000070a007c0c */ /* 0x000fc8000bf06270 */
[----:B------:R-:W-:Y:S01]  /*ea10*/  ISETP.LT.AND P1, PT, R93, UR4, !P0 ;  /* 0x000000045d007c0c */ /* 0x000fe2000c721270 */
[----:B------:R-:W0:Y:S01]  /*ea20*/  LDCU UR4, c[0x0][0x398] ;  /* 0x00007300ff0477ac */ /* 0x000e220008000800 */
[----:B-1----:R-:W-:Y:S01]  /*ea30*/  ISETP.LT.AND P2, PT, R76, UR6, !P0 ;  /* 0x000000064c007c0c */ /* 0x002fe2000c741270 */
[----:B------:R-:W-:Y:S01]  /*ea40*/  VIADD R0, R0, UR32 ;  /* 0x0000002000007c36 */ /* 0x000fe20008000000 */
[----:B------:R-:W1:Y:S01]  /*ea50*/  LDCU UR6, c[0x0][0x398] ;  /* 0x00007300ff0677ac */ /* 0x000e620008000800 */
[----:B------:R-:W-:Y:S02]  /*ea60*/  PRMT R12, R80, 0x7632, R12 ;  /* 0x00007632500c7816 */ /* 0x000fe4000000000c */
[----:B------:R-:W-:Y:S01]  /*ea70*/  IMAD.WIDE R10, R0, 0x2, R8 ;  /* 0x00000002000a7825 */ /* 0x000fe200078e0208 */
[----:B------:R-:W2:Y:S05]  /*ea80*/  LDL.LU R80, [R1+0xe4] ;  /* 0x0000e40001507983 */ /* 0x000eaa0000300800 */
[----:B------:R1:W-:Y:S01]  /*ea90*/  @P1 STG.E.U16 desc[UR22][R10.64], R12 ;  /* 0x0000000c0a001986 */ /* 0x0003e2000c101516 */
[----:B0-----:R-:W-:Y:S01]  /*eaa0*/  ISETP.LT.AND P1, PT, R72, UR4, !P0 ;  /* 0x0000000448007c0c */ /* 0x001fe2000c721270 */
[----:B------:R-:W0:Y:S01]  /*eab0*/  LDCU UR4, c[0x0][0x398] ;  /* 0x00007300ff0477ac */ /* 0x000e220008000800 */
[----:B-1----:R-:W-:Y:S01]  /*eac0*/  PRMT R12, R73, 0x7632, R12 ;  /* 0x00007632490c7816 */ /* 0x002fe2000000000c */
[C---:B------:R-:W-:Y:S01]  /*ead0*/  IMAD.WIDE R10, R0.reuse, 0x2, R2 ;  /* 0x00000002000a7825 */ /* 0x040fe200078e0202 */
[----:B------:R-:W-:Y:S01]  /*eae0*/  ISETP.LT.AND P0, PT, R89, UR6, !P0 ;  /* 0x0000000659007c0c */ /* 0x000fe2000c701270 */
[----:B------:R-:W1:Y:S01]  /*eaf0*/  LDCU UR6, c[0x0][0x398] ;  /* 0x00007300ff0677ac */ /* 0x000e620008000800 */
[----:B------:R-:W2:Y:S04]  /*eb00*/  LDL.LU R73, [R1+0x2e4] ;  /* 0x0002e40001497983 */ /* 0x000ea80000300800 */
[----:B------:R0:W-:Y:S02]  /*eb10*/  @P2 STG.E.U16 desc[UR22][R10.64], R12 ;  /* 0x0000000c0a002986 */ /* 0x0001e4000c101516 */
[----:B0-----:R-:W-:Y:S01]  /*eb20*/  IMAD.WIDE R10, R0, 0x2, R6 ;  /* 0x00000002000a7825 */ /* 0x001fe200078e0206 */
[----:B------:R-:W-:-:S04]  /*eb30*/  PRMT R12, R74, 0x7632, R12 ;  /* 0x000076324a0c7816 */ /* 0x000fc8000000000c */
[----:B------:R0:W-:Y:S02]  /*eb40*/  @P1 STG.E.U16 desc[UR22][R10.64], R74 ;  /* 0x0000004a0a001986 */ /* 0x0001e4000c101516 */
[----:B0-----:R-:W-:Y:S02]  /*eb50*/  IMAD.WIDE R10, R0, 0x2, R4 ;  /* 0x00000002000a7825 */ /* 0x001fe400078e0204 */
[----:B------:R-:W2:Y:S04]  /*eb60*/  LDL.LU R74, [R1+0x1e4] ;  /* 0x0001e400014a7983 */ /* 0x000ea80000300800 */
[----:B------:R0:W-:Y:S02]  /*eb70*/  @P0 STG.E.U16 desc[UR22][R10.64], R12 ;  /* 0x0000000c0a000986 */ /* 0x0001e4000c101516 */
[----:B0-----:R-:W-:-:S05]  /*eb80*/  VIADD R10, R92, 0x6 ;  /* 0x000000065c0a7836 */ /* 0x001fca0000000000 */
[----:B------:R-:W-:-:S04]  /*eb90*/  ISETP.GE.AND P0, PT, R10, UR7, PT ;  /* 0x000000070a007c0c */ /* 0x000fc8000bf06270 */
[----:B------:R-:W-:Y:S01]  /*eba0*/  ISETP.LT.AND P1, PT, R93, UR4, !P0 ;  /* 0x000000045d007c0c */ /* 0x000fe2000c721270 */
[----:B------:R-:W-:Y:S01]  /*ebb0*/  VIADD R0, R0, UR32 ;  /* 0x0000002000007c36 */ /* 0x000fe20008000000 */
[----:B------:R-:W0:Y:S03]  /*ebc0*/  LDCU UR4, c[0x0][0x398] ;  /* 0x00007300ff0477ac */ /* 0x000e260008000800 */
[----:B------:R-:W-:-:S08]  /*ebd0*/  IMAD.WIDE R10, R0, 0x2, R8 ;  /* 0x00000002000a7825 */ /* 0x000fd000078e0208 */
[----:B------:R0:W-:Y:S01]  /*ebe0*/  @P1 STG.E.U16 desc[UR22][R10.64], R79 ;  /* 0x0000004f0a001986 */ /* 0x0001e2000c101516 */
[----:B-1----:R-:W-:Y:S01]  /*ebf0*/  ISETP.LT.AND P1, PT, R76, UR6, !P0 ;  /* 0x000000064c007c0c */ /* 0x002fe2000c721270 */
[----:B------:R-:W1:Y:S01]  /*ec00*/  LDCU UR6, c[0x0][0x398] ;  /* 0x00007300ff0677ac */ /* 0x000e620008000800 */
[----:B------:R-:W-:Y:S01]  /*ec10*/  PRMT R12, R79, 0x7632, R12 ;  /* 0x000076324f0c7816 */ /* 0x000fe2000000000c */
[----:B0-----:R-:W-:Y:S01]  /*ec20*/  IMAD.WIDE R10, R0, 0x2, R2 ;  /* 0x00000002000a7825 */ /* 0x001fe200078e0202 */
[----:B------:R-:W2:Y:S09]  /*ec30*/  LDL.LU R79, [R1+0xf0] ;  /* 0x0000f000014f7983 */ /* 0x000eb20000300800 */
[----:B------:R0:W-:Y:S01]  /*ec40*/  @P1 STG.E.U16 desc[UR22][R10.64], R12 ;  /* 0x0000000c0a001986 */ /* 0x0001e2000c101516 */
[----:B------:R-:W-:Y:S01]  /*ec50*/  ISETP.LT.AND P1, PT, R72, UR4, !P0 ;  /* 0x0000000448007c0c */ /* 0x000fe2000c721270 */
[----:B------:R-:W4:Y:S01]  /*ec60*/  LDCU UR4, c[0x0][0x398] ;  /* 0x00007300ff0477ac */ /* 0x000f220008000800 */
[----:B-1----:R-:W-:Y:S01]  /*ec70*/  ISETP.LT.AND P0, PT, R89, UR6, !P0 ;  /* 0x0000000659007c0c */ /* 0x002fe2000c701270 */
[----:B------:R-:W1:Y:S01]  /*ec80*/  LDCU UR6, c[0x0][0x398] ;  /* 0x00007300ff0677ac */ /* 0x000e620008000800 */
[----:B0-----:R-:W-:Y:S01]  /*ec90*/  IMAD.WIDE R10, R0, 0x2, R6 ;  /* 0x00000002000a7825 */ /* 0x001fe200078e0206 */
[----:B------:R-:W-:-:S08]  /*eca0*/  PRMT R12, R77, 0x7632, R12 ;  /* 0x000076324d0c7816 */ /* 0x000fd0000000000c */
[----:B------:R0:W-:Y:S02]  /*ecb0*/  @P1 STG.E.U16 desc[UR22][R10.64], R77 ;  /* 0x0000004d0a001986 */ /* 0x0001e4000c101516 */
[----:B0-----:R-:W-:Y:S02]  /*ecc0*/  IMAD.WIDE R10, R0, 0x2, R4 ;  /* 0x00000002000a7825 */ /* 0x001fe400078e0204 */
[----:B------:R-:W2:Y:S04]  /*ecd0*/  LDL.LU R77, [R1+0x2e8] ;  /* 0x0002e800014d7983 */ /* 0x000ea80000300800 */
[----:B------:R0:W-:Y:S02]  /*ece0*/  @P0 STG.E.U16 desc[UR22][R10.64], R12 ;  /* 0x0000000c0a000986 */ /* 0x0001e4000c101516 */
[----:B0-----:R-:W-:-:S05]  /*ecf0*/  VIADD R10, R92, 0x7 ;  /* 0x000000075c0a7836 */ /* 0x001fca0000000000 */
[----:B------:R-:W-:-:S04]  /*ed00*/  ISETP.GE.AND P0, PT, R10, UR7, PT ;  /* 0x000000070a007c0c */ /* 0x000fc8000bf06270 */
[----:B-1----:R-:W-:Y:S01]  /*ed10*/  ISETP.LT.AND P2, PT, R76, UR6, !P0 ;  /* 0x000000064c007c0c */ /* 0x002fe2000c741270 */
[----:B------:R-:W0:Y:S01]  /*ed20*/  LDCU UR6, c[0x0][0x398] ;  /* 0x00007300ff0677ac */ /* 0x000e220008000800 */
[----:B----4-:R-:W-:Y:S01]  /*ed30*/  ISETP.LT.AND P1, PT, R93, UR4, !P0 ;  /* 0x000000045d007c0c */ /* 0x010fe2000c721270 */
[----:B------:R-:W-:Y:S01]  /*ed40*/  VIADD R0, R0, UR32 ;  /* 0x0000002000007c36 */ /* 0x000fe20008000000 */
[----:B------:R-:W-:Y:S01]  /*ed50*/  PRMT R12, R81, 0x7632, R12 ;  /* 0x00007632510c7816 */ /* 0x000fe2000000000c */
[----:B------:R-:W1:Y:S02]  /*ed60*/  LDCU UR4, c[0x0][0x398] ;  /* 0x00007300ff0477ac */ /* 0x000e640008000800 */
[----:B------:R-:W-:-:S08]  /*ed70*/  IMAD.WIDE R10, R0, 0x2, R8 ;  /* 0x00000002000a7825 */ /* 0x000fd000078e0208 */
[----:B------:R4:W-:Y:S01]  /*ed80*/  @P1 STG.E.U16 desc[UR22][R10.64], R81 ;  /* 0x000000510a001986 */ /* 0x0009e2000c101516 */
[----:B0-----:R-:W-:Y:S01]  /*ed90*/  ISETP.LT.AND P1, PT, R72, UR6, !P0 ;  /* 0x0000000648007c0c */ /* 0x001fe2000c721270 */
[----:B------:R-:W0:Y:S01]  /*eda0*/  LDCU UR6, c[0x0][0x398] ;  /* 0x00007300ff0677ac */ /* 0x000e220008000800 */
[C---:B----4-:R-:W-:Y:S01]  /*edb0*/  IMAD.WIDE R10, R0.reuse, 0x2, R2 ;  /* 0x00000002000a7825 */ /* 0x050fe200078e0202 */
[----:B------:R-:W4:Y:S04]  /*edc0*/  LDL.LU R81, [R1+0x1e8] ;  /* 0x0001e80001517983 */ /* 0x000f280000300800 */
[----:B------:R0:W-:Y:S02]  /*edd0*/  @P2 STG.E.U16 desc[UR22][R10.64], R12 ;  /* 0x0000000c0a002986 */ /* 0x0001e4000c101516 */
[----:B0-----:R-:W-:-:S05]  /*ede0*/  IMAD.WIDE R10, R0, 0x2, R6 ;  /* 0x00000002000a7825 */ /* 0x001fca00078e0206 */
[----:B------:R0:W-:Y:S01]  /*edf0*/  @P1 STG.E.U16 desc[UR22][R10.64], R78 ;  /* 0x0000004e0a001986 */ /* 0x0001e2000c101516 */
[----:B------:R-:W-:Y:S01]  /*ee00*/  ISETP.LT.AND P1, PT, R89, UR26, !P0 ;  /* 0x0000001a59007c0c */ /* 0x000fe2000c721270 */
[----:B------:R-:W1:Y:S01]  /*ee10*/  LDCU UR26, c[0x0][0x398] ;  /* 0x00007300ff1a77ac */ /* 0x000e620008000800 */
[----:B------:R-:W-:Y:S01]  /*ee20*/  PRMT R12, R78, 0x7632, R12 ;  /* 0x000076324e0c7816 */ /* 0x000fe2000000000c */
[----:B0-----:R-:W-:Y:S01]  /*ee30*/  VIADD R10, R92, 0x8 ;  /* 0x000000085c0a7836 */ /* 0x001fe20000000000 */
[----:B------:R-:W2:Y:S04]  /*ee40*/  LDL.LU R78, [R1+0xe0] ;  /* 0x0000e000014e7983 */ /* 0x000ea80000300800 */
[----:B------:R-:W-:Y:S01]  /*ee50*/  ISETP.GE.AND P0, PT, R10, UR7, PT ;  /* 0x000000070a007c0c */ /* 0x000fe2000bf06270 */
[----:B------:R-:W-:-:S03]  /*ee60*/  IMAD.WIDE R10, R0, 0x2, R4 ;  /* 0x00000002000a7825 */ /* 0x000fc600078e0204 */
[----:B------:R-:W-:Y:S01]  /*ee70*/  ISETP.LT.AND P2, PT, R93, UR28, !P0 ;  /* 0x0000001c5d007c0c */ /* 0x000fe2000c741270 */
[----:B------:R-:W-:Y:S01]  /*ee80*/  VIADD R0, R0, UR32 ;  /* 0x0000002000007c36 */ /* 0x000fe20008000000 */
[----:B------:R0:W-:Y:S01]  /*ee90*/  @P1 STG.E.U16 desc[UR22][R10.64], R12 ;  /* 0x0000000c0a001986 */ /* 0x0001e2000c101516 */
[----:B------:R-:W-:Y:S01]  /*eea0*/  ISETP.LT.AND P1, PT, R76, UR35, !P0 ;  /* 0x000000234c007c0c */ /* 0x000fe2000c721270 */
[----:B------:R-:W1:Y:S01]  /*eeb0*/  LDCU UR35, c[0x0][0x39c] ;  /* 0x00007380ff2377ac */ /* 0x000e620008000800 */
[----:B------:R-:W1:Y:S01]  /*eec0*/  LDCU UR28, c[0x0][0x398] ;  /* 0x00007300ff1c77ac */ /* 0x000e620008000800 */
[----:B0-----:R-:W-:Y:S01]  /*eed0*/  IMAD.WIDE R10, R0, 0x2, R8 ;  /* 0x00000002000a7825 */ /* 0x001fe200078e0208 */
[----:B------:R-:W-:-:S06]  /*eee0*/  PRMT R12, R83, 0x7632, R12 ;  /* 0x00007632530c7816 */ /* 0x000fcc000000000c */
[----:B------:R0:W-:Y:S01]  /*eef0*/  @P2 STG.E.U16 desc[UR22][R10.64], R83 ;  /* 0x000000530a002986 */ /* 0x0001e2000c101516 */
[----:B------:R-:W-:Y:S01]  /*ef00*/  ISETP.LT.AND P2, PT, R72, UR58, !P0 ;  /* 0x0000003a48007c0c */ /* 0x000fe2000c741270 */
[----:B------:R-:W1:Y:S01]  /*ef10*/  LDCU UR58, c[0x0][0x398] ;  /* 0x00007300ff3a77ac */ /* 0x000e620008000800 */
[----:B------:R-:W-:Y:S01]  /*ef20*/  ISETP.LT.AND P0, PT, R89, UR10, !P0 ;  /* 0x0000000a59007c0c */ /* 0x000fe2000c701270 */
[----:B------:R-:W1:Y:S01]  /*ef30*/  LDCU UR10, c[0x0][0x398] ;  /* 0x00007300ff0a77ac */ /* 0x000e620008000800 */
[----:B0-----:R-:W-:Y:S01]  /*ef40*/  IMAD.WIDE R10, R0, 0x2, R2 ;  /* 0x00000002000a7825 */ /* 0x001fe200078e0202 */
[----:B------:R-:W2:Y:S04]  /*ef50*/  LDL.LU R83, [R1+0xd4] ;  /* 0x0000d40001537983 */ /* 0x000ea80000300800 */
[----:B------:R0:W-:Y:S02]  /*ef60*/  @P1 STG.E.U16 desc[UR22][R10.64], R12 ;  /* 0x0000000c0a001986 */ /* 0x0001e4000c101516 */
[----:B0-----:R-:W-:-:S02]  /*ef70*/  VIADD R12, R92, 0x9 ;  /* 0x000000095c0c7836 */ /* 0x001fc40000000000 */
[----:B------:R-:W-:-:S03]  /*ef80*/  IMAD.WIDE R10, R0, 0x2, R6 ;  /* 0x00000002000a7825 */ /* 0x000fc600078e0206 */
[----:B------:R-:W-:Y:S02]  /*ef90*/  ISETP.GE.AND P4, PT, R12, UR7, PT ;  /* 0x000000070c007c0c */ /* 0x000fe4000bf86270 */
[----:B------:R0:W-:Y:S02]  /*efa0*/  @P2 STG.E.U16 desc[UR22][R10.64], R82 ;  /* 0x000000520a002986 */ /* 0x0001e4000c101516 */
[----:B------:R-:W-:Y:S01]  /*efb0*/  ISETP.LT.AND P2, PT, R93, UR42, !P4 ;  /* 0x0000002a5d007c0c */ /* 0x000fe2000e741270 */
[----:B------:R-:W1:Y:S01]  /*efc0*/  LDCU UR42, c[0x0][0x398] ;  /* 0x00007300ff2a77ac */ /* 0x000e620008000800 */
[----:B------:R-:W-:Y:S02]  /*efd0*/  PRMT R12, R82, 0x7632, R12 ;  /* 0x00007632520c7816 */ /* 0x000fe4000000000c */
[----:B------:R-:W-:Y:S01]  /*efe0*/  ISETP.LT.AND P6, PT, R76, UR57, !P4 ;  /* 0x000000394c007c0c */ /* 0x000fe2000e7c1270 */
[----:B------:R-:W1:Y:S01]  /*eff0*/  LDCU UR57, c[0x0][0x39c] ;  /* 0x00007380ff3977ac */ /* 0x000e620008000800 */
[----:B0-----:R-:W-:Y:S01]  /*f000*/  IMAD.WIDE R10, R0, 0x2, R4 ;  /* 0x00000002000a7825 */ /* 0x001fe200078e0204 */
[----:B------:R-:W-:Y:S01]  /*f010*/  ISETP.LT.AND P5, PT, R72, UR12, !P4 ;  /* 0x0000000c48007c0c */ /* 0x000fe2000e7a1270 */
[----:B------:R-:W2:Y:S02]  /*f020*/  LDL.LU R82, [R1+0x2d4] ;  /* 0x0002d40001527983 */ /* 0x000ea40000300800 */
[----:B------:R-:W-:-:S02]  /*f030*/  VIADD R0, R0, UR32 ;  /* 0x0000002000007c36 */ /* 0x000fc40008000000 */
[----:B------:R0:W-:Y:S01]  /*f040*/  @P0 STG.E.U16 desc[UR22][R10.64], R12 ;  /* 0x0000000c0a000986 */ /* 0x0001e2000c101516 */
[----:B------:R-:W-:Y:S01]  /*f050*/  ISETP.GE.AND P1, PT, R13, UR7, PT ;  /* 0x000000070d007c0c */ /* 0x000fe2000bf26270 */
[----:B------:R-:W-:Y:S01]  /*f060*/  VIADD R13, R92, 0xd ;  /* 0x0000000d5c0d7836 */ /* 0x000fe20000000000 */
[----:B------:R-:W-:Y:S01]  /*f070*/  ISETP.LT.AND P4, PT, R89, UR18, !P4 ;  /* 0x0000001259007c0c */ /* 0x000fe2000e781270 */
[C---:B------:R-:W-:Y:S01]  /*f080*/  IMAD.WIDE R68, R0.reuse, 0x2, R4 ;  /* 0x0000000200447825 */ /* 0x040fe200078e0204 */
[----:B------:R-:W1:Y:S01]  /*f090*/  LDCU UR12, c[0x0][0x398] ;  /* 0x00007300ff0c77ac */ /* 0x000e620008000800 */
[----:B------:R-:W1:Y:S02]  /*f0a0*/  LDCU UR18, c[0x0][0x398] ;  /* 0x00007300ff1277ac */ /* 0x000e640008000800 */
[----:B0-----:R-:W-:-:S04]  /*f0b0*/  IMAD.WIDE R10, R0, 0x2, R8 ;  /* 0x00000002000a7825 */ /* 0x001fc800078e0208 */
[----:B------:R-:W-:Y:S01]  /*f0c0*/  VIADD R12, R92, 0xa ;  /* 0x0000000a5c0c7836 */ /* 0x000fe20000000000 */
[----:B------:R0:W-:Y:S04]  /*f0d0*/  @P2 STG.E.U16 desc[UR22][R10.64], R86 ;  /* 0x000000560a002986 */ /* 0x0001e8000c101516 */
[----:B------:R-:W-:Y:S01]  /*f0e0*/  ISETP.GE.AND P3, PT, R12, UR7, PT ;  /* 0x000000070c007c0c */ /* 0x000fe2000bf66270 */
[----:B------:R-:W-:Y:S02]  /*f0f0*/  VIADD R12, R92, 0xc ;  /* 0x0000000c5c0c7836 */ /* 0x000fe40000000000 */
[----:B0-----:R-:W-:-:S03]  /*f100*/  IMAD.WIDE R10, R0, 0x2, R2 ;  /* 0x00000002000a7825 */ /* 0x001fc600078e0202 */
[----:B------:R-:W-:Y:S01]  /*f110*/  ISETP.GE.AND P0, PT, R12, UR7, PT ;  /* 0x000000070c007c0c */ /* 0x000fe2000bf06270 */
[----:B------:R-:W2:Y:S01]  /*f120*/  LDL.LU R86, [R1+0xdc] ;  /* 0x0000dc0001567983 */ /* 0x000ea20000300800 */
[----:B------:R-:W-:-:S03]  /*f130*/  ISETP.GE.AND P2, PT, R13, UR7, PT ;  /* 0x000000070d007c0c */ /* 0x000fc6000bf46270 */
[----:B------:R0:W-:Y:S01]  /*f140*/  @P6 STG.E.U16 desc[UR22][R10.64], R14 ;  /* 0x0000000e0a006986 */ /* 0x0001e2000c101516 */
[----:B-1----:R-:W-:Y:S01]  /*f150*/  ISETP.LT.AND P6, PT, R93, UR4, !P3 ;  /* 0x000000045d007c0c */ /* 0x002fe2000dfc1270 */
[C---:B------:R-:W-:Y:S01]  /*f160*/  IMAD.WIDE R12, R0.reuse, 0x2, R6 ;  /* 0x00000002000c7825 */ /* 0x040fe200078e0206 */
[----:B------:R-:W1:Y:S04]  /*f170*/  LDCU UR4, c[0x0][0x398] ;  /* 0x00007300ff0477ac */ /* 0x000e680008000800 */
[----:B------:R3:W-:Y:S01]  /*f180*/  @P5 STG.E.U16 desc[UR22][R12.64], R84 ;  /* 0x000000540c005986 */ /* 0x0007e2000c101516 */
[----:B0-----:R-:W-:Y:S01]  /*f190*/  VIADD R10, R0, UR32 ;  /* 0x00000020000a7c36 */ /* 0x001fe20008000000 */
[----:B------:R-:W-:-:S05]  /*f1a0*/  PRMT R0, R84, 0x7632, R0 ;  /* 0x0000763254007816 */ /* 0x000fca0000000000 */
[----:B------:R0:W-:Y:S01]  /*f1b0*/  @P4 STG.E.U16 desc[UR22][R68.64], R0 ;  /* 0x0000000044004986 */ /* 0x0001e2000c101516 */
[----:B---3--:R-:W-:Y:S01]  /*f1c0*/  IMAD.WIDE R12, R10, 0x2, R8 ;  /* 0x000000020a0c7825 */ /* 0x008fe200078e0208 */
[----:B------:R-:W-:Y:S02]  /*f1d0*/  PRMT R14, R87, 0x7632, R14 ;  /* 0x00007632570e7816 */ /* 0x000fe4000000000e */
[----:B------:R-:W3:Y:S04]  /*f1e0*/  LDL.LU R84, [R1+0x1d4] ;  /* 0x0001d40001547983 */ /* 0x000ee80000300800 */
[----:B------:R1:W-:Y:S01]  /*f1f0*/  @P6 STG.E.U16 desc[UR22][R12.64], R87 ;  /* 0x000000570c006986 */ /* 0x0003e2000c101516 */
[----:B0-----:R-:W-:-:S05]  /*f200*/  VIADD R0, R92, 0xe ;  /* 0x0000000e5c007836 */ /* 0x001fca0000000000 */
[----:B------:R-:W-:Y:S01]  /*f210*/  ISETP.GE.AND P6, PT, R0, UR7, PT ;  /* 0x0000000700007c0c */ /* 0x000fe2000bfc6270 */
[----:B-1----:R-:W2:Y:S04]  /*f220*/  LDL.LU R87, [R1+0x2d8] ;  /* 0x0002d80001577983 */ /* 0x002ea80000300800 */
[----:B------:R-:W2:Y:S01]  /*f230*/  LDL.LU R0, [R1+0x2c] ;  /* 0x00002c0001007983 */ /* 0x000ea20000300800 */
[----:B------:R-:W-:Y:S02]  /*f240*/  ISETP.LT.AND P4, PT, R76, UR53, !P3 ;  /* 0x000000354c007c0c */ /* 0x000fe4000df81270 */
[----:B------:R-:W-:Y:S01]  /*f250*/  ISETP.LT.AND P5, PT, R72, UR39, !P3 ;  /* 0x0000002748007c0c */ /* 0x000fe2000dfa1270 */
[C---:B------:R-:W-:Y:S01]  /*f260*/  IMAD.WIDE R70, R10.reuse, 0x2, R2 ;  /* 0x000000020a467825 */ /* 0x040fe200078e0202 */
[----:B------:R-:W-:Y:S01]  /*f270*/  ISETP.LT.AND P3, PT, R89, UR41, !P3 ;  /* 0x0000002959007c0c */ /* 0x000fe2000df61270 */
[----:B------:R-:W0:Y:S01]  /*f280*/  LDCU UR53, c[0x0][0x398] ;  /* 0x00007300ff3577ac */ /* 0x000e220008000800 */
[----:B------:R-:W-:Y:S01]  /*f290*/  PRMT R11, R85, 0x7632, R11 ;  /* 0x00007632550b7816 */ /* 0x000fe2000000000b */
[C---:B------:R-:W-:Y:S01]  /*f2a0*/  IMAD.WIDE R68, R10.reuse, 0x2, R6 ;  /* 0x000000020a447825 */ /* 0x040fe200078e0206 */
[----:B------:R-:W1:Y:S03]  /*f2b0*/  LDCU UR41, c[0x0][0x398] ;  /* 0x00007300ff2977ac */ /* 0x000e660008000800 */
[----:B------:R-:W-:-:S02]  /*f2c0*/  IMAD.WIDE R12, R10, 0x2, R4 ;  /* 0x000000020a0c7825 */ /* 0x000fc400078e0204 */
[----:B------:R-:W-:Y:S01]  /*f2d0*/  @P4 STG.E.U16 desc[UR22][R70.64], R14 ;  /* 0x0000000e46004986 */ /* 0x000fe2000c101516 */
[----:B------:R-:W0:Y:S03]  /*f2e0*/  LDCU UR39, c[0x0][0x398] ;  /* 0x00007300ff2777ac */ /* 0x000e260008000800 */
[----:B------:R1:W-:Y:S04]  /*f2f0*/  @P5 STG.E.U16 desc[UR22][R68.64], R85 ;  /* 0x0000005544005986 */ /* 0x0003e8000c101516 */
[----:B------:R0:W-:Y:S01]  /*f300*/  @P3 STG.E.U16 desc[UR22][R12.64], R11 ;  /* 0x0000000b0c003986 */ /* 0x0001e2000c101516 */
[----:B------:R-:W-:Y:S01]  /*f310*/  ISETP.LT.AND P3, PT, R93, UR51, !P1 ;  /* 0x000000335d007c0c */ /* 0x000fe2000cf61270 */
[----:B------:R-:W-:-:S02]  /*f320*/  VIADD R10, R10, UR32 ;  /* 0x000000200a0a7c36 */ /* 0x000fc40008000000 */
[----:B-1----:R-:W3:Y:S02]  /*f330*/  LDL.LU R85, [R1+0x1d8] ;  /* 0x0001d80001557983 */ /* 0x002ee40000300800 */
[----:B------:R-:W-:Y:S01]  /*f340*/  IMAD.WIDE R68, R10, 0x2, R8 ;  /* 0x000000020a447825 */ /* 0x000fe200078e0208 */
[----:B--2---:R-:W-:-:S03]  /*f350*/  F2FP.F16.F32.PACK_AB R70, R15, R0 ;  /* 0x000000000f46723e */ /* 0x004fc600000000ff */
[----:B------:R-:W-:-:S04]  /*f360*/  VIADD R0, R92, 0xf ;  /* 0x0000000f5c007836 */ /* 0x000fc80000000000 */
[----:B------:R1:W-:Y:S01]  /*f370*/  @P3 STG.E.U16 desc[UR22][R68.64], R88 ;  /* 0x0000005844003986 */ /* 0x0003e2000c101516 */
[----:B0-----:R-:W-:Y:S01]  /*f380*/  PRMT R11, R88, 0x7632, R11 ;  /* 0x00007632580b7816 */ /* 0x001fe2000000000b */
[----:B------:R-:W0:Y:S01]  /*f390*/  LDCU UR51, c[0x0][0x398] ;  /* 0x00007300ff3377ac */ /* 0x000e220008000800 */
[----:B------:R-:W-:Y:S01]  /*f3a0*/  ISETP.GE.AND P3, PT, R0, UR7, PT ;  /* 0x0000000700007c0c */ /* 0x000fe2000bf66270 */
[----:B-1----:R-:W2:Y:S04]  /*f3b0*/  LDL.LU R68, [R1+0x230] ;  /* 0x0002300001447983 */ /* 0x002ea80000300800 */
[----:B------:R-:W2:Y:S04]  /*f3c0*/  LDL.LU R88, [R1+0xd0] ;  /* 0x0000d00001587983 */ /* 0x000ea80000300800 */
[----:B------:R-:W2:Y:S01]  /*f3d0*/  LDL.LU R0, [R1+0x130] ;  /* 0x0001300001007983 */ /* 0x000ea20000300800 */
[----:B------:R-:W-:Y:S01]  /*f3e0*/  ISETP.LT.AND P4, PT, R76, UR38, !P1 ;  /* 0x000000264c007c0c */ /* 0x000fe2000cf81270 */
[----:B------:R-:W-:Y:S01]  /*f3f0*/  IMAD.WIDE R14, R10, 0x2, R2 ;  /* 0x000000020a0e7825 */ /* 0x000fe200078e0202 */
[----:B------:R-:W-:Y:S01]  /*f400*/  ISETP.LT.AND P5, PT, R72, UR54, !P1 ;  /* 0x0000003648007c0c */ /* 0x000fe2000cfa1270 */
[----:B------:R-:W1:Y:S01]  /*f410*/  LDCU UR54, c[0x0][0x39c] ;  /* 0x00007380ff3677ac */ /* 0x000e620008000800 */
[----:B------:R-:W-:Y:S01]  /*f420*/  ISETP.LT.AND P1, PT, R89, UR9, !P1 ;  /* 0x0000000959007c0c */ /* 0x000fe2000cf21270 */
[----:B------:R-:W-:Y:S01]  /*f430*/  IMAD.WIDE R12, R10, 0x2, R6 ;  /* 0x000000020a0c7825 */ /* 0x000fe200078e0206 */
[----:B------:R-:W-:Y:S01]  /*f440*/  PRMT R71, R70, 0x7632, R71 ;  /* 0x0000763246477816 */ /* 0x000fe20000000047 */
[----:B------:R-:W0:Y:S01]  /*f450*/  LDCU UR38, c[0x0][0x398] ;  /* 0x00007300ff2677ac */ /* 0x000e220008000800 */
[----:B------:R-:W0:Y:S05]  /*f460*/  LDCU UR9, c[0x0][0x398] ;  /* 0x00007300ff0977ac */ /* 0x000e2a0008000800 */
[----:B------:R1:W-:Y:S01]  /*f470*/  @P4 STG.E.U16 desc[UR22][R14.64], R11 ;  /* 0x0000000b0e004986 */ /* 0x0003e2000c101516 */
[----:B------:R-:W-:Y:S01]  /*f480*/  ISETP.LT.AND P4, PT, R93, UR75, !P0 ;  /* 0x0000004b5d007c0c */ /* 0x000fe2000c781270 */
[----:B------:R-:W0:Y:S02]  /*f490*/  LDCU UR75, c[0x0][0x398] ;  /* 0x00007300ff4b77ac */ /* 0x000e240008000800 */
[----:B------:R-:W-:Y:S01]  /*f4a0*/  @P5 STG.E.U16 desc[UR22][R12.64], R70 ;  /* 0x000000460c005986 */ /* 0x000fe2000c101516 */
[----:B-1----:R-:W-:-:S05]  /*f4b0*/  IMAD.WIDE R14, R10, 0x2, R4 ;  /* 0x000000020a0e7825 */ /* 0x002fca00078e0204 */
[----:B------:R1:W-:Y:S04]  /*f4c0*/  @P1 STG.E.U16 desc[UR22][R14.64], R71 ;  /* 0x000000470e001986 */ /* 0x0003e8000c101516 */
[----:B-1----:R-:W3:Y:S04]  /*f4d0*/  LDL.LU R14, [R1+0x234] ;  /* 0x00023400010e7983 */ /* 0x002ee80000300800 */
[----:B------:R-:W3:Y:S04]  /*f4e0*/  LDL.LU R15, [R1+0x30] ;  /* 0x00003000010f7983 */ /* 0x000ee80000300800 */
[----:B------:R-:W4:Y:S01]  /*f4f0*/  LDL.LU R71, [R1+0xc4] ;  /* 0x0000c40001477983 */ /* 0x000f220000300800 */
[----:B--2---:R-:W-:Y:S01]  /*f500*/  F2FP.F16.F32.PACK_AB R11, R0, R68 ;  /* 0x00000044000b723e */ /* 0x004fe200000000ff */
[----:B------:R-:W-:-:S03]  /*f510*/  VIADD R0, R10, UR32 ;  /* 0x000000200a007c36 */ /* 0x000fc60008000000 */
[----:B------:R-:W-:Y:S01]  /*f520*/  PRMT R70, R11, 0x7610, R70 ;  /* 0x000076100b467816 */ /* 0x000fe20000000046 */
[----:B------:R-:W-:-:S05]  /*f530*/  IMAD.WIDE R12, R0, 0x2, R8 ;  /* 0x00000002000c7825 */ /* 0x000fca00078e0208 */
[----:B------:R1:W-:Y:S04]  /*f540*/  @P4 STG.E.U16 desc[UR22][R12.64], R70 ;  /* 0x000000460c004986 */ /* 0x0003e8000c101516 */
[----:B-1----:R-:W2:Y:S01]  /*f550*/  LDL.LU R13, [R1+0x134] ;  /* 0x00013400010d7983 */ /* 0x002ea20000300800 */
[----:B------:R-:W-:Y:S01]  /*f560*/  ISETP.LT.AND P5, PT, R76, UR76, !P0 ;  /* 0x0000004c4c007c0c */ /* 0x000fe2000c7a1270 */
[----:B------:R-:W-:Y:S01]  /*f570*/  VIADD R68, R92, 0x10 ;  /* 0x000000105c447836 */ /* 0x000fe20000000000 */
[----:B------:R-:W-:Y:S01]  /*f580*/  PRMT R69, R11, 0x7632, R69 ;  /* 0x000076320b457816 */ /* 0x000fe20000000045 */
[----:B------:R-:W-:Y:S01]  /*f590*/  IMAD.WIDE R10, R0, 0x2, R2 ;  /* 0x00000002000a7825 */ /* 0x000fe200078e0202 */
[----:B------:R-:W-:Y:S01]  /*f5a0*/  ISETP.LT.AND P4, PT, R72, UR74, !P0 ;  /* 0x0000004a48007c0c */ /* 0x000fe2000c781270 */
[----:B------:R-:W4:Y:S01]  /*f5b0*/  LDL.LU R70, [R1+0x2c4] ;  /* 0x0002c40001467983 */ /* 0x000f220000300800 */
[----:B------:R-:W-:Y:S01]  /*f5c0*/  ISETP.GE.AND P1, PT, R68, UR7, PT ;  /* 0x0000000744007c0c */ /* 0x000fe2000bf26270 */
[----:B------:R-:W1:Y:S01]  /*f5d0*/  LDCU UR74, c[0x0][0x398] ;  /* 0x00007300ff4a77ac */ /* 0x000e620008000800 */
[----:B------:R-:W0:Y:S05]  /*f5e0*/  LDCU UR76, c[0x0][0x398] ;  /* 0x00007300ff4c77ac */ /* 0x000e2a0008000800 */
[----:B------:R0:W-:Y:S01]  /*f5f0*/  @P5 STG.E.U16 desc[UR22][R10.64], R69 ;  /* 0x000000450a005986 */ /* 0x0001e2000c101516 */
[----:B------:R-:W1:Y:S01]  /*f600*/  LDCU UR7, c[0x0][0x398] ;  /* 0x00007300ff0777ac */ /* 0x000e620008000800 */
[----:B---3--:R-:W-:-:S02]  /*f610*/  F2FP.F16.F32.PACK_AB R16, R16, R15 ;  /* 0x0000000f1010723e */ /* 0x008fc400000000ff */
[----:B0-----:R-:W3:Y:S02]  /*f620*/  LDL.LU R69, [R1+0xcc] ;  /* 0x0000cc0001457983 */ /* 0x001ee40000300800 */
[----:B------:R-:W-:Y:S02]  /*f630*/  PRMT R68, R16, 0x7632, R68 ;  /* 0x0000763210447816 */ /* 0x000fe40000000044 */
[----:B--2---:R-:W-:Y:S01]  /*f640*/  F2FP.F16.F32.PACK_AB R11, R13, R14 ;  /* 0x0000000e0d0b723e */ /* 0x004fe200000000ff */
[----:B------:R-:W-:-:S05]  /*f650*/  IMAD.WIDE R12, R0, 0x2, R6 ;  /* 0x00000002000c7825 */ /* 0x000fca00078e0206 */
[----:B------:R0:W-:Y:S04]  /*f660*/  @P4 STG.E.U16 desc[UR22][R12.64], R16 ;  /* 0x000000100c004986 */ /* 0x0001e8000c101516 */
[----:B0-----:R-:W2:Y:S01]  /*f670*/  LDL.LU R16, [R1+0x34] ;  /* 0x0000340001107983 */ /* 0x001ea20000300800 */
[----:B------:R-:W-:Y:S01]  /*f680*/  ISETP.LT.AND P5, PT, R89, UR70, !P0 ;  /* 0x0000004659007c0c */ /* 0x000fe2000c7a1270 */
[C---:B------:R-:W-:Y:S01]  /*f690*/  VIADD R10, R0.reuse, UR32 ;  /* 0x00000020000a7c36 */ /* 0x040fe20008000000 */
[----:B------:R-:W-:Y:S01]  /*f6a0*/  ISETP.LT.AND P0, PT, R93, UR67, !P2 ;  /* 0x000000435d007c0c */ /* 0x000fe2000d701270 */
[----:B------:R-:W-:Y:S01]  /*f6b0*/  IMAD.WIDE R14, R0, 0x2, R4 ;  /* 0x00000002000e7825 */ /* 0x000fe200078e0204 */
[----:B------:R-:W-:Y:S01]  /*f6c0*/  ISETP.LT.AND P4, PT, R76, UR73, !P2 ;  /* 0x000000494c007c0c */ /* 0x000fe2000d781270 */
[----:B------:R-:W0:Y:S02]  /*f6d0*/  LDCU UR70, c[0x0][0x39c] ;  /* 0x00007380ff4677ac */ /* 0x000e240008000800 */
[----:B------:R-:W-:Y:S01]  /*f6e0*/  IMAD.WIDE R12, R10, 0x2, R8 ;  /* 0x000000020a0c7825 */ /* 0x000fe200078e0208 */
[----:B------:R-:W0:Y:S03]  /*f6f0*/  LDCU UR67, c[0x0][0x398] ;  /* 0x00007300ff4377ac */ /* 0x000e260008000800 */
[----:B------:R-:W-:-:S02]  /*f700*/  VIADD R0, R92, 0x11 ;  /* 0x000000115c007836 */ /* 0x000fc40000000000 */
[----:B------:R1:W-:Y:S01]  /*f710*/  @P5 STG.E.U16 desc[UR22][R14.64], R68 ;  /* 0x000000440e005986 */ /* 0x0003e2000c101516 */
[----:B------:R-:W-:Y:S01]  /*f720*/  ISETP.LT.AND P5, PT, R72, UR71, !P2 ;  /* 0x0000004748007c0c */ /* 0x000fe2000d7a1270 */
[----:B------:R-:W0:Y:S02]  /*f730*/  LDCU UR73, c[0x0][0x398] ;  /* 0x00007300ff4977ac */ /* 0x000e240008000800 */
[----:B------:R0:W-:Y:S01]  /*f740*/  @P0 STG.E.U16 desc[UR22][R12.64], R11 ;  /* 0x0000000b0c000986 */ /* 0x0001e2000c101516 */
[----:B------:R-:W-:Y:S01]  /*f750*/  ISETP.GE.AND P0, PT, R0, UR69, PT ;  /* 0x0000004500007c0c */ /* 0x000fe2000bf06270 */
[----:B------:R-:W0:Y:S01]  /*f760*/  LDCU UR69, c[0x0][0x39c] ;  /* 0x00007380ff4577ac */ /* 0x000e220008000800 */
[----:B------:R-:W0:Y:S01]  /*f770*/  LDCU UR71, c[0x0][0x398] ;  /* 0x00007300ff4777ac */ /* 0x000e220008000800 */
[----:B-1----:R-:W-:Y:S01]  /*f780*/  PRMT R68, R11, 0x7632, R68 ;  /* 0x000076320b447816 */ /* 0x002fe20000000044 */
[----:B------:R-:W-:Y:S01]  /*f790*/  IMAD.WIDE R14, R10, 0x2, R6 ;  /* 0x000000020a0e7825 */ /* 0x000fe200078e0206 */
[----:B--2---:R-:W-:-:S03]  /*f7a0*/  F2FP.F16.F32.PACK_AB R0, R17, R16 ;  /* 0x000000101100723e */ /* 0x004fc600000000ff */
[----:B------:R-:W-:Y:S01]  /*f7b0*/  IMAD.WIDE R16, R10, 0x2, R2 ;  /* 0x000000020a107825 */ /* 0x000fe200078e0202 */
[----:B0-----:R-:W-:-:S04]  /*f7c0*/  PRMT R11, R0, 0x7610, R11 ;  /* 0x00007610000b7816 */ /* 0x001fc8000000000b */
[----:B------:R0:W-:Y:S04]  /*f7d0*/  @P4 STG.E.U16 desc[UR22][R16.64], R68 ;  /* 0x0000004410004986 */ /* 0x0001e8000c101516 */
[----:B------:R1:W-:Y:S04]  /*f7e0*/  @P5 STG.E.U16 desc[UR22][R14.64], R11 ;  /* 0x0000000b0e005986 */ /* 0x0003e8000c101516 */
[----:B0-----:R-:W2:Y:S04]  /*f7f0*/  LDL.LU R16, [R1+0x238] ;  /* 0x0002380001107983 */ /* 0x001ea80000300800 */
[----:B------:R-:W2:Y:S04]  /*f800*/  LDL.LU R17, [R1+0x38] ;  /* 0x0000380001117983 */ /* 0x000ea80000300800 */
[----:B------:R-:W3:Y:S04]  /*f810*/  LDL.LU R68, [R1+0x1c4] ;  /* 0x0001c40001447983 */ /* 0x000ee80000300800 */
[----:B-1----:R-:W3:Y:S01]  /*f820*/  LDL.LU R15, [R1+0x138] ;  /* 0x00013800010f7983 */ /* 0x002ee20000300800 */
[----:B------:R-:W-:Y:S01]  /*f830*/  ISETP.LT.AND P2, PT, R89, UR63, !P2 ;  /* 0x0000003f59007c0c */ /* 0x000fe2000d741270 */
[----:B------:R-:W-:Y:S01]  /*f840*/  IMAD.WIDE R12, R10, 0x2, R4 ;  /* 0x000000020a0c7825 */ /* 0x000fe200078e0204 */
[----:B------:R-:W-:Y:S01]  /*f850*/  PRMT R0, R0, 0x7632, R0 ;  /* 0x0000763200007816 */ /* 0x000fe20000000000 */
[----:B------:R-:W0:Y:S01]  /*f860*/  LDCU UR63, c[0x0][0x398] ;  /* 0x00007300ff3f77ac */ /* 0x000e220008000800 */
[----:B------:R-:W-:-:S02]  /*f870*/  ISETP.LT.AND P4, PT, R93, UR66, !P6 ;  /* 0x000000425d007c0c */ /* 0x000fc4000f781270 */
[----:B------:R-:W-:Y:S01]  /*f880*/  ISETP.LT.AND P5, PT, R76, UR68, !P6 ;  /* 0x000000444c007c0c */ /* 0x000fe2000f7a1270 */
[----:B------:R-:W-:Y:S01]  /*f890*/  VIADD R10, R10, UR32 ;  /* 0x000000200a0a7c36 */ /* 0x000fe20008000000 */
[----:B------:R-:W1:Y:S01]  /*f8a0*/  LDCU UR66, c[0x0][0x398] ;  /* 0x00007300ff4277ac */ /* 0x000e620008000800 */
[----:B------:R-:W0:Y:S04]  /*f8b0*/  LDCU UR68, c[0x0][0x398] ;  /* 0x00007300ff4477ac */ /* 0x000e280008000800 */
[----:B------:R3:W-:Y:S01]  /*f8c0*/  @P2 STG.E.U16 desc[UR22][R12.64], R0 ;  /* 0x000000000c002986 */ /* 0x0007e2000c101516 */
[----:B--2---:R-:W-:Y:S02]  /*f8d0*/  F2FP.F16.F32.PACK_AB R18, R18, R17 ;  /* 0x000000111212723e */ /* 0x004fe400000000ff */
[----:B---3--:R-:W-:Y:S01]  /*f8e0*/  F2FP.F16.F32.PACK_AB R0, R15, R16 ;  /* 0x000000100f00723e */ /* 0x008fe200000000ff */
[----:B------:R-:W-:-:S03]  /*f8f0*/  IMAD.WIDE R16, R10, 0x2, R8 ;  /* 0x000000020a107825 */ /* 0x000fc600078e0208 */
[----:B------:R-:W-:Y:S01]  /*f900*/  PRMT R11, R0, 0x7610, R11 ;  /* 0x00007610000b7816 */ /* 0x000fe2000000000b */
[----:B------:R-:W-:Y:S01]  /*f910*/  IMAD.WIDE R14, R10, 0x2, R2 ;  /* 0x000000020a0e7825 */ /* 0x000fe200078e0202 */
[----:B------:R-:W-:-:S03]  /*f920*/  PRMT R0, R0, 0x7632, R0 ;  /* 0x0000763200007816 */ /* 0x000fc60000000000 */
[----:B------:R2:W-:Y:S04]  /*f930*/  @P4 STG.E.U16 desc[UR22][R16.64], R11 ;  /* 0x0000000b10004986 */ /* 0x0005e8000c101516 */
[----:B------:R3:W-:Y:S04]  /*f940*/  @P5 STG.E.U16 desc[UR22][R14.64], R0 ;  /* 0x000000000e005986 */ /* 0x0007e8000c101516 */
[----:B--2---:R-:W2:Y:S04]  /*f950*/  LDL.LU R11, [R1+0x23c] ;  /* 0x00023c00010b7983 */ /* 0x004ea80000300800 */
[----:B------:R-:W2:Y:S04]  /*f960*/  LDL.LU R17, [R1+0x240] ;  /* 0x0002400001117983 */ /* 0x000ea80000300800 */
[----:B---3--:R-:W2:Y:S01]  /*f970*/  LDL.LU R15, [R1+0x13c] ;  /* 0x00013c00010f7983 */ /* 0x008ea20000300800 */
[----:B------:R-:W-:Y:S01]  /*f980*/  ISETP.LT.AND P2, PT, R72, UR64, !P6 ;  /* 0x0000004048007c0c */ /* 0x000fe2000f741270 */
[----:B------:R-:W-:Y:S01]  /*f990*/  IMAD.WIDE R12, R10, 0x2, R6 ;  /* 0x000000020a0c7825 */ /* 0x000fe200078e0206 */
[----:B------:R-:W-:Y:S01]  /*f9a0*/  PRMT R16, R18, 0x7632, R16 ;  /* 0x0000763212107816 */ /* 0x000fe20000000010 */
[----:B------:R-:W3:Y:S10]  /*f9b0*/  LDCU UR64, c[0x0][0x398] ;  /* 0x00007300ff4077ac */ /* 0x000ef40008000800 */
[----:B------:R0:W-:Y:S04]  /*f9c0*/  @P2 STG.E.U16 desc[UR22][R12.64], R18 ;  /* 0x000000120c002986 */ /* 0x0001e8000c101516 */
[----:B0-----:R-:W3:Y:S01]  /*f9d0*/  LDL.LU R18, [R1+0x140] ;  /* 0x0001400001127983 */ /* 0x001ee20000300800 */
[----:B--2---:R-:W-:Y:S01]  /*f9e0*/  F2FP.F16.F32.PACK_AB R14, R15, R11 ;  /* 0x0000000b0f0e723e */ /* 0x004fe200000000ff */
[----:B------:R-:W-:-:S05]  /*f9f0*/  VIADD R15, R92, 0x12 ;  /* 0x000000125c0f7836 */ /* 0x000fca0000000000 */
[----:B------:R-:W-:Y:S02]  /*fa00*/  ISETP.GE.AND P2, PT, R15, UR14, PT ;  /* 0x0000000e0f007c0c */ /* 0x000fe4000bf46270 */
[----:B------:R-:W-:Y:S01]  /*fa10*/  ISETP.LT.AND P6, PT, R89, UR77, !P6 ;  /* 0x0000004d59007c0c */ /* 0x000fe2000f7c1270 */
[----:B------:R-:W2:Y:S01]  /*fa20*/  LDL.LU R15, [R1+0x3c] ;  /* 0x00003c00010f7983 */ /* 0x000ea20000300800 */
[----:B------:R-:W-:Y:S01]  /*fa30*/  ISETP.LT.AND P4, PT, R93, UR72, !P3 ;  /* 0x000000485d007c0c */ /* 0x000fe2000df81270 */
[----:B------:R-:W-:Y:S01]  /*fa40*/  VIADD R0, R10, UR32 ;  /* 0x000000200a007c36 */ /* 0x000fe20008000000 */
[----:B------:R-:W-:Y:S01]  /*fa50*/  ISETP.LT.AND P5, PT, R76, UR65, !P3 ;  /* 0x000000414c007c0c */ /* 0x000fe2000dfa1270 */
[----:B------:R-:W-:Y:S01]  /*fa60*/  IMAD.WIDE R12, R10, 0x2, R4 ;  /* 0x000000020a0c7825 */ /* 0x000fe200078e0204 */
[----:B------:R-:W0:Y:S03]  /*fa70*/  LDCU UR77, c[0x0][0x39c] ;  /* 0x00007380ff4d77ac */ /* 0x000e260008000800 */
[----:B------:R-:W-:Y:S01]  /*fa80*/  IMAD.WIDE R10, R0, 0x2, R8 ;  /* 0x00000002000a7825 */ /* 0x000fe200078e0208 */
[----:B------:R-:W0:Y:S03]  /*fa90*/  LDCU UR72, c[0x0][0x398] ;  /* 0x00007300ff4877ac */ /* 0x000e260008000800 */
[----:B------:R1:W-:Y:S01]  /*faa0*/  @P6 STG.E.U16 desc[UR22][R12.64], R16 ;  /* 0x000000100c006986 */ /* 0x0003e2000c101516 */
[----:B------:R-:W-:Y:S01]  /*fab0*/  ISETP.LT.AND P6, PT, R72, UR48, !P3 ;  /* 0x0000003048007c0c */ /* 0x000fe2000dfc1270 */
[----:B------:R-:W0:Y:S02]  /*fac0*/  LDCU UR48, c[0x0][0x39c] ;  /* 0x00007380ff3077ac */ /* 0x000e240008000800 */
[----:B------:R3:W-:Y:S01]  /*fad0*/  @P4 STG.E.U16 desc[UR22][R10.64], R14 ;  /* 0x0000000e0a004986 */ /* 0x0007e2000c101516 */
[----:B------:R-:W-:Y:S01]  /*fae0*/  ISETP.LT.AND P3, PT, R89, UR46, !P3 ;  /* 0x0000002e59007c0c */ /* 0x000fe2000df61270 */
[----:B------:R-:W0:Y:S01]  /*faf0*/  LDCU UR65, c[0x0][0x398] ;  /* 0x00007300ff4177ac */ /* 0x000e220008000800 */
[----:B------:R-:W0:Y:S01]  /*fb00*/  LDCU UR14, c[0x0][0x398] ;  /* 0x00007300ff0e77ac */ /* 0x000e220008000800 */
[----:B-1----:R-:W-:Y:S01]  /*fb10*/  IMAD.WIDE R12, R0, 0x2, R2 ;  /* 0x00000002000c7825 */ /* 0x002fe200078e0202 */
[----:B------:R-:W1:Y:S01]  /*fb20*/  LDCU UR46, c[0x0][0x398] ;  /* 0x00007300ff2e77ac */ /* 0x000e620008000800 */
[----:B---3--:R-:W-:-:S02]  /*fb30*/  PRMT R14, R14, 0x7632, R14 ;  /* 0x000076320e0e7816 */ /* 0x008fc4000000000e */
[----:B------:R-:W-:-:S03]  /*fb40*/  IMAD.WIDE R10, R0, 0x2, R6 ;  /* 0x00000002000a7825 */ /* 0x000fc600078e0206 */
[----:B------:R-:W-:Y:S01]  /*fb50*/  @P5 STG.E.U16 desc[UR22][R12.64], R14 ;  /* 0x0000000e0c005986 */ /* 0x000fe2000c101516 */
[----:B------:R-:W-:Y:S01]  /*fb60*/  ISETP.LT.AND P5, PT, R93, UR61, !P1 ;  /* 0x0000003d5d007c0c */ /* 0x000fe2000cfa1270 */
[----:B------:R-:W3:Y:S01]  /*fb70*/  LDCU UR61, c[0x0][0x398] ;  /* 0x00007300ff3d77ac */ /* 0x000ee20008000800 */
[----:B--2---:R-:W-:Y:S01]  /*fb80*/  F2FP.F16.F32.PACK_AB R19, R19, R15 ;  /* 0x0000000f1313723e */ /* 0x004fe200000000ff */
[----:B------:R-:W-:-:S04]  /*fb90*/  VIADD R15, R92, 0x13 ;  /* 0x000000135c0f7836 */ /* 0x000fc80000000000 */
[----:B------:R2:W-:Y:S01]  /*fba0*/  @P6 STG.E.U16 desc[UR22][R10.64], R19 ;  /* 0x000000130a006986 */ /* 0x0005e2000c101516 */
[----:B------:R-:W-:Y:S01]  /*fbb0*/  ISETP.GE.AND P4, PT, R15, UR37, PT ;  /* 0x000000250f007c0c */ /* 0x000fe2000bf86270 */
[----:B------:R-:W0:Y:S01]  /*fbc0*/  LDCU UR37, c[0x0][0x398] ;  /* 0x00007300ff2577ac */ /* 0x000e220008000800 */
[----:B--2---:R-:W-:Y:S01]  /*fbd0*/  VIADD R10, R0, UR32 ;  /* 0x00000020000a7c36 */ /* 0x004fe20008000000 */
[----:B------:R-:W-:Y:S01]  /*fbe0*/  F2FP.F16.F32.PACK_AB R11, R18, R17 ;  /* 0x00000011120b723e */ /* 0x000fe200000000ff */
[----:B------:R-:W-:Y:S01]  /*fbf0*/  IMAD.WIDE R16, R0, 0x2, R4 ;  /* 0x0000000200107825 */ /* 0x000fe200078e0204 */
[----:B------:R-:W-:-:S03]  /*fc00*/  PRMT R19, R19, 0x7632, R19 ;  /* 0x0000763213137816 */ /* 0x000fc60000000013 */
[----:B------:R-:W-:Y:S02]  /*fc10*/  VIADD R18, R92, 0x14 ;  /* 0x000000145c127836 */ /* 0x000fe40000000000 */
[----:B------:R-:W-:Y:S01]  /*fc20*/  IMAD.WIDE R14, R10, 0x2, R8 ;  /* 0x000000020a0e7825 */ /* 0x000fe200078e0208 */
[----:B------:R-:W-:Y:S01]  /*fc30*/  @P3 STG.E.U16 desc[UR22][R16.64], R19 ;  /* 0x0000001310003986 */ /* 0x000fe2000c101516 */
[----:B------:R-:W-:Y:S02]  /*fc40*/  PRMT R0, R11, 0x7632, R0 ;  /* 0x000076320b007816 */ /* 0x000fe40000000000 */
[----:B------:R-:W-:Y:S01]  /*fc50*/  ISETP.GE.AND P3, PT, R18, UR45, PT ;  /* 0x0000002d12007c0c */ /* 0x000fe2000bf66270 */
[----:B------:R2:W-:Y:S04]  /*fc60*/  @P5 STG.E.U16 desc[UR22][R14.64], R11 ;  /* 0x0000000b0e005986 */ /* 0x0005e8000c101516 */
[----:B------:R-:W3:Y:S01]  /*fc70*/  LDL.LU R18, [R1+0x248] ;  /* 0x0002480001127983 */ /* 0x000ee20000300800 */
[----:B------:R-:W-:Y:S01]  /*fc80*/  ISETP.LT.AND P6, PT, R76, UR34, !P1 ;  /* 0x000000224c007c0c */ /* 0x000fe2000cfc1270 */
[----:B------:R-:W-:Y:S01]  /*fc90*/  IMAD.WIDE R12, R10, 0x2, R2 ;  /* 0x000000020a0c7825 */ /* 0x000fe200078e0202 */
[----:B------:R-:W-:Y:S01]  /*fca0*/  ISETP.LT.AND P5, PT, R72, UR52, !P1 ;  /* 0x0000003448007c0c */ /* 0x000fe2000cfa1270 */
[----:B------:R-:W0:Y:S01]  /*fcb0*/  LDCU UR52, c[0x0][0x39c] ;  /* 0x00007380ff3477ac */ /* 0x000e220008000800 */
[----:B--2---:R-:W2:Y:S01]  /*fcc0*/  LDL.LU R11, [R1+0x40] ;  /* 0x00004000010b7983 */ /* 0x004ea20000300800 */
[----:B------:R-:W0:Y:S03]  /*fcd0*/  LDCU UR34, c[0x0][0x398] ;  /* 0x00007300ff2277ac */ /* 0x000e260008000800 */
[----:B------:R-:W3:Y:S01]  /*fce0*/  LDL.LU R14, [R1+0x144] ;  /* 0x00014400010e7983 */ /* 0x000ee20000300800 */
[----:B------:R-:W0:Y:S03]  /*fcf0*/  LDCU UR45, c[0x0][0x398] ;  /* 0x00007300ff2d77ac */ /* 0x000e260008000800 */
[----:B------:R-:W3:Y:S04]  /*fd00*/  LDL.LU R15, [R1+0x244] ;  /* 0x00024400010f7983 */ /* 0x000ee80000300800 */
[----:B------:R0:W-:Y:S01]  /*fd10*/  @P6 STG.E.U16 desc[UR22][R12.64], R0 ;  /* 0x000000000c006986 */ /* 0x0001e2000c101516 */
[----:B------:R-:W-:Y:S01]  /*fd20*/  ISETP.LT.AND P6, PT, R89, UR16, !P1 ;  /* 0x0000001059007c0c */ /* 0x000fe2000cfc1270 */
[----:B------:R-:W1:Y:S01]  /*fd30*/  LDCU UR16, c[0x0][0x398] ;  /* 0x00007300ff1077ac */ /* 0x000e620008000800 */
[----:B0-----:R-:W-:Y:S01]  /*fd40*/  IMAD.WIDE R12, R10, 0x2, R4 ;  /* 0x000000020a0c7825 */ /* 0x001fe200078e0204 */
[----:B--2---:R-:W-:-:S02]  /*fd50*/  F2FP.F16.F32.PACK_AB R20, R20, R11 ;  /* 0x0000000b1414723e */ /* 0x004fc400000000ff */
[----:B---3--:R-:W-:Y:S01]  /*fd60*/  F2FP.F16.F32.PACK_AB R16, R14, R15 ;  /* 0x0000000f0e10723e */ /* 0x008fe200000000ff */
[----:B------:R-:W-:-:S05]  /*fd70*/  IMAD.WIDE R14, R10, 0x2, R6 ;  /* 0x000000020a0e7825 */ /* 0x000fca00078e0206 */
[----:B------:R0:W-:Y:S01]  /*fd80*/  @P5 STG.E.U16 desc[UR22][R14.64], R20 ;  /* 0x000000140e005986 */ /* 0x0001e2000c101516 */
[----:B------:R-:W-:-:S03]  /*fd90*/  PRMT R17, R20, 0x7632, R17 ;  /* 0x0000763214117816 */ /* 0x000fc60000000011 */
[----:B0-----:R-:W2:Y:S04]  /*fda0*/  LDL.LU R14, [R1+0x44] ;  /* 0x00004400010e7983 */ /* 0x001ea80000300800 */
[----:B------:R0:W-:Y:S04]  /*fdb0*/  @P6 STG.E.U16 desc[UR22][R12.64], R17 ;  /* 0x000000110c006986 */ /* 0x0001e8000c101516 */
[----:B0-----:R-:W3:Y:S01]  /*fdc0*/  LDL.LU R17, [R1+0x148] ;  /* 0x0001480001117983 */ /* 0x001ee20000300800 */
[----:B------:R-:W-:Y:S01]  /*fdd0*/  ISETP.LT.AND P1, PT, R93, UR49, !P0 ;  /* 0x000000315d007c0c */ /* 0x000fe2000c721270 */
[----:B------:R-:W-:Y:S01]  /*fde0*/  VIADD R0, R10, UR32 ;  /* 0x000000200a007c36 */ /* 0x000fe20008000000 */
[----:B------:R-:W-:Y:S01]  /*fdf0*/  ISETP.LT.AND P6, PT, R76, UR24, !P0 ;  /* 0x000000184c007c0c */ /* 0x000fe2000c7c1270 */
[----:B------:R-:W0:Y:S01]  /*fe00*/  LDCU UR49, c[0x0][0x398] ;  /* 0x00007300ff3177ac */ /* 0x000e220008000800 */
[----:B------:R-:W-:Y:S01]  /*fe10*/  ISETP.LT.AND P5, PT, R72, UR44, !P0 ;  /* 0x0000002c48007c0c */ /* 0x000fe2000c7a1270 */
[----:B------:R-:W-:Y:S01]  /*fe20*/  IMAD.WIDE R10, R0, 0x2, R8 ;  /* 0x00000002000a7825 */ /* 0x000fe200078e0208 */
[----:B------:R-:W-:Y:S01]  /*fe30*/  PRMT R15, R16, 0x7632, R15 ;  /* 0x00007632100f7816 */ /* 0x000fe2000000000f */
[----:B------:R-:W0:Y:S02]  /*fe40*/  LDCU UR44, c[0x0][0x39c] ;  /* 0x00007380ff2c77ac */ /* 0x000e240008000800 */
[C---:B------:R-:W-:Y:S01]  /*fe50*/  IMAD.WIDE R12, R0.reuse, 0x2, R2 ;  /* 0x00000002000c7825 */ /* 0x040fe200078e0202 */
[----:B------:R-:W0:Y:S03]  /*fe60*/  LDCU UR24, c[0x0][0x398] ;  /* 0x00007300ff1877ac */ /* 0x000e260008000800 */
[----:B------:R1:W-:Y:S01]  /*fe70*/  @P1 STG.E.U16 desc[UR22][R10.64], R16 ;  /* 0x000000100a001986 */ /* 0x0003e2000c101516 */
[----:B------:R-:W-:Y:S01]  /*fe80*/  ISETP.LT.AND P0, PT, R89, UR43, !P0 ;  /* 0x0000002b59007c0c */ /* 0x000fe2000c701270 */
[----:B------:R-:W0:Y:S02]  /*fe90*/  LDCU UR43, c[0x0][0x39c] ;  /* 0x00007380ff2b77ac */ /* 0x000e240008000800 */
[----:B------:R-:W-:Y:S01]  /*fea0*/  @P6 STG.E.U16 desc[UR22][R12.64], R15 ;  /* 0x0000000f0c006986 */ /* 0x000fe2000c101516 */
[----:B-1----:R-:W-:Y:S01]  /*feb0*/  IMAD.WIDE R10, R0, 0x2, R6 ;  /* 0x00000002000a7825 */ /* 0x002fe200078e0206 */
[----:B--2---:R-:W-:-:S03]  /*fec0*/  F2FP.F16.F32.PACK_AB R21, R21, R14 ;  /* 0x0000000e1515723e */ /* 0x004fc600000000ff */
[----:B------:R-:W-:Y:S02]  /*fed0*/  VIADD R14, R92, 0x15 ;  /* 0x000000155c0e7836 */ /* 0x000fe40000000000 */
[----:B------:R1:W-:Y:S01]  /*fee0*/  @P5 STG.E.U16 desc[UR22][R10.64], R21 ;  /* 0x000000150a005986 */ /* 0x0003e2000c101516 */
[----:B------:R-:W-:Y:S01]  /*fef0*/  ISETP.LT.AND P5, PT, R93, UR20, !P2 ;  /* 0x000000145d007c0c */ /* 0x000fe2000d7a1270 */
[----:B------:R-:W2:Y:S01]  /*ff00*/  LDCU UR20, c[0x0][0x398] ;  /* 0x00007300ff1477ac */ /* 0x000ea20008000800 */
[----:B------:R-:W-:Y:S02]  /*ff10*/  ISETP.GE.AND P1, PT, R14, UR35, PT ;  /* 0x000000230e007c0c */ /* 0x000fe4000bf26270 */
[----:B------:R-:W-:Y:S01]  /*ff20*/  PRMT R19, R21, 0x7632, R19 ;  /* 0x0000763215137816 */ /* 0x000fe20000000013 */
[----:B------:R-:W0:Y:S01]  /*ff30*/  LDCU UR35, c[0x0][0x398] ;  /* 0x00007300ff2377ac */ /* 0x000e220008000800 */
[C---:B-1----:R-:W-:Y:S01]  /*ff40*/  VIADD R10, R0.reuse, UR32 ;  /* 0x00000020000a7c36 */ /* 0x042fe20008000000 */
[----:B---3--:R-:W-:Y:S01]  /*ff50*/  F2FP.F16.F32.PACK_AB R11, R17, R18 ;  /* 0x00000012110b723e */ /* 0x008fe200000000ff */
[----:B------:R-:W-:Y:S01]  /*ff60*/  IMAD.WIDE R16, R0, 0x2, R4 ;  /* 0x0000000200107825 */ /* 0x000fe200078e0204 */
[----:B------:R-:W3:Y:S03]  /*ff70*/  LDL.LU R21, [R1+0xb4] ;  /* 0x0000b40001157983 */ /* 0x000ee60000300800 */
[----:B------:R-:W-:Y:S01]  /*ff80*/  IMAD.WIDE R14, R10, 0x2, R8 ;  /* 0x000000020a0e7825 */ /* 0x000fe200078e0208 */
[----:B------:R-:W-:Y:S01]  /*ff90*/  @P0 STG.E.U16 desc[UR22][R16.64], R19 ;  /* 0x0000001310000986 */ /* 0x000fe2000c101516 */
[----:B------:R-:W-:-:S03]  /*ffa0*/  PRMT R0, R11, 0x7632, R0 ;  /* 0x000076320b007816 */ /* 0x000fc60000000000 */
[----:B------:R1:W-:Y:S04]  /*ffb0*/  @P5 STG.E.U16 desc[UR22][R14.64], R11 ;  /* 0x0000000b0e005986 */ /* 0x0003e8000c101516 */
[----:B-1----:R-:W2:Y:S04]  /*ffc0*/  LDL.LU R11, [R1+0x14c] ;  /* 0x00014c00010b7983 */ /* 0x002ea80000300800 */
[----:B------:R-:W2:Y:S04]  /*ffd0*/  LDL.LU R14, [R1+0x24c] ;  /* 0x00024c00010e7983 */ /* 0x000ea80000300800 */
[----:B------:R-:W3:Y:S01]  /*ffe0*/  LDL.LU R15, [R1+0x48] ;  /* 0x00004800010f7983 */ /* 0x000ee20000300800 */
[----:B------:R-:W-:Y:S01]  /*fff0*/  ISETP.LT.AND P6, PT, R76, UR30, !P2 ;  /* 0x0000001e4c007c0c */ /* 0x000fe2000d7c1270 */
[----:B------:R-:W-:Y:S01]  /*10000*/  IMAD.WIDE R12, R10, 0x2, R2 ;  /* 0x000000020a0c7825 */ /* 0x000fe200078e0202 */
[----:B------:R-:W-:Y:S01]  /*10010*/  ISETP.LT.AND P5, PT, R72, UR33, !P2 ;  /* 0x0000002148007c0c */ /* 0x000fe2000d7a1270 */
[----:B------:R-:W1:Y:S02]  /*10020*/  LDCU UR30, c[0x0][0x398] ;  /* 0x00007300ff1e77ac */ /* 0x000e640008000800 */
[----:B------:R-:W-:Y:S01]  /*10030*/  VIADD R18, R92, 0x16 ;  /* 0x000000165c127836 */ /* 0x000fe20000000000 */
[----:B------:R-:W0:Y:S07]  /*10040*/  LDCU UR33, c[0x0][0x398] ;  /* 0x00007300ff2177ac */ /* 0x000e2e0008000800 */
[----:B------:R-:W-:Y:S01]  /*10050*/  @P6 STG.E.U16 desc[UR22][R12.64], R0 ;  /* 0x000000000c006986 */ /* 0x000fe2000c101516 */
[----:B--2---:R-:W-:-:S02]  /*10060*/  F2FP.F16.F32.PACK_AB R16, R11, R14 ;  /* 0x0000000e0b10723e */ /* 0x004fc400000000ff */
[----:B---3--:R-:W-:Y:S01]  /*10070*/  F2FP.F16.F32.PACK_AB R22, R22, R15 ;  /* 0x0000000f1616723e */ /* 0x008fe200000000ff */
[----:B------:R-:W-:-:S05]  /*10080*/  IMAD.WIDE R14, R10, 0x2, R6 ;  /* 0x000000020a0e7825 */ /* 0x000fca00078e0206 */
[----:B------:R2:W-:Y:S04]  /*10090*/  @P5 STG.E.U16 desc[UR22][R14.64], R22 ;  /* 0x000000160e005986 */ /* 0x0005e8000c101516 */
[----:B--2---:R-:W2:Y:S01]  /*100a0*/  LDL.LU R15, [R1+0x4c] ;  /* 0x00004c00010f7983 */ /* 0x004ea20000300800 */
[----:B------:R-:W-:Y:S01]  /*100b0*/  ISETP.LT.AND P6, PT, R89, UR47, !P2 ;  /* 0x0000002f59007c0c */ /* 0x000fe2000d7c1270 */
[----:B------:R-:W-:Y:S01]  /*100c0*/  IMAD.WIDE R12, R10, 0x2, R4 ;  /* 0x000000020a0c7825 */ /* 0x000fe200078e0204 */
[----:B------:R-:W-:Y:S01]  /*100d0*/  ISETP.LT.AND P2, PT, R93, UR50, !P4 ;  /* 0x000000325d007c0c */ /* 0x000fe2000e741270 */
[----:B------:R-:W3:Y:S01]  /*100e0*/  LDCU UR50, c[0x0][0x398] ;  /* 0x00007300ff3277ac */ /* 0x000ee20008000800 */
[----:B------:R-:W-:Y:S01]  /*100f0*/  PRMT R17, R22, 0x7632, R17 ;  /* 0x0000763216117816 */ /* 0x000fe20000000011 */
[----:B------:R-:W-:Y:S01]  /*10100*/  VIADD R0, R10, UR32 ;  /* 0x000000200a007c36 */ /* 0x000fe20008000000 */
[----:B------:R-:W-:Y:S01]  /*10110*/  ISETP.LT.AND P5, PT, R76, UR6, !P4 ;  /* 0x000000064c007c0c */ /* 0x000fe2000e7a1270 */
[----:B------:R-:W0:Y:S02]  /*10120*/  LDCU UR47, c[0x0][0x398] ;  /* 0x00007300ff2f77ac */ /* 0x000e240008000800 */
[----:B------:R-:W-:Y:S01]  /*10130*/  IMAD.WIDE R10, R0, 0x2, R8 ;  /* 0x00000002000a7825 */ /* 0x000fe200078e0208 */
[----:B------:R-:W-:Y:S01]  /*10140*/  ISETP.GE.AND P0, PT, R18, UR62, PT ;  /* 0x0000003e12007c0c */ /* 0x000fe2000bf06270 */
[----:B------:R-:W0:Y:S02]  /*10150*/  LDCU UR6, c[0x0][0x398] ;  /* 0x00007300ff0677ac */ /* 0x000e240008000800 */
[----:B------:R1:W-:Y:S01]  /*10160*/  @P6 STG.E.U16 desc[UR22][R12.64], R17 ;  /* 0x000000110c006986 */ /* 0x0003e2000c101516 */
[----:B------:R-:W-:Y:S01]  /*10170*/  ISETP.LT.AND P6, PT, R72, UR36, !P4 ;  /* 0x0000002448007c0c */ /* 0x000fe2000e7c1270 */
[----:B------:R-:W0:Y:S02]  /*10180*/  LDCU UR36, c[0x0][0x398] ;  /* 0x00007300ff2477ac */ /* 0x000e240008000800 */
[----:B------:R0:W-:Y:S01]  /*10190*/  @P2 STG.E.U16 desc[UR22][R10.64], R16 ;  /* 0x000000100a002986 */ /* 0x0001e2000c101516 */
[----:B------:R-:W0:Y:S01]  /*101a0*/  LDCU UR62, c[0x0][0x398] ;  /* 0x00007300ff3e77ac */ /* 0x000e220008000800 */
[----:B-1----:R-:W-:Y:S01]  /*101b0*/  VIADD R12, R92, 0x17 ;  /* 0x000000175c0c7836 */ /* 0x002fe20000000000 */
[----:B------:R-:W-:-:S04]  /*101c0*/  PRMT R17, R16, 0x7632, R17 ;  /* 0x0000763210117816 */ /* 0x000fc80000000011 */
[----:B------:R-:W-:Y:S01]  /*101d0*/  ISETP.GE.AND P2, PT, R12, UR57, PT ;  /* 0x000000390c007c0c */ /* 0x000fe2000bf46270 */
[----:B------:R-:W-:Y:S01]  /*101e0*/  IMAD.WIDE R12, R0, 0x2, R6 ;  /* 0x00000002000c7825 */ /* 0x000fe200078e0206 */
[----:B--2---:R-:W-:-:S03]  /*101f0*/  F2FP.F16.F32.PACK_AB R23, R23, R15 ;  /* 0x0000000f1717723e */ /* 0x004fc600000000ff */
[C---:B------:R-:W-:Y:S01]  /*10200*/  IMAD.WIDE R14, R0.reuse, 0x2, R2 ;  /* 0x00000002000e7825 */ /* 0x040fe200078e0202 */
[----:B------:R-:W-:Y:S01]  /*10210*/  ISETP.LT.AND P4, PT, R89, UR59, !P4 ;  /* 0x0000003b59007c0c */ /* 0x000fe2000e781270 */
[----:B------:R-:W1:Y:S03]  /*10220*/  LDCU UR59, c[0x0][0x39c] ;  /* 0x00007380ff3b77ac */ /* 0x000e660008000800 */
[----:B------:R2:W-:Y:S01]  /*10230*/  @P5 STG.E.U16 desc[UR22][R14.64], R17 ;  /* 0x000000110e005986 */ /* 0x0005e2000c101516 */
[----:B0-----:R-:W-:Y:S01]  /*10240*/  IMAD.WIDE R10, R0, 0x2, R4 ;  /* 0x00000002000a7825 */ /* 0x001fe200078e0204 */
[----:B------:R-:W0:Y:S02]  /*10250*/  LDCU UR57, c[0x0][0x398] ;  /* 0x00007300ff3977ac */ /* 0x000e240008000800 */
[----:B------:R0:W-:Y:S04]  /*10260*/  @P6 STG.E.U16 desc[UR22][R12.64], R23 ;  /* 0x000000170c006986 */ /* 0x0001e8000c101516 */
[----:B--2---:R-:W2:Y:S04]  /*10270*/  LDL.LU R14, [R1+0x250] ;  /* 0x00025000010e7983 */ /* 0x004ea80000300800 */
[----:B------:R-:W2:Y:S04]  /*10280*/  LDL.LU R15, [R1+0x50] ;  /* 0x00005000010f7983 */ /* 0x000ea80000300800 */
[----:B0-----:R-:W3:Y:S01]  /*10290*/  LDL.LU R13, [R1+0x150] ;  /* 0x00015000010d7983 */ /* 0x001ee20000300800 */
[----:B------:R-:W-:-:S02]  /*102a0*/  PRMT R16, R23, 0x7632, R16 ;  /* 0x0000763217107816 */ /* 0x000fc40000000010 */
[----:B------:R-:W-:Y:S01]  /*102b0*/  ISETP.LT.AND P5, PT, R93, UR40, !P3 ;  /* 0x000000285d007c0c */ /* 0x000fe2000dfa1270 */
[----:B------:R-:W-:Y:S01]  /*102c0*/  VIADD R0, R0, UR32 ;  /* 0x0000002000007c36 */ /* 0x000fe20008000000 */
[----:B------:R-:W4:Y:S01]  /*102d0*/  LDL.LU R23, [R1+0x2c8] ;  /* 0x0002c80001177983 */ /* 0x000f220000300800 */
[----:B------:R-:W-:Y:S01]  /*102e0*/  ISETP.LT.AND P6, PT, R76, UR26, !P3 ;  /* 0x0000001a4c007c0c */ /* 0x000fe2000dfc1270 */
[----:B------:R-:W0:Y:S02]  /*102f0*/  LDCU UR40, c[0x0][0x398] ;  /* 0x00007300ff2877ac */ /* 0x000e240008000800 */
[----:B------:R3:W-:Y:S01]  /*10300*/  @P4 STG.E.U16 desc[UR22][R10.64], R16 ;  /* 0x000000100a004986 */ /* 0x0007e2000c101516 */
[----:B------:R-:W0:Y:S01]  /*10310*/  LDCU UR26, c[0x0][0x398] ;  /* 0x00007300ff1a77ac */ /* 0x000e220008000800 */
[----:B--2---:R-:W-:Y:S02]  /*10320*/  F2FP.F16.F32.PACK_AB R24, R24, R15 ;  /* 0x0000000f1818723e */ /* 0x004fe400000000ff */
[----:B---3--:R-:W-:Y:S01]  /*10330*/  F2FP.F16.F32.PACK_AB R10, R13, R14 ;  /* 0x0000000e0d0a723e */ /* 0x008fe200000000ff */
[----:B------:R-:W-:-:S03]  /*10340*/  IMAD.WIDE R14, R0, 0x2, R8 ;  /* 0x00000002000e7825 */ /* 0x000fc600078e0208 */
[----:B------:R-:W-:-:S05]  /*10350*/  PRMT R17, R10, 0x7610, R17 ;  /* 0x000076100a117816 */ /* 0x000fca0000000011 */
[----:B------:R2:W-:Y:S04]  /*10360*/  @P5 STG.E.U16 desc[UR22][R14.64], R17 ;  /* 0x000000110e005986 */ /* 0x0005e8000c101516 */
[----:B--2---:R-:W2:Y:S04]  /*10370*/  LDL.LU R14, [R1+0x154] ;  /* 0x00015400010e7983 */ /* 0x004ea80000300800 */
[----:B------:R-:W2:Y:S01]  /*10380*/  LDL.LU R15, [R1+0x254] ;  /* 0x00025400010f7983 */ /* 0x000ea20000300800 */
[----:B------:R-:W-:Y:S01]  /*10390*/  ISETP.LT.AND P4, PT, R72, UR56, !P3 ;  /* 0x0000003848007c0c */ /* 0x000fe2000df81270 */
[----:B------:R-:W-:Y:S01]  /*103a0*/  IMAD.WIDE R12, R0, 0x2, R2 ;  /* 0x00000002000c7825 */ /* 0x000fe200078e0202 */
[----:B------:R-:W-:Y:S01]  /*103b0*/  PRMT R16, R10, 0x7632, R16 ;  /* 0x000076320a107816 */ /* 0x000fe20000000010 */
[----:B------:R-:W3:Y:S02]  /*103c0*/  LDCU UR56, c[0x0][0x398] ;  /* 0x00007300ff3877ac */ /* 0x000ee40008000800 */
[----:B------:R-:W-:-:S02]  /*103d0*/  IMAD.WIDE R10, R0, 0x2, R6 ;  /* 0x00000002000a7825 */ /* 0x000fc400078e0206 */
[----:B------:R-:W-:Y:S01]  /*103e0*/  @P6 STG.E.U16 desc[UR22][R12.64], R16 ;  /* 0x000000100c006986 */ /* 0x000fe2000c101516 */
[----:B------:R-:W-:-:S05]  /*103f0*/  PRMT R17, R24, 0x7632, R17 ;  /* 0x0000763218117816 */ /* 0x000fca0000000011 */
[----:B------:R0:W-:Y:S02]  /*10400*/  @P4 STG.E.U16 desc[UR22][R10.64], R24 ;  /* 0x000000180a004986 */ /* 0x0001e4000c101516 */
[----:B0-----:R-:W-:Y:S02]  /*10410*/  VIADD R10, R0, UR32 ;  /* 0x00000020000a7c36 */ /* 0x001fe40008000000 */
[----:B------:R-:W3:Y:S01]  /*10420*/  LDL.LU R24, [R1+0x1c8] ;  /* 0x0001c80001187983 */ /* 0x000ee20000300800 */
[----:B--2---:R-:W-:Y:S01]  /*10430*/  F2FP.F16.F32.PACK_AB R11, R14, R15 ;  /* 0x0000000f0e0b723e */ /* 0x004fe200000000ff */
[----:B------:R-:W-:Y:S02]  /*10440*/  IMAD.WIDE R14, R0, 0x2, R4 ;  /* 0x00000002000e7825 */ /* 0x000fe400078e0204 */
[----:B------:R-:W2:Y:S01]  /*10450*/  LDL.LU R0, [R1+0x54] ;  /* 0x0000540001007983 */ /* 0x000ea20000300800 */
[----:B------:R-:W-:Y:S02]  /*10460*/  ISETP.LT.AND P3, PT, R89, UR55, !P3 ;  /* 0x0000003759007c0c */ /* 0x000fe4000df61270 */
[----:B------:R-:W-:Y:S01]  /*10470*/  ISETP.LT.AND P5, PT, R93, UR60, !P1 ;  /* 0x0000003c5d007c0c */ /* 0x000fe2000cfa1270 */
[----:B------:R-:W-:-:S04]  /*10480*/  IMAD.WIDE R12, R10, 0x2, R8 ;  /* 0x000000020a0c7825 */ /* 0x000fc800078e0208 */
[----:B------:R-:W-:Y:S01]  /*10490*/  VIADD R16, R92, 0x18 ;  /* 0x000000185c107836 */ /* 0x000fe20000000000 */
[----:B------:R-:W-:Y:S01]  /*104a0*/  ISETP.LT.AND P6, PT, R76, UR28, !P1 ;  /* 0x0000001c4c007c0c */ /* 0x000fe2000cfc1270 */
[----:B------:R-:W0:Y:S04]  /*104b0*/  LDCU UR55, c[0x0][0x39c] ;  /* 0x00007380ff3777ac */ /* 0x000e280008000800 */
[----:B------:R-:W-:Y:S01]  /*104c0*/  @P3 STG.E.U16 desc[UR22][R14.64], R17 ;  /* 0x000000110e003986 */ /* 0x000fe2000c101516 */
[----:B------:R-:W-:Y:S01]  /*104d0*/  ISETP.GE.AND P4, PT, R16, UR54, PT ;  /* 0x0000003610007c0c */ /* 0x000fe2000bf86270 */
[----:B------:R-:W0:Y:S01]  /*104e0*/  LDCU UR54, c[0x0][0x39c] ;  /* 0x00007380ff3677ac */ /* 0x000e220008000800 */
[----:B------:R-:W-:Y:S01]  /*104f0*/  ISETP.LT.AND P3, PT, R72, UR10, !P1 ;  /* 0x0000000a48007c0c */ /* 0x000fe2000cf61270 */
[----:B------:R0:W-:Y:S01]  /*10500*/  @P5 STG.E.U16 desc[UR22][R12.64], R11 ;  /* 0x0000000b0c005986 */ /* 0x0001e2000c101516 */
[----:B------:R-:W-:Y:S01]  /*10510*/  ISETP.LT.AND P5, PT, R89, UR42, !P1 ;  /* 0x0000002a59007c0c */ /* 0x000fe2000cfa1270 */
[----:B------:R-:W0:Y:S02]  /*10520*/  LDCU UR60, c[0x0][0x398] ;  /* 0x00007300ff3c77ac */ /* 0x000e240008000800 */
[----:B------:R-:W3:Y:S01]  /*10530*/  LDL.LU R16, [R1+0x258] ;  /* 0x0002580001107983 */ /* 0x000ee20000300800 */
[----:B------:R-:W0:Y:S01]  /*10540*/  LDCU UR28, c[0x0][0x398] ;  /* 0x00007300ff1c77ac */ /* 0x000e220008000800 */
[----:B--2---:R-:W-:Y:S01]  /*10550*/  F2FP.F16.F32.PACK_AB R25, R25, R0 ;  /* 0x000000001919723e */ /* 0x004fe200000000ff */
[----:B------:R-:W-:Y:S01]  /*10560*/  VIADD R0, R92, 0x19 ;  /* 0x000000195c007836 */ /* 0x000fe20000000000 */
[----:B0-----:R-:W-:Y:S01]  /*10570*/  PRMT R11, R11, 0x7632, R11 ;  /* 0x000076320b0b7816 */ /* 0x001fe2000000000b */
[----:B------:R-:W-:Y:S01]  /*10580*/  IMAD.WIDE R14, R10, 0x2, R2 ;  /* 0x000000020a0e7825 */ /* 0x000fe200078e0202 */
[----:B------:R-:W0:Y:S02]  /*10590*/  LDCU UR10, c[0x0][0x398] ;  /* 0x00007300ff0a77ac */ /* 0x000e240008000800 */
[----:B------:R-:W-:-:S02]  /*105a0*/  ISETP.GE.AND P1, PT, R0, UR70, PT ;  /* 0x0000004600007c0c */ /* 0x000fc4000bf26270 */
[----:B------:R-:W3:Y:S01]  /*105b0*/  LDL.LU R0, [R1+0x158] ;  /* 0x0001580001007983 */ /* 0x000ee20000300800 */
[C---:B------:R-:W-:Y:S01]  /*105c0*/  IMAD.WIDE R12, R10.reuse, 0x2, R6 ;  /* 0x000000020a0c7825 */ /* 0x040fe200078e0206 */
[----:B------:R-:W-:Y:S01]  /*105d0*/  PRMT R19, R25, 0x7632, R19 ;  /* 0x0000763219137816 */ /* 0x000fe20000000013 */
[----:B------:R-:W2:Y:S01]  /*105e0*/  LDCU UR70, c[0x0][0x39c] ;  /* 0x00007380ff4677ac */ /* 0x000ea20008000800 */
[----:B------:R0:W-:Y:S01]  /*105f0*/  @P6 STG.E.U16 desc[UR22][R14.64], R11 ;  /* 0x0000000b0e006986 */ /* 0x0001e2000c101516 */
[----:B------:R-:W1:Y:S03]  /*10600*/  LDCU UR42, c[0x0][0x398] ;  /* 0x00007300ff2a77ac */ /* 0x000e660008000800 */
[----:B------:R4:W-:Y:S01]  /*10610*/  @P3 STG.E.U16 desc[UR22][R12.64], R25 ;  /* 0x000000190c003986 */ /* 0x0009e2000c101516 */
[----:B0-----:R-:W-:-:S03]  /*10620*/  IMAD.WIDE R14, R10, 0x2, R4 ;  /* 0x000000020a0e7825 */ /* 0x001fc600078e0204 */
[----:B----4-:R-:W4:Y:S04]  /*10630*/  LDL.LU R25, [R1+0xc0] ;  /* 0x0000c00001197983 */ /* 0x010f280000300800 */
[----:B------:R0:W-:Y:S04]  /*10640*/  @P5 STG.E.U16 desc[UR22][R14.64], R19 ;  /* 0x000000130e005986 */ /* 0x0001e8000c101516 */
[----:B0-----:R-:W2:Y:S04]  /*10650*/  LDL.LU R14, [R1+0x15c] ;  /* 0x00015c00010e7983 */ /* 0x001ea80000300800 */
[----:B------:R-:W2:Y:S01]  /*10660*/  LDL.LU R15, [R1+0x25c] ;  /* 0x00025c00010f7983 */ /* 0x000ea20000300800 */
[----:B---3--:R-:W-:Y:S01]  /*10670*/  F2FP.F16.F32.PACK_AB R11, R0, R16 ;  /* 0x00000010000b723e */ /* 0x008fe200000000ff */
[----:B------:R-:W-:-:S05]  /*10680*/  VIADD R16, R92, 0x1a ;  /* 0x0000001a5c107836 */ /* 0x000fca0000000000 */
[----:B------:R-:W-:Y:S02]  /*10690*/  ISETP.GE.AND P5, PT, R16, UR69, PT ;  /* 0x0000004510007c0c */ /* 0x000fe4000bfa6270 */
[----:B------:R-:W-:Y:S01]  /*106a0*/  ISETP.LT.AND P6, PT, R93, UR58, !P0 ;  /* 0x0000003a5d007c0c */ /* 0x000fe2000c7c1270 */
[----:B------:R-:W3:Y:S01]  /*106b0*/  LDL.LU R16, [R1+0x58] ;  /* 0x0000580001107983 */ /* 0x000ee20000300800 */
[----:B------:R-:W-:Y:S01]  /*106c0*/  ISETP.LT.AND P3, PT, R76, UR12, !P0 ;  /* 0x0000000c4c007c0c */ /* 0x000fe2000c761270 */
[----:B------:R-:W-:Y:S01]  /*106d0*/  VIADD R0, R10, UR32 ;  /* 0x000000200a007c36 */ /* 0x000fe20008000000 */
[C---:B------:R-:W-:Y:S01]  /*106e0*/  PRMT R18, R11.reuse, 0x7610, R18 ;  /* 0x000076100b127816 */ /* 0x040fe20000000012 */
[----:B------:R-:W0:Y:S01]  /*106f0*/  LDCU UR58, c[0x0][0x398] ;  /* 0x00007300ff3a77ac */ /* 0x000e220008000800 */
[----:B------:R-:W-:Y:S01]  /*10700*/  PRMT R17, R11, 0x7632, R17 ;  /* 0x000076320b117816 */ /* 0x000fe20000000011 */
[C---:B------:R-:W-:Y:S01]  /*10710*/  IMAD.WIDE R12, R0.reuse, 0x2, R8 ;  /* 0x00000002000c7825 */ /* 0x040fe200078e0208 */
[----:B------:R-:W0:Y:S03]  /*10720*/  LDCU UR12, c[0x0][0x398] ;  /* 0x00007300ff0c77ac */ /* 0x000e260008000800 */
[----:B------:R-:W-:-:S02]  /*10730*/  IMAD.WIDE R10, R0, 0x2, R2 ;  /* 0x00000002000a7825 */ /* 0x000fc400078e0202 */
[----:B------:R-:W-:Y:S01]  /*10740*/  @P6 STG.E.U16 desc[UR22][R12.64], R18 ;  /* 0x000000120c006986 */ /* 0x000fe2000c101516 */
[----:B------:R-:W0:Y:S03]  /*10750*/  LDCU UR69, c[0x0][0x398] ;  /* 0x00007300ff4577ac */ /* 0x000e260008000800 */
[----:B------:R1:W-:Y:S02]  /*10760*/  @P3 STG.E.U16 desc[UR22][R10.64], R17 ;  /* 0x000000110a003986 */ /* 0x0003e4000c101516 */
[----:B-1----:R-:W-:Y:S01]  /*10770*/  VIADD R10, R0, UR32 ;  /* 0x00000020000a7c36 */ /* 0x002fe20008000000 */
[----:B--2---:R-:W-:Y:S01]  /*10780*/  F2FP.F16.F32.PACK_AB R11, R14, R15 ;  /* 0x0000000f0e0b723e */ /* 0x004fe200000000ff */
[----:B------:R-:W-:Y:S01]  /*10790*/  IMAD.WIDE R14, R0, 0x2, R4 ;  /* 0x00000002000e7825 */ /* 0x000fe200078e0204 */
[----:B---3--:R-:W-:-:S03]  /*107a0*/  F2FP.F16.F32.PACK_AB R26, R26, R16 ;  /* 0x000000101a1a723e */ /* 0x008fc600000000ff */
[----:B------:R-:W-:Y:S02]  /*107b0*/  IMAD.WIDE R16, R0, 0x2, R6 ;  /* 0x0000000200107825 */ /* 0x000fe400078e0206 */
[----:B------:R-:W2:Y:S01]  /*107c0*/  LDL.LU R0, [R1+0x5c] ;  /* 0x00005c0001007983 */ /* 0x000ea20000300800 */
[----:B------:R-:W-:Y:S02]  /*107d0*/  ISETP.LT.AND P3, PT, R72, UR18, !P0 ;  /* 0x0000001248007c0c */ /* 0x000fe4000c761270 */
[----:B------:R-:W-:Y:S01]  /*107e0*/  ISETP.LT.AND P6, PT, R89, UR4, !P0 ;  /* 0x0000000459007c0c */ /* 0x000fe2000c7c1270 */
[----:B------:R-:W-:Y:S01]  /*107f0*/  IMAD.WIDE R12, R10, 0x2, R8 ;  /* 0x000000020a0c7825 */ /* 0x000fe200078e0208 */
[----:B------:R-:W-:Y:S01]  /*10800*/  ISETP.LT.AND P0, PT, R93, UR53, !P2 ;  /* 0x000000355d007c0c */ /* 0x000fe2000d701270 */
[----:B------:R-:W1:Y:S01]  /*10810*/  LDCU UR18, c[0x0][0x39c] ;  /* 0x00007380ff1277ac */ /* 0x000e620008000800 */
[----:B------:R-:W-:Y:S01]  /*10820*/  PRMT R18, R26, 0x7632, R18 ;  /* 0x000076321a127816 */ /* 0x000fe20000000012 */
[----:B------:R-:W3:Y:S06]  /*10830*/  LDCU UR4, c[0x0][0x398] ;  /* 0x00007300ff0477ac */ /* 0x000eec0008000800 */
[----:B------:R0:W-:Y:S01]  /*10840*/  @P3 STG.E.U16 desc[UR22][R16.64], R26 ;  /* 0x0000001a10003986 */ /* 0x0001e2000c101516 */
[----:B------:R-:W1:Y:S03]  /*10850*/  LDCU UR53, c[0x0][0x398] ;  /* 0x00007300ff3577ac */ /* 0x000e660008000800 */
[----:B------:R1:W-:Y:S04]  /*10860*/  @P6 STG.E.U16 desc[UR22][R14.64], R18 ;  /* 0x000000120e006986 */ /* 0x0003e8000c101516 */
[----:B------:R1:W-:Y:S04]  /*10870*/  @P0 STG.E.U16 desc[UR22][R12.64], R11 ;  /* 0x0000000b0c000986 */ /* 0x0003e8000c101516 */
[----:B0-----:R-:W3:Y:S04]  /*10880*/  LDL.LU R16, [R1+0x260] ;  /* 0x0002600001107983 */ /* 0x001ee80000300800 */
[----:B------:R-:W3:Y:S01]  /*10890*/  LDL.LU R26, [R1+0x2b4] ;  /* 0x0002b400011a7983 */ /* 0x000ee20000300800 */
[----:B--2---:R-:W-:Y:S01]  /*108a0*/  F2FP.F16.F32.PACK_AB R27, R27, R0 ;  /* 0x000000001b1b723e */ /* 0x004fe200000000ff */
[----:B------:R-:W-:-:S05]  /*108b0*/  VIADD R0, R92, 0x1b ;  /* 0x0000001b5c007836 */ /* 0x000fca0000000000 */
[----:B------:R-:W-:Y:S02]  /*108c0*/  ISETP.GE.AND P0, PT, R0, UR77, PT ;  /* 0x0000004d00007c0c */ /* 0x000fe4000bf06270 */
[----:B------:R-:W-:Y:S01]  /*108d0*/  ISETP.LT.AND P6, PT, R76, UR41, !P2 ;  /* 0x000000294c007c0c */ /* 0x000fe2000d7c1270 */
[----:B------:R-:W3:Y:S01]  /*108e0*/  LDL.LU R0, [R1+0x160] ;  /* 0x0001600001007983 */ /* 0x000ee20000300800 */
[----:B------:R-:W-:Y:S01]  /*108f0*/  ISETP.LT.AND P3, PT, R72, UR39, !P2 ;  /* 0x0000002748007c0c */ /* 0x000fe2000d761270 */
[C---:B-1----:R-:W-:Y:S01]  /*10900*/  IMAD.WIDE R14, R10.reuse, 0x2, R2 ;  /* 0x000000020a0e7825 */ /* 0x042fe200078e0202 */
[----:B------:R-:W-:Y:S01]  /*10910*/  PRMT R11, R11, 0x7632, R11 ;  /* 0x000076320b0b7816 */ /* 0x000fe2000000000b */
[----:B------:R-:W0:Y:S02]  /*10920*/  LDCU UR41, c[0x0][0x398] ;  /* 0x00007300ff2977ac */ /* 0x000e240008000800 */
[C---:B------:R-:W-:Y:S01]  /*10930*/  IMAD.WIDE R12, R10.reuse, 0x2, R6 ;  /* 0x000000020a0c7825 */ /* 0x040fe200078e0206 */
[----:B------:R-:W-:Y:S01]  /*10940*/  ISETP.LT.AND P2, PT, R89, UR51, !P2 ;  /* 0x0000003359007c0c */ /* 0x000fe2000d741270 */
[----:B------:R-:W1:Y:S04]  /*10950*/  LDCU UR39, c[0x0][0x398] ;  /* 0x00007300ff2777ac */ /* 0x000e680008000800 */
[----:B------:R2:W-:Y:S01]  /*10960*/  @P6 STG.E.U16 desc[UR22][R14.64], R11 ;  /* 0x0000000b0e006986 */ /* 0x0005e2000c101516 */
[----:B------:R-:W-:Y:S01]  /*10970*/  PRMT R19, R27, 0x7632, R19 ;  /* 0x000076321b137816 */ /* 0x000fe20000000013 */
[----:B------:R-:W0:Y:S02]  /*10980*/  LDCU UR51, c[0x0][0x398] ;  /* 0x00007300ff3377ac */ /* 0x000e240008000800 */
[----:B------:R1:W-:Y:S01]  /*10990*/  @P3 STG.E.U16 desc[UR22][R12.64], R27 ;  /* 0x0000001b0c003986 */ /* 0x0003e2000c101516 */
[----:B------:R-:W-:Y:S01]  /*109a0*/  ISETP.LT.AND P3, PT, R93, UR38, !P4 ;  /* 0x000000265d007c0c */ /* 0x000fe2000e761270 */
[----:B------:R-:W0:Y:S01]  /*109b0*/  LDCU UR38, c[0x0][0x398] ;  /* 0x00007300ff2677ac */ /* 0x000e220008000800 */
[----:B------:R-:W0:Y:S01]  /*109c0*/  LDCU UR77, c[0x0][0x398] ;  /* 0x00007300ff4d77ac */ /* 0x000e220008000800 */
[----:B--2---:R-:W-:Y:S01]  /*109d0*/  IMAD.WIDE R14, R10, 0x2, R4 ;  /* 0x000000020a0e7825 */ /* 0x004fe200078e0204 */
[----:B-1----:R-:W2:Y:S04]  /*109e0*/  LDL.LU R27, [R1+0x1b4] ;  /* 0x0001b400011b7983 */ /* 0x002ea80000300800 */
[----:B------:R1:W-:Y:S01]  /*109f0*/  @P2 STG.E.U16 desc[UR22][R14.64], R19 ;  /* 0x000000130e002986 */ /* 0x0003e2000c101516 */
[----:B------:R-:W-:Y:S01]  /*10a00*/  ISETP.LT.AND P6, PT, R76, UR9, !P4 ;  /* 0x000000094c007c0c */ /* 0x000fe2000e7c1270 */
[----:B------:R-:W0:Y:S02]  /*10a10*/  LDCU UR9, c[0x0][0x398] ;  /* 0x00007300ff0977ac */ /* 0x000e240008000800 */
[----:B-1----:R-:W2:Y:S04]  /*10a20*/  LDL.LU R14, [R1+0x264] ;  /* 0x00026400010e7983 */ /* 0x002ea80000300800 */
[----:B------:R-:W2:Y:S01]  /*10a30*/  LDL.LU R15, [R1+0x60] ;  /* 0x00006000010f7983 */ /* 0x000ea20000300800 */
[----:B---3--:R-:W-:Y:S01]  /*10a40*/  F2FP.F16.F32.PACK_AB R11, R0, R16 ;  /* 0x00000010000b723e */ /* 0x008fe200000000ff */
[----:B------:R-:W-:-:S03]  /*10a50*/  VIADD R0, R10, UR32 ;  /* 0x000000200a007c36 */ /* 0x000fc60008000000 */
[----:B------:R-:W-:Y:S01]  /*10a60*/  PRMT R18, R11, 0x7610, R18 ;  /* 0x000076100b127816 */ /* 0x000fe20000000012 */
[----:B------:R-:W-:-:S05]  /*10a70*/  IMAD.WIDE R12, R0, 0x2, R8 ;  /* 0x00000002000c7825 */ /* 0x000fca00078e0208 */
[----:B------:R1:W-:Y:S01]  /*10a80*/  @P3 STG.E.U16 desc[UR22][R12.64], R18 ;  /* 0x000000120c003986 */ /* 0x0003e2000c101516 */
[----:B------:R-:W-:-:S03]  /*10a90*/  PRMT R17, R11, 0x7632, R17 ;  /* 0x000076320b117816 */ /* 0x000fc60000000011 */
[----:B-1----:R-:W3:Y:S01]  /*10aa0*/  LDL.LU R13, [R1+0x164] ;  /* 0x00016400010d7983 */ /* 0x002ee20000300800 */
[----:B------:R-:W-:-:S05]  /*10ab0*/  IMAD.WIDE R10, R0, 0x2, R2 ;  /* 0x00000002000a7825 */ /* 0x000fca00078e0202 */
[----:B------:R1:W-:Y:S04]  /*10ac0*/  @P6 STG.E.U16 desc[UR22][R10.64], R17 ;  /* 0x000000110a006986 */ /* 0x0003e8000c101516 */
[----:B-1----:R-:W4:Y:S01]  /*10ad0*/  LDL.LU R17, [R1+0x64] ;  /* 0x0000640001117983 */ /* 0x002f220000300800 */
[----:B------:R-:W-:Y:S01]  /*10ae0*/  ISETP.LT.AND P3, PT, R72, UR75, !P4 ;  /* 0x0000004b48007c0c */ /* 0x000fe2000e761270 */
[----:B------:R-:W-:Y:S01]  /*10af0*/  VIADD R16, R92, 0x1c ;  /* 0x0000001c5c107836 */ /* 0x000fe20000000000 */
[----:B------:R-:W-:Y:S01]  /*10b00*/  ISETP.LT.AND P6, PT, R89, UR74, !P4 ;  /* 0x0000004a59007c0c */ /* 0x000fe2000e7c1270 */
[----:B------:R-:W-:Y:S01]  /*10b10*/  VIADD R10, R0, UR32 ;  /* 0x00000020000a7c36 */ /* 0x000fe20008000000 */
[----:B------:R-:W-:Y:S01]  /*10b20*/  ISETP.LT.AND P4, PT, R93, UR76, !P1 ;  /* 0x0000004c5d007c0c */ /* 0x000fe2000cf81270 */
[----:B------:R-:W1:Y:S01]  /*10b30*/  LDCU UR74, c[0x0][0x39c] ;  /* 0x00007380ff4a77ac */ /* 0x000e620008000800 */
[----:B--2---:R-:W-:-:S02]  /*10b40*/  F2FP.F16.F32.PACK_AB R28, R28, R15 ;  /* 0x0000000f1c1c723e */ /* 0x004fc400000000ff */
[----:B------:R-:W-:Y:S01]  /*10b50*/  ISETP.GE.AND P2, PT, R16, UR48, PT ;  /* 0x0000003010007c0c */ /* 0x000fe2000bf46270 */
[----:B------:R-:W2:Y:S01]  /*10b60*/  LDCU UR48, c[0x0][0x398] ;  /* 0x00007300ff3077ac */ /* 0x000ea20008000800 */
[----:B------:R-:W-:Y:S01]  /*10b70*/  PRMT R16, R28, 0x7632, R16 ;  /* 0x000076321c107816 */ /* 0x000fe20000000010 */
[----:B------:R-:W0:Y:S01]  /*10b80*/  LDCU UR76, c[0x0][0x398] ;  /* 0x00007300ff4c77ac */ /* 0x000e220008000800 */
[----:B------:R-:W0:Y:S01]  /*10b90*/  LDCU UR75, c[0x0][0x398] ;  /* 0x00007300ff4b77ac */ /* 0x000e220008000800 */
[----:B---3--:R-:W-:Y:S01]  /*10ba0*/  F2FP.F16.F32.PACK_AB R11, R13, R14 ;  /* 0x0000000e0d0b723e */ /* 0x008fe200000000ff */
[----:B------:R-:W-:-:S04]  /*10bb0*/  IMAD.WIDE R12, R0, 0x2, R6 ;  /* 0x00000002000c7825 */ /* 0x000fc800078e0206 */
[----:B------:R-:W-:Y:S01]  /*10bc0*/  IMAD.WIDE R14, R0, 0x2, R4 ;  /* 0x00000002000e7825 */ /* 0x000fe200078e0204 */
[----:B------:R3:W-:Y:S04]  /*10bd0*/  @P3 STG.E.U16 desc[UR22][R12.64], R28 ;  /* 0x0000001c0c003986 */ /* 0x0007e8000c101516 */
[----:B------:R0:W-:Y:S01]  /*10be0*/  @P6 STG.E.U16 desc[UR22][R14.64], R16 ;  /* 0x000000100e006986 */ /* 0x0001e2000c101516 */
[----:B------:R-:W-:Y:S02]  /*10bf0*/  ISETP.LT.AND P6, PT, R76, UR67, !P1 ;  /* 0x000000434c007c0c */ /* 0x000fe4000cfc1270 */
[----:B----4-:R-:W-:Y:S01]  /*10c00*/  F2FP.F16.F32.PACK_AB R29, R29, R17 ;  /* 0x000000111d1d723e */ /* 0x010fe200000000ff */
[----:B---3--:R-:W-:Y:S01]  /*10c10*/  IMAD.WIDE R12, R10, 0x2, R8 ;  /* 0x000000020a0c7825 */ /* 0x008fe200078e0208 */
[----:B------:R-:W3:Y:S01]  /*10c20*/  LDL.LU R28, [R1+0xbc] ;  /* 0x0000bc00011c7983 */ /* 0x000ee20000300800 */
[----:B------:R-:W4:Y:S03]  /*10c30*/  LDCU UR67, c[0x0][0x398] ;  /* 0x00007300ff4377ac */ /* 0x000f260008000800 */
[----:B------:R1:W-:Y:S01]  /*10c40*/  @P4 STG.E.U16 desc[UR22][R12.64], R11 ;  /* 0x0000000b0c004986 */ /* 0x0003e2000c101516 */
[----:B------:R-:W-:Y:S01]  /*10c50*/  ISETP.LT.AND P4, PT, R72, UR73, !P1 ;  /* 0x0000004948007c0c */ /* 0x000fe2000cf81270 */
[----:B0-----:R-:W-:-:S04]  /*10c60*/  IMAD.WIDE R16, R10, 0x2, R2 ;  /* 0x000000020a107825 */ /* 0x001fc800078e0202 */
[----:B------:R-:W-:Y:S01]  /*10c70*/  IMAD.WIDE R14, R10, 0x2, R6 ;  /* 0x000000020a0e7825 */ /* 0x000fe200078e0206 */
[----:B-1----:R-:W-:-:S03]  /*10c80*/  PRMT R11, R11, 0x7632, R11 ;  /* 0x000076320b0b7816 */ /* 0x002fc6000000000b */
[----:B------:R-:W-:Y:S01]  /*10c90*/  VIADD R0, R92, 0x1d ;  /* 0x0000001d5c007836 */ /* 0x000fe20000000000 */
[----:B------:R-:W0:Y:S01]  /*10ca0*/  LDCU UR73, c[0x0][0x398] ;  /* 0x00007300ff4977ac */ /* 0x000e220008000800 */
[----:B------:R1:W-:Y:S04]  /*10cb0*/  @P6 STG.E.U16 desc[UR22][R16.64], R11 ;  /* 0x0000000b10006986 */ /* 0x0003e8000c101516 */
[----:B------:R0:W-:Y:S04]  /*10cc0*/  @P4 STG.E.U16 desc[UR22][R14.64], R29 ;  /* 0x0000001d0e004986 */ /* 0x0001e8000c101516 */
[----:B-1----:R-:W2:Y:S04]  /*10cd0*/  LDL.LU R16, [R1+0x268] ;  /* 0x0002680001107983 */ /* 0x002ea80000300800 */
[----:B------:R-:W2:Y:S04]  /*10ce0*/  LDL.LU R17, [R1+0x68] ;  /* 0x0000680001117983 */ /* 0x000ea80000300800 */
[----:B0-----:R-:W3:Y:S01]  /*10cf0*/  LDL.LU R15, [R1+0x168] ;  /* 0x00016800010f7983 */ /* 0x001ee20000300800 */
[----:B------:R-:W-:Y:S01]  /*10d00*/  ISETP.LT.AND P1, PT, R89, UR71, !P1 ;  /* 0x0000004759007c0c */ /* 0x000fe2000cf21270 */
[----:B------:R-:W-:Y:S01]  /*10d10*/  IMAD.WIDE R12, R10, 0x2, R4 ;  /* 0x000000020a0c7825 */ /* 0x000fe200078e0204 */
[----:B------:R-:W-:Y:S01]  /*10d20*/  ISETP.GE.AND P3, PT, R0, UR52, PT ;  /* 0x0000003400007c0c */ /* 0x000fe2000bf66270 */
[----:B------:R-:W0:Y:S01]  /*10d30*/  LDCU UR71, c[0x0][0x39c] ;  /* 0x00007380ff4777ac */ /* 0x000e220008000800 */
[----:B------:R-:W-:-:S02]  /*10d40*/  PRMT R0, R29, 0x7632, R0 ;  /* 0x000076321d007816 */ /* 0x000fc40000000000 */
[----:B------:R-:W-:Y:S02]  /*10d50*/  ISETP.LT.AND P4, PT, R93, UR63, !P5 ;  /* 0x0000003f5d007c0c */ /* 0x000fe4000ef81270 */
[----:B------:R-:W-:Y:S01]  /*10d60*/  ISETP.LT.AND P6, PT, R76, UR66, !P5 ;  /* 0x000000424c007c0c */ /* 0x000fe2000efc1270 */
[----:B------:R-:W-:Y:S01]  /*10d70*/  VIADD R10, R10, UR32 ;  /* 0x000000200a0a7c36 */ /* 0x000fe20008000000 */
[----:B------:R-:W4:Y:S01]  /*10d80*/  LDL.LU R29, [R1+0x2b8] ;  /* 0x0002b800011d7983 */ /* 0x000f220000300800 */
[----:B------:R-:W1:Y:S03]  /*10d90*/  LDCU UR52, c[0x0][0x398] ;  /* 0x00007300ff3477ac */ /* 0x000e660008000800 */
[----:B------:R3:W-:Y:S01]  /*10da0*/  @P1 STG.E.U16 desc[UR22][R12.64], R0 ;  /* 0x000000000c001986 */ /* 0x0007e2000c101516 */
[----:B------:R-:W0:Y:S01]  /*10db0*/  LDCU UR63, c[0x0][0x398] ;  /* 0x00007300ff3f77ac */ /* 0x000e220008000800 */
[----:B------:R-:W0:Y:S01]  /*10dc0*/  LDCU UR66, c[0x0][0x398] ;  /* 0x00007300ff4277ac */ /* 0x000e220008000800 */
[----:B--2---:R-:W-:-:S02]  /*10dd0*/  F2FP.F16.F32.PACK_AB R30, R30, R17 ;  /* 0x000000111e1e723e */ /* 0x004fc400000000ff */
        /* <DEDUP_REMOVED lines=24> */
[----:B------:R-:W-:Y:S01]  /*10f60*/  PRMT R18, R14, 0x7632, R18 ;  /* 0x000076320e127816 */ /* 0x000fe20000000012 */
[----:B------:R-:W0:Y:S02]  /*10f70*/  LDCU UR64, c[0x0][0x39c] ;  /* 0x00007380ff4077ac */ /* 0x000e240008000800 */
[----:B------:R-:W-:Y:S01]  /*10f80*/  IMAD.WIDE R10, R0, 0x2, R8 ;  /* 0x00000002000a7825 */ /* 0x000fe200078e0208 */
[----:B------:R-:W0:Y:S03]  /*10f90*/  LDCU UR7, c[0x0][0x398] ;  /* 0x00007300ff0777ac */ /* 0x000e260008000800 */
[----:B------:R1:W-:Y:S01]  /*10fa0*/  @P5 STG.E.U16 desc[UR22][R12.64], R16 ;  /* 0x000000100c005986 */ /* 0x0003e2000c101516 */
[----:B------:R-:W0:Y:S03]  /*10fb0*/  LDCU UR72, c[0x0][0x398] ;  /* 0x00007300ff4877ac */ /* 0x000e260008000800 */
[----:B------:R0:W-:Y:S01]  /*10fc0*/  @P4 STG.E.U16 desc[UR22][R10.64], R14 ;  /* 0x0000000e0a004986 */ /* 0x0001e2000c101516 */
[----:B------:R-:W-:Y:S01]  /*10fd0*/  ISETP.LT.AND P5, PT, R72, UR65, !P0 ;  /* 0x0000004148007c0c */ /* 0x000fe2000c7a1270 */
[----:B------:R-:W0:Y:S01]  /*10fe0*/  LDCU UR44, c[0x0][0x398] ;  /* 0x00007300ff2c77ac */ /* 0x000e220008000800 */
[----:B------:R-:W-:Y:S01]  /*10ff0*/  ISETP.LT.AND P4, PT, R89, UR14, !P0 ;  /* 0x0000000e59007c0c */ /* 0x000fe2000c781270 */
[----:B------:R-:W0:Y:S01]  /*11000*/  LDCU UR14, c[0x0][0x39c] ;  /* 0x00007380ff0e77ac */ /* 0x000e220008000800 */
[----:B-1----:R-:W-:-:S05]  /*11010*/  VIADD R16, R92, 0x1f ;  /* 0x0000001f5c107836 */ /* 0x002fca0000000000 */
[----:B------:R-:W-:Y:S02]  /*11020*/  ISETP.GE.AND P0, PT, R16, UR43, PT ;  /* 0x0000002b10007c0c */ /* 0x000fe4000bf06270 */
[----:B--2---:R-:W-:Y:S01]  /*11030*/  F2FP.F16.F32.PACK_AB R31, R31, R15 ;  /* 0x0000000f1f1f723e */ /* 0x004fe200000000ff */
[C---:B0-----:R-:W-:Y:S01]  /*11040*/  IMAD.WIDE R14, R0.reuse, 0x2, R2 ;  /* 0x00000002000e7825 */ /* 0x041fe200078e0202 */
[----:B------:R-:W2:Y:S01]  /*11050*/  LDL.LU R16, [R1+0x70] ;  /* 0x0000700001107983 */ /* 0x000ea20000300800 */
[----:B------:R-:W0:Y:S03]  /*11060*/  LDCU UR43, c[0x0][0x398] ;  /* 0x00007300ff2b77ac */ /* 0x000e260008000800 */
[----:B------:R1:W-:Y:S04]  /*11070*/  @P6 STG.E.U16 desc[UR22][R14.64], R18 ;  /* 0x000000120e006986 */ /* 0x0003e8000c101516 */
[----:B-1----:R-:W3:Y:S04]  /*11080*/  LDL.LU R14, [R1+0x170] ;  /* 0x00017000010e7983 */ /* 0x002ee80000300800 */
[----:B------:R-:W3:Y:S01]  /*11090*/  LDL.LU R15, [R1+0x270] ;  /* 0x00027000010f7983 */ /* 0x000ee20000300800 */
[----:B------:R-:W-:Y:S01]  /*110a0*/  IMAD.WIDE R12, R0, 0x2, R6 ;  /* 0x00000002000c7825 */ /* 0x000fe200078e0206 */
[----:B------:R-:W-:-:S03]  /*110b0*/  PRMT R17, R31, 0x7632, R17 ;  /* 0x000076321f117816 */ /* 0x000fc60000000011 */
[----:B------:R-:W-:Y:S01]  /*110c0*/  IMAD.WIDE R10, R0, 0x2, R4 ;  /* 0x00000002000a7825 */ /* 0x000fe200078e0204 */
[----:B------:R1:W-:Y:S01]  /*110d0*/  @P5 STG.E.U16 desc[UR22][R12.64], R31 ;  /* 0x0000001f0c005986 */ /* 0x0003e2000c101516 */
[----:B------:R-:W-:Y:S01]  /*110e0*/  ISETP.LT.AND P6, PT, R93, UR46, !P2 ;  /* 0x0000002e5d007c0c */ /* 0x000fe2000d7c1270 */
[----:B------:R-:W0:Y:S01]  /*110f0*/  LDCU UR46, c[0x0][0x398] ;  /* 0x00007300ff2e77ac */ /* 0x000e220008000800 */
[----:B------:R-:W-:Y:S01]  /*11100*/  ISETP.LT.AND P5, PT, R76, UR37, !P2 ;  /* 0x000000254c007c0c */ /* 0x000fe2000d7a1270 */
[----:B------:R0:W-:Y:S01]  /*11110*/  @P4 STG.E.U16 desc[UR22][R10.64], R17 ;  /* 0x000000110a004986 */ /* 0x0001e2000c101516 */
[----:B------:R-:W-:Y:S01]  /*11120*/  VIADD R0, R0, UR32 ;  /* 0x0000002000007c36 */ /* 0x000fe20008000000 */
[----:B------:R-:W0:Y:S02]  /*11130*/  LDCU UR37, c[0x0][0x398] ;  /* 0x00007300ff2577ac */ /* 0x000e240008000800 */
[----:B-1----:R-:W4:Y:S01]  /*11140*/  LDL.LU R31, [R1+0xb0] ;  /* 0x0000b000011f7983 */ /* 0x002f220000300800 */
[----:B--2---:R-:W-:Y:S01]  /*11150*/  F2FP.F16.F32.PACK_AB R32, R32, R16 ;  /* 0x000000102020723e */ /* 0x004fe200000000ff */
[----:B0-----:R-:W-:Y:S01]  /*11160*/  IMAD.WIDE R16, R0, 0x2, R8 ;  /* 0x0000000200107825 */ /* 0x001fe200078e0208 */
[----:B---3--:R-:W-:-:S03]  /*11170*/  F2FP.F16.F32.PACK_AB R10, R14, R15 ;  /* 0x0000000f0e0a723e */ /* 0x008fc600000000ff */
[----:B------:R-:W-:Y:S01]  /*11180*/  IMAD.WIDE R14, R0, 0x2, R2 ;  /* 0x00000002000e7825 */ /* 0x000fe200078e0202 */
[C---:B------:R-:W-:Y:S02]  /*11190*/  PRMT R20, R10.reuse, 0x7610, R20 ;  /* 0x000076100a147816 */ /* 0x040fe40000000014 */
[----:B------:R-:W-:-:S03]  /*111a0*/  PRMT R19, R10, 0x7632, R19 ;  /* 0x000076320a137816 */ /* 0x000fc60000000013 */
[----:B------:R0:W-:Y:S04]  /*111b0*/  @P6 STG.E.U16 desc[UR22][R16.64], R20 ;  /* 0x0000001410006986 */ /* 0x0001e8000c101516 */
[----:B------:R1:W-:Y:S04]  /*111c0*/  @P5 STG.E.U16 desc[UR22][R14.64], R19 ;  /* 0x000000130e005986 */ /* 0x0003e8000c101516 */
[----:B0-----:R-:W2:Y:S04]  /*111d0*/  LDL.LU R16, [R1+0x74] ;  /* 0x0000740001107983 */ /* 0x001ea80000300800 */
[----:B-1----:R-:W3:Y:S04]  /*111e0*/  LDL.LU R14, [R1+0x174] ;  /* 0x00017400010e7983 */ /* 0x002ee80000300800 */
[----:B------:R-:W3:Y:S01]  /*111f0*/  LDL.LU R15, [R1+0x274] ;  /* 0x00027400010f7983 */ /* 0x000ee20000300800 */
[----:B------:R-:W-:Y:S01]  /*11200*/  ISETP.LT.AND P4, PT, R72, UR34, !P2 ;  /* 0x0000002248007c0c */ /* 0x000fe2000d781270 */
[----:B------:R-:W-:Y:S01]  /*11210*/  IMAD.WIDE R12, R0, 0x2, R6 ;  /* 0x00000002000c7825 */ /* 0x000fe200078e0206 */
[----:B------:R-:W-:Y:S01]  /*11220*/  ISETP.LT.AND P2, PT, R89, UR45, !P2 ;  /* 0x0000002d59007c0c */ /* 0x000fe2000d741270 */
[----:B------:R-:W0:Y:S01]  /*11230*/  LDCU UR45, c[0x0][0x39c] ;  /* 0x00007380ff2d77ac */ /* 0x000e220008000800 */
[----:B------:R-:W-:Y:S01]  /*11240*/  PRMT R18, R32, 0x7632, R18 ;  /* 0x0000763220127816 */ /* 0x000fe20000000012 */
[----:B------:R-:W-:Y:S01]  /*11250*/  IMAD.WIDE R10, R0, 0x2, R4 ;  /* 0x00000002000a7825 */ /* 0x000fe200078e0204 */
[----:B------:R-:W-:Y:S01]  /*11260*/  ISETP.LT.AND P5, PT, R76, UR49, !P3 ;  /* 0x000000314c007c0c */ /* 0x000fe2000dfa1270 */
[----:B------:R-:W1:Y:S06]  /*11270*/  LDCU UR34, c[0x0][0x398] ;  /* 0x00007300ff2277ac */ /* 0x000e6c0008000800 */
[----:B------:R0:W-:Y:S01]  /*11280*/  @P4 STG.E.U16 desc[UR22][R12.64], R32 ;  /* 0x000000200c004986 */ /* 0x0001e2000c101516 */
[----:B------:R-:W-:Y:S01]  /*11290*/  ISETP.LT.AND P4, PT, R93, UR16, !P3 ;  /* 0x000000105d007c0c */ /* 0x000fe2000df81270 */
[----:B------:R-:W-:Y:S01]  /*112a0*/  VIADD R0, R0, UR32 ;  /* 0x0000002000007c36 */ /* 0x000fe20008000000 */
[----:B------:R-:W-:Y:S01]  /*112b0*/  ISETP.LT.AND P6, PT, R72, UR24, !P3 ;  /* 0x0000001848007c0c */ /* 0x000fe2000dfc1270 */
[----:B------:R3:W-:Y:S01]  /*112c0*/  @P2 STG.E.U16 desc[UR22][R10.64], R18 ;  /* 0x000000120a002986 */ /* 0x0007e2000c101516 */
[----:B------:R-:W1:Y:S01]  /*112d0*/  LDCU UR16, c[0x0][0x398] ;  /* 0x00007300ff1077ac */ /* 0x000e620008000800 */
[----:B------:R-:W1:Y:S02]  /*112e0*/  LDCU UR24, c[0x0][0x398] ;  /* 0x00007300ff1877ac */ /* 0x000e640008000800 */
[----:B0-----:R-:W4:Y:S01]  /*112f0*/  LDL.LU R32, [R1+0xa4] ;  /* 0x0000a40001207983 */ /* 0x001f220000300800 */
[----:B------:R-:W0:Y:S01]  /*11300*/  LDCU UR49, c[0x0][0x398] ;  /* 0x00007300ff3177ac */ /* 0x000e220008000800 */
[----:B--2---:R-:W-:Y:S01]  /*11310*/  F2FP.F16.F32.PACK_AB R33, R33, R16 ;  /* 0x000000102121723e */ /* 0x004fe200000000ff */
[----:B------:R-:W-:Y:S01]  /*11320*/  VIADD R16, R92, 0x20 ;  /* 0x000000205c107836 */ /* 0x000fe20000000000 */
[----:B---3--:R-:W-:Y:S01]  /*11330*/  F2FP.F16.F32.PACK_AB R10, R14, R15 ;  /* 0x0000000f0e0a723e */ /* 0x008fe200000000ff */
[----:B------:R-:W-:-:S03]  /*11340*/  IMAD.WIDE R14, R0, 0x2, R8 ;  /* 0x00000002000e7825 */ /* 0x000fc600078e0208 */
[----:B------:R-:W-:Y:S02]  /*11350*/  PRMT R18, R10, 0x7610, R18 ;  /* 0x000076100a127816 */ /* 0x000fe40000000012 */
[----:B------:R-:W-:Y:S02]  /*11360*/  ISETP.GE.AND P2, PT, R16, UR59, PT ;  /* 0x0000003b10007c0c */ /* 0x000fe4000bf46270 */
[----:B------:R-:W2:Y:S04]  /*11370*/  LDL.LU R16, [R1+0x278] ;  /* 0x0002780001107983 */ /* 0x000ea80000300800 */
[----:B------:R3:W-:Y:S04]  /*11380*/  @P4 STG.E.U16 desc[UR22][R14.64], R18 ;  /* 0x000000120e004986 */ /* 0x0007e8000c101516 */
[----:B---3--:R-:W2:Y:S01]  /*11390*/  LDL.LU R15, [R1+0x178] ;  /* 0x00017800010f7983 */ /* 0x008ea20000300800 */
[----:B------:R-:W-:Y:S01]  /*113a0*/  PRMT R17, R10, 0x7632, R17 ;  /* 0x000076320a117816 */ /* 0x000fe20000000011 */
[----:B------:R-:W-:Y:S01]  /*113b0*/  IMAD.WIDE R12, R0, 0x2, R2 ;  /* 0x00000002000c7825 */ /* 0x000fe200078e0202 */
[----:B------:R-:W-:-:S03]  /*113c0*/  ISETP.LT.AND P4, PT, R89, UR61, !P3 ;  /* 0x0000003d59007c0c */ /* 0x000fc6000df81270 */
[----:B------:R-:W-:Y:S01]  /*113d0*/  IMAD.WIDE R10, R0, 0x2, R6 ;  /* 0x00000002000a7825 */ /* 0x000fe200078e0206 */
[----:B------:R-:W-:Y:S01]  /*113e0*/  @P5 STG.E.U16 desc[UR22][R12.64], R17 ;  /* 0x000000110c005986 */ /* 0x000fe2000c101516 */
[----:B------:R-:W-:-:S03]  /*113f0*/  PRMT R19, R33, 0x7632, R19 ;  /* 0x0000763221137816 */ /* 0x000fc60000000013 */
[----:B------:R3:W-:Y:S04]  /*11400*/  @P6 STG.E.U16 desc[UR22][R10.64], R33 ;  /* 0x000000210a006986 */ /* 0x0007e8000c101516 */
[----:B---3--:R-:W3:Y:S01]  /*11410*/  LDL.LU R33, [R1+0x2a4] ;  /* 0x0002a40001217983 */ /* 0x008ee20000300800 */
[----:B--2---:R-:W-:Y:S01]  /*11420*/  F2FP.F16.F32.PACK_AB R11, R15, R16 ;  /* 0x000000100f0b723e */ /* 0x004fe200000000ff */
[----:B------:R-:W-:-:S05]  /*11430*/  IMAD.WIDE R16, R0, 0x2, R4 ;  /* 0x0000000200107825 */ /* 0x000fca00078e0204 */
[----:B------:R2:W-:Y:S04]  /*11440*/  @P4 STG.E.U16 desc[UR22][R16.64], R19 ;  /* 0x0000001310004986 */ /* 0x0005e8000c101516 */
[----:B--2---:R-:W2:Y:S01]  /*11450*/  LDL.LU R17, [R1+0x78] ;  /* 0x0000780001117983 */ /* 0x004ea20000300800 */
[----:B------:R-:W-:Y:S01]  /*11460*/  ISETP.LT.AND P5, PT, R93, UR35, !P1 ;  /* 0x000000235d007c0c */ /* 0x000fe2000cfa1270 */
[----:B------:R-:W-:Y:S01]  /*11470*/  VIADD R10, R0, UR32 ;  /* 0x00000020000a7c36 */ /* 0x000fe20008000000 */
[----:B------:R-:W-:Y:S01]  /*11480*/  ISETP.LT.AND P6, PT, R76, UR20, !P1 ;  /* 0x000000144c007c0c */ /* 0x000fe2000cfc1270 */
[----:B------:R-:W-:Y:S01]  /*11490*/  VIADD R18, R92, 0x21 ;  /* 0x000000215c127836 */ /* 0x000fe20000000000 */
[----:B------:R-:W-:Y:S01]  /*114a0*/  ISETP.LT.AND P4, PT, R89, UR33, !P1 ;  /* 0x0000002159007c0c */ /* 0x000fe2000cf81270 */
[C---:B------:R-:W-:Y:S01]  /*114b0*/  IMAD.WIDE R14, R10.reuse, 0x2, R8 ;  /* 0x000000020a0e7825 */ /* 0x040fe200078e0208 */
[----:B------:R-:W-:Y:S01]  /*114c0*/  PRMT R0, R11, 0x7632, R0 ;  /* 0x000076320b007816 */ /* 0x000fe20000000000 */
[----:B------:R-:W0:Y:S02]  /*114d0*/  LDCU UR35, c[0x0][0x398] ;  /* 0x00007300ff2377ac */ /* 0x000e240008000800 */
[----:B------:R-:W-:Y:S01]  /*114e0*/  IMAD.WIDE R12, R10, 0x2, R2 ;  /* 0x000000020a0c7825 */ /* 0x000fe200078e0202 */
[----:B--2---:R-:W-:-:S03]  /*114f0*/  F2FP.F16.F32.PACK_AB R34, R34, R17 ;  /* 0x000000112222723e */ /* 0x004fc600000000ff */
[----:B------:R2:W-:Y:S01]  /*11500*/  @P5 STG.E.U16 desc[UR22][R14.64], R11 ;  /* 0x0000000b0e005986 */ /* 0x0005e2000c101516 */
[----:B------:R-:W-:Y:S01]  /*11510*/  ISETP.GE.AND P3, PT, R18, UR55, PT ;  /* 0x0000003712007c0c */ /* 0x000fe2000bf66270 */
[----:B------:R-:W-:Y:S01]  /*11520*/  VIADD R17, R92, 0x22 ;  /* 0x000000225c117836 */ /* 0x000fe20000000000 */
[----:B----4-:R-:W-:Y:S01]  /*11530*/  F2FP.F16.F32.PACK_AB R45, R45, R32 ;  /* 0x000000202d2d723e */ /* 0x010fe200000000ff */
[----:B------:R-:W4:Y:S01]  /*11540*/  LDCU UR20, c[0x0][0x398] ;  /* 0x00007300ff1477ac */ /* 0x000f220008000800 */
[----:B------:R-:W0:Y:S01]  /*11550*/  LDCU UR33, c[0x0][0x398] ;  /* 0x00007300ff2177ac */ /* 0x000e220008000800 */
[----:B--2---:R-:W2:Y:S01]  /*11560*/  LDL.LU R14, [R1+0x17c] ;  /* 0x00017c00010e7983 */ /* 0x004ea20000300800 */
[----:B------:R-:W-:Y:S01]  /*11570*/  ISETP.LT.AND P5, PT, R72, UR30, !P1 ;  /* 0x0000001e48007c0c */ /* 0x000fe2000cfa1270 */
[----:B------:R-:W0:Y:S02]  /*11580*/  LDCU UR55, c[0x0][0x39c] ;  /* 0x00007380ff3777ac */ /* 0x000e240008000800 */
[----:B------:R-:W2:Y:S01]  /*11590*/  LDL.LU R15, [R1+0x27c] ;  /* 0x00027c00010f7983 */ /* 0x000ea20000300800 */
[----:B------:R-:W-:Y:S01]  /*115a0*/  ISETP.GE.AND P1, PT, R17, UR54, PT ;  /* 0x0000003611007c0c */ /* 0x000fe2000bf26270 */
[----:B------:R-:W0:Y:S02]  /*115b0*/  LDCU UR30, c[0x0][0x398] ;  /* 0x00007300ff1e77ac */ /* 0x000e240008000800 */
[----:B------:R-:W3:Y:S01]  /*115c0*/  LDL.LU R17, [R1+0x7c] ;  /* 0x00007c0001117983 */ /* 0x000ee20000300800 */
[----:B------:R-:W0:Y:S03]  /*115d0*/  LDCU UR54, c[0x0][0x39c] ;  /* 0x00007380ff3677ac */ /* 0x000e260008000800 */
[----:B------:R1:W-:Y:S01]  /*115e0*/  @P6 STG.E.U16 desc[UR22][R12.64], R0 ;  /* 0x000000000c006986 */ /* 0x0003e2000c101516 */
[----:B------:R-:W-:Y:S01]  /*115f0*/  ISETP.LT.AND P6, PT, R93, UR50, !P0 ;  /* 0x000000325d007c0c */ /* 0x000fe2000c7c1270 */
[----:B------:R-:W0:Y:S01]  /*11600*/  LDCU UR50, c[0x0][0x398] ;  /* 0x00007300ff3277ac */ /* 0x000e220008000800 */
[----:B-1----:R-:W-:-:S04]  /*11610*/  IMAD.WIDE R12, R10, 0x2, R4 ;  /* 0x000000020a0c7825 */ /* 0x002fc800078e0204 */
[----:B------:R-:W-:Y:S01]  /*11620*/  VIADD R0, R10, UR32 ;  /* 0x000000200a007c36 */ /* 0x000fe20008000000 */
[----:B--2---:R-:W-:Y:S01]  /*11630*/  F2FP.F16.F32.PACK_AB R16, R14, R15 ;  /* 0x0000000f0e10723e */ /* 0x004fe200000000ff */
[----:B------:R-:W-:-:S03]  /*11640*/  IMAD.WIDE R14, R10, 0x2, R6 ;  /* 0x000000020a0e7825 */ /* 0x000fc600078e0206 */
[----:B------:R-:W-:Y:S02]  /*11650*/  PRMT R18, R16, 0x7610, R18 ;  /* 0x0000761010127816 */ /* 0x000fe40000000012 */
[----:B------:R-:W-:Y:S01]  /*11660*/  PRMT R16, R34, 0x7632, R16 ;  /* 0x0000763222107816 */ /* 0x000fe20000000010 */
[----:B------:R1:W-:Y:S01]  /*11670*/  @P5 STG.E.U16 desc[UR22][R14.64], R34 ;  /* 0x000000220e005986 */ /* 0x0003e2000c101516 */
[----:B------:R-:W-:-:S03]  /*11680*/  IMAD.WIDE R10, R0, 0x2, R8 ;  /* 0x00000002000a7825 */ /* 0x000fc600078e0208 */
[----:B------:R2:W-:Y:S01]  /*11690*/  @P4 STG.E.U16 desc[UR22][R12.64], R16 ;  /* 0x000000100c004986 */ /* 0x0005e2000c101516 */
[----:B------:R-:W-:Y:S01]  /*116a0*/  ISETP.LT.AND P4, PT, R76, UR47, !P0 ;  /* 0x0000002f4c007c0c */ /* 0x000fe2000c781270 */
[----:B------:R-:W0:Y:S01]  /*116b0*/  LDCU UR47, c[0x0][0x39c] ;  /* 0x00007380ff2f77ac */ /* 0x000e220008000800 */
[----:B---3--:R-:W-:Y:S01]  /*116c0*/  F2FP.F16.F32.PACK_AB R35, R35, R17 ;  /* 0x000000112323723e */ /* 0x008fe200000000ff */
[----:B------:R3:W-:Y:S01]  /*116d0*/  @P6 STG.E.U16 desc[UR22][R10.64], R18 ;  /* 0x000000120a006986 */ /* 0x0007e2000c101516 */
[----:B------:R-:W-:Y:S02]  /*116e0*/  VIADD R17, R92, 0x23 ;  /* 0x000000235c117836 */ /* 0x000fe40000000000 */
[----:B-1----:R-:W-:Y:S01]  /*116f0*/  IMAD.WIDE R14, R0, 0x2, R2 ;  /* 0x00000002000e7825 */ /* 0x002fe200078e0202 */
[----:B------:R-:W-:Y:S01]  /*11700*/  ISETP.LT.AND P5, PT, R72, UR6, !P0 ;  /* 0x0000000648007c0c */ /* 0x000fe2000c7a1270 */
[----:B------:R-:W4:Y:S01]  /*11710*/  LDL.LU R34, [R1+0xac] ;  /* 0x0000ac0001227983 */ /* 0x000f220000300800 */
[----:B------:R-:W-:Y:S01]  /*11720*/  ISETP.LT.AND P6, PT, R89, UR36, !P0 ;  /* 0x0000002459007c0c */ /* 0x000fe2000c7c1270 */
[----:B--2---:R-:W-:Y:S01]  /*11730*/  IMAD.WIDE R12, R0, 0x2, R6 ;  /* 0x00000002000c7825 */ /* 0x004fe200078e0206 */
[----:B---3--:R-:W-:-:S03]  /*11740*/  PRMT R18, R16, 0x7632, R18 ;  /* 0x0000763210127816 */ /* 0x008fc60000000012 */
[----:B------:R-:W-:Y:S01]  /*11750*/  IMAD.WIDE R10, R0, 0x2, R4 ;  /* 0x00000002000a7825 */ /* 0x000fe200078e0204 */
[----:B------:R-:W-:Y:S01]  /*11760*/  ISETP.GE.AND P0, PT, R17, UR18, PT ;  /* 0x0000001211007c0c */ /* 0x000fe2000bf06270 */
[----:B------:R-:W1:Y:S01]  /*11770*/  LDCU UR18, c[0x0][0x39c] ;  /* 0x00007380ff1277ac */ /* 0x000e620008000800 */
[----:B------:R-:W2:Y:S01]  /*11780*/  LDL.LU R17, [R1+0x80] ;  /* 0x0000800001117983 */ /* 0x000ea20000300800 */
[----:B------:R-:W3:Y:S03]  /*11790*/  LDCU UR6, c[0x0][0x398] ;  /* 0x00007300ff0677ac */ /* 0x000ee60008000800 */
[----:B------:R0:W-:Y:S01]  /*117a0*/  @P4 STG.E.U16 desc[UR22][R14.64], R18 ;  /* 0x000000120e004986 */ /* 0x0001e2000c101516 */
[----:B------:R-:W1:Y:S03]  /*117b0*/  LDCU UR36, c[0x0][0x398] ;  /* 0x00007300ff2477ac */ /* 0x000e660008000800 */
[----:B0-----:R-:W3:Y:S04]  /*117c0*/  LDL.LU R14, [R1+0x180] ;  /* 0x00018000010e7983 */ /* 0x001ee80000300800 */
[----:B------:R-:W3:Y:S01]  /*117d0*/  LDL.LU R15, [R1+0x280] ;  /* 0x00028000010f7983 */ /* 0x000ee20000300800 */
[----:B------:R-:W-:-:S03]  /*117e0*/  PRMT R16, R35, 0x7632, R16 ;  /* 0x0000763223107816 */ /* 0x000fc60000000010 */
[----:B------:R0:W-:Y:S01]  /*117f0*/  @P5 STG.E.U16 desc[UR22][R12.64], R35 ;  /* 0x000000230c005986 */ /* 0x0001e2000c101516 */
[----:B------:R-:W-:Y:S01]  /*11800*/  ISETP.LT.AND P5, PT, R76, UR40, !P2 ;  /* 0x000000284c007c0c */ /* 0x000fe2000d7a1270 */
[----:B------:R-:W-:Y:S01]  /*11810*/  VIADD R0, R0, UR32 ;  /* 0x0000002000007c36 */ /* 0x000fe20008000000 */
[----:B--2---:R-:W-:Y:S01]  /*11820*/  F2FP.F16.F32.PACK_AB R36, R36, R17 ;  /* 0x000000112424723e */ /* 0x004fe200000000ff */
[----:B------:R2:W-:Y:S01]  /*11830*/  @P6 STG.E.U16 desc[UR22][R10.64], R16 ;  /* 0x000000100a006986 */ /* 0x0005e2000c101516 */
[----:B------:R-:W-:Y:S01]  /*11840*/  ISETP.LT.AND P6, PT, R93, UR57, !P2 ;  /* 0x000000395d007c0c */ /* 0x000fe2000d7c1270 */
[----:B------:R-:W1:Y:S02]  /*11850*/  LDCU UR40, c[0x0][0x398] ;  /* 0x00007300ff2877ac */ /* 0x000e640008000800 */
[----:B0-----:R-:W4:Y:S01]  /*11860*/  LDL.LU R35, [R1+0x1a4] ;  /* 0x0001a40001237983 */ /* 0x001f220000300800 */
[----:B--2---:R-:W-:Y:S01]  /*11870*/  IMAD.WIDE R16, R0, 0x2, R8 ;  /* 0x0000000200107825 */ /* 0x004fe200078e0208 */
[----:B---3--:R-:W-:-:S03]  /*11880*/  F2FP.F16.F32.PACK_AB R10, R14, R15 ;  /* 0x0000000f0e0a723e */ /* 0x008fc600000000ff */
[----:B------:R-:W-:Y:S01]  /*11890*/  IMAD.WIDE R14, R0, 0x2, R2 ;  /* 0x00000002000e7825 */ /* 0x000fe200078e0202 */
[C---:B------:R-:W-:Y:S02]  /*118a0*/  PRMT R20, R10.reuse, 0x7610, R20 ;  /* 0x000076100a147816 */ /* 0x040fe40000000014 */
[----:B------:R-:W-:-:S03]  /*118b0*/  PRMT R19, R10, 0x7632, R19 ;  /* 0x000076320a137816 */ /* 0x000fc60000000013 */
[----:B------:R0:W-:Y:S04]  /*118c0*/  @P6 STG.E.U16 desc[UR22][R16.64], R20 ;  /* 0x0000001410006986 */ /* 0x0001e8000c101516 */
[----:B------:R2:W-:Y:S04]  /*118d0*/  @P5 STG.E.U16 desc[UR22][R14.64], R19 ;  /* 0x000000130e005986 */ /* 0x0005e8000c101516 */
[----:B0-----:R-:W3:Y:S04]  /*118e0*/  LDL.LU R16, [R1+0x84] ;  /* 0x0000840001107983 */ /* 0x001ee80000300800 */
[----:B--2---:R-:W2:Y:S04]  /*118f0*/  LDL.LU R14, [R1+0x184] ;  /* 0x00018400010e7983 */ /* 0x004ea80000300800 */
[----:B------:R-:W2:Y:S01]  /*11900*/  LDL.LU R15, [R1+0x284] ;  /* 0x00028400010f7983 */ /* 0x000ea20000300800 */
[----:B------:R-:W-:Y:S01]  /*11910*/  ISETP.LT.AND P4, PT, R72, UR26, !P2 ;  /* 0x0000001a48007c0c */ /* 0x000fe2000d781270 */
[----:B------:R-:W-:Y:S01]  /*11920*/  IMAD.WIDE R12, R0, 0x2, R6 ;  /* 0x00000002000c7825 */ /* 0x000fe200078e0206 */
[----:B------:R-:W-:Y:S01]  /*11930*/  ISETP.LT.AND P2, PT, R89, UR56, !P2 ;  /* 0x0000003859007c0c */ /* 0x000fe2000d741270 */
[----:B------:R-:W0:Y:S01]  /*11940*/  LDCU UR26, c[0x0][0x398] ;  /* 0x00007300ff1a77ac */ /* 0x000e220008000800 */
[----:B------:R-:W-:Y:S01]  /*11950*/  PRMT R18, R36, 0x7632, R18 ;  /* 0x0000763224127816 */ /* 0x000fe20000000012 */
[----:B------:R-:W-:-:S08]  /*11960*/  IMAD.WIDE R10, R0, 0x2, R4 ;  /* 0x00000002000a7825 */ /* 0x000fd000078e0204 */
[----:B------:R0:W-:Y:S01]  /*11970*/  @P4 STG.E.U16 desc[UR22][R12.64], R36 ;  /* 0x000000240c004986 */ /* 0x0001e2000c101516 */
[----:B------:R-:W-:Y:S01]  /*11980*/  ISETP.LT.AND P4, PT, R93, UR60, !P3 ;  /* 0x0000003c5d007c0c */ /* 0x000fe2000df81270 */
[----:B------:R-:W-:Y:S02]  /*11990*/  VIADD R0, R0, UR32 ;  /* 0x0000002000007c36 */ /* 0x000fe40008000000 */
[----:B------:R2:W-:Y:S04]  /*119a0*/  @P2 STG.E.U16 desc[UR22][R10.64], R18 ;  /* 0x000000120a002986 */ /* 0x0005e8000c101516 */
[----:B0-----:R-:W4:Y:S01]  /*119b0*/  LDL.LU R36, [R1+0x2a8] ;  /* 0x0002a80001247983 */ /* 0x001f220000300800 */
[----:B---3--:R-:W-:Y:S01]  /*119c0*/  F2FP.F16.F32.PACK_AB R37, R37, R16 ;  /* 0x000000102525723e */ /* 0x008fe200000000ff */
[----:B------:R-:W-:Y:S01]  /*119d0*/  VIADD R16, R92, 0x24 ;  /* 0x000000245c107836 */ /* 0x000fe20000000000 */
[----:B--2---:R-:W-:Y:S01]  /*119e0*/  F2FP.F16.F32.PACK_AB R10, R14, R15 ;  /* 0x0000000f0e0a723e */ /* 0x004fe200000000ff */
[----:B------:R-:W-:-:S03]  /*119f0*/  IMAD.WIDE R14, R0, 0x2, R8 ;  /* 0x00000002000e7825 */ /* 0x000fc600078e0208 */
[----:B------:R-:W-:Y:S02]  /*11a00*/  PRMT R18, R10, 0x7610, R18 ;  /* 0x000076100a127816 */ /* 0x000fe40000000012 */
[----:B------:R-:W-:Y:S02]  /*11a10*/  ISETP.GE.AND P2, PT, R16, UR70, PT ;  /* 0x0000004610007c0c */ /* 0x000fe4000bf46270 */
[----:B------:R-:W2:Y:S04]  /*11a20*/  LDL.LU R16, [R1+0x288] ;  /* 0x0002880001107983 */ /* 0x000ea80000300800 */
[----:B------:R0:W-:Y:S04]  /*11a30*/  @P4 STG.E.U16 desc[UR22][R14.64], R18 ;  /* 0x000000120e004986 */ /* 0x0001e8000c101516 */
[----:B0-----:R-:W2:Y:S01]  /*11a40*/  LDL.LU R15, [R1+0x188] ;  /* 0x00018800010f7983 */ /* 0x001ea20000300800 */
[----:B------:R-:W-:-:S02]  /*11a50*/  ISETP.LT.AND P5, PT, R76, UR28, !P3 ;  /* 0x0000001c4c007c0c */ /* 0x000fc4000dfa1270 */
[----:B------:R-:W-:Y:S01]  /*11a60*/  ISETP.LT.AND P6, PT, R72, UR62, !P3 ;  /* 0x0000003e48007c0c */ /* 0x000fe2000dfc1270 */
[----:B------:R-:W-:Y:S01]  /*11a70*/  IMAD.WIDE R12, R0, 0x2, R2 ;  /* 0x00000002000c7825 */ /* 0x000fe200078e0202 */
[----:B------:R-:W-:Y:S01]  /*11a80*/  PRMT R17, R10, 0x7632, R17 ;  /* 0x000076320a117816 */ /* 0x000fe20000000011 */
[----:B------:R-:W0:Y:S01]  /*11a90*/  LDCU UR28, c[0x0][0x398] ;  /* 0x00007300ff1c77ac */ /* 0x000e220008000800 */
[----:B------:R-:W-:Y:S01]  /*11aa0*/  ISETP.LT.AND P4, PT, R89, UR10, !P3 ;  /* 0x0000000a59007c0c */ /* 0x000fe2000df81270 */
[C---:B------:R-:W-:Y:S01]  /*11ab0*/  IMAD.WIDE R10, R0.reuse, 0x2, R6 ;  /* 0x00000002000a7825 */ /* 0x040fe200078e0206 */
[----:B------:R-:W-:Y:S01]  /*11ac0*/  PRMT R19, R37, 0x7632, R19 ;  /* 0x0000763225137816 */ /* 0x000fe20000000013 */
[----:B------:R-:W3:Y:S04]  /*11ad0*/  LDCU UR10, c[0x0][0x398] ;  /* 0x00007300ff0a77ac */ /* 0x000ee80008000800 */
[----:B------:R-:W-:Y:S04]  /*11ae0*/  @P5 STG.E.U16 desc[UR22][R12.64], R17 ;  /* 0x000000110c005986 */ /* 0x000fe8000c101516 */
[----:B------:R0:W-:Y:S04]  /*11af0*/  @P6 STG.E.U16 desc[UR22][R10.64], R37 ;  /* 0x000000250a006986 */ /* 0x0001e8000c101516 */
[----:B0-----:R-:W3:Y:S01]  /*11b00*/  LDL.LU R37, [R1+0x1a8] ;  /* 0x0001a80001257983 */ /* 0x001ee20000300800 */
[----:B--2---:R-:W-:Y:S01]  /*11b10*/  F2FP.F16.F32.PACK_AB R11, R15, R16 ;  /* 0x000000100f0b723e */ /* 0x004fe200000000ff */
[----:B------:R-:W-:-:S05]  /*11b20*/  IMAD.WIDE R16, R0, 0x2, R4 ;  /* 0x0000000200107825 */ /* 0x000fca00078e0204 */
[----:B------:R0:W-:Y:S04]  /*11b30*/  @P4 STG.E.U16 desc[UR22][R16.64], R19 ;  /* 0x0000001310004986 */ /* 0x0001e8000c101516 */
[----:B0-----:R-:W2:Y:S01]  /*11b40*/  LDL.LU R17, [R1+0x88] ;  /* 0x0000880001117983 */ /* 0x001ea20000300800 */
[----:B------:R-:W-:Y:S01]  /*11b50*/  ISETP.LT.AND P5, PT, R93, UR42, !P1 ;  /* 0x0000002a5d007c0c */ /* 0x000fe2000cfa1270 */
[----:B------:R-:W-:Y:S01]  /*11b60*/  VIADD R10, R0, UR32 ;  /* 0x00000020000a7c36 */ /* 0x000fe20008000000 */
[----:B------:R-:W-:Y:S01]  /*11b70*/  ISETP.LT.AND P6, PT, R76, UR58, !P1 ;  /* 0x0000003a4c007c0c */ /* 0x000fe2000cfc1270 */
[----:B------:R-:W-:Y:S01]  /*11b80*/  VIADD R18, R92, 0x25 ;  /* 0x000000255c127836 */ /* 0x000fe20000000000 */
[----:B------:R-:W-:Y:S01]  /*11b90*/  ISETP.LT.AND P4, PT, R89, UR69, !P1 ;  /* 0x0000004559007c0c */ /* 0x000fe2000cf81270 */
[----:B------:R-:W-:Y:S01]  /*11ba0*/  IMAD.WIDE R14, R10, 0x2, R8 ;  /* 0x000000020a0e7825 */ /* 0x000fe200078e0208 */
[----:B------:R-:W0:Y:S07]  /*11bb0*/  LDCU UR42, c[0x0][0x398] ;  /* 0x00007300ff2a77ac */ /* 0x000e2e0008000800 */
[----:B------:R0:W-:Y:S04]  /*11bc0*/  @P5 STG.E.U16 desc[UR22][R14.64], R11 ;  /* 0x0000000b0e005986 */ /* 0x0001e8000c101516 */
[----:B0-----:R-:W3:Y:S04]  /*11bd0*/  LDL.LU R14, [R1+0x18c] ;  /* 0x00018c00010e7983 */ /* 0x001ee80000300800 */
[----:B------:R-:W3:Y:S01]  /*11be0*/  LDL.LU R15, [R1+0x28c] ;  /* 0x00028c00010f7983 */ /* 0x000ee20000300800 */
[----:B------:R-:W-:-:S02]  /*11bf0*/  ISETP.LT.AND P5, PT, R72, UR12, !P1 ;  /* 0x0000000c48007c0c */ /* 0x000fc4000cfa1270 */
[----:B--2---:R-:W-:Y:S01]  /*11c00*/  F2FP.F16.F32.PACK_AB R38, R38, R17 ;  /* 0x000000112626723e */ /* 0x004fe200000000ff */
[----:B------:R-:W-:Y:S01]  /*11c10*/  VIADD R17, R92, 0x26 ;  /* 0x000000265c117836 */ /* 0x000fe20000000000 */
[----:B------:R-:W-:Y:S01]  /*11c20*/  PRMT R0, R11, 0x7632, R0 ;  /* 0x000076320b007816 */ /* 0x000fe20000000000 */
[----:B------:R-:W-:Y:S01]  /*11c30*/  IMAD.WIDE R12, R10, 0x2, R2 ;  /* 0x000000020a0c7825 */ /* 0x000fe200078e0202 */
[----:B------:R-:W-:Y:S01]  /*11c40*/  ISETP.GE.AND P3, PT, R18, UR74, PT ;  /* 0x0000004a12007c0c */ /* 0x000fe2000bf66270 */
[----:B------:R-:W0:Y:S01]  /*11c50*/  LDCU UR12, c[0x0][0x39c] ;  /* 0x00007380ff0c77ac */ /* 0x000e220008000800 */
[----:B------:R-:W-:Y:S02]  /*11c60*/  ISETP.GE.AND P1, PT, R17, UR71, PT ;  /* 0x0000004711007c0c */ /* 0x000fe4000bf26270 */
[----:B------:R-:W2:Y:S04]  /*11c70*/  LDL.LU R17, [R1+0x8c] ;  /* 0x00008c0001117983 */ /* 0x000ea80000300800 */
[----:B------:R0:W-:Y:S01]  /*11c80*/  @P6 STG.E.U16 desc[UR22][R12.64], R0 ;  /* 0x000000000c006986 */ /* 0x0001e2000c101516 */
[----:B------:R-:W-:Y:S01]  /*11c90*/  ISETP.LT.AND P6, PT, R93, UR4, !P0 ;  /* 0x000000045d007c0c */ /* 0x000fe2000c7c1270 */
[----:B------:R-:W1:Y:S01]  /*11ca0*/  LDCU UR4, c[0x0][0x398] ;  /* 0x00007300ff0477ac */ /* 0x000e620008000800 */
[----:B0-----:R-:W-:Y:S01]  /*11cb0*/  IMAD.WIDE R12, R10, 0x2, R4 ;  /* 0x000000020a0c7825 */ /* 0x001fe200078e0204 */
[----:B---3--:R-:W-:-:S03]  /*11cc0*/  F2FP.F16.F32.PACK_AB R16, R14, R15 ;  /* 0x0000000f0e10723e */ /* 0x008fc600000000ff */
[----:B------:R-:W-:Y:S01]  /*11cd0*/  IMAD.WIDE R14, R10, 0x2, R6 ;  /* 0x000000020a0e7825 */ /* 0x000fe200078e0206 */
[----:B------:R-:W-:Y:S02]  /*11ce0*/  PRMT R18, R16, 0x7610, R18 ;  /* 0x0000761010127816 */ /* 0x000fe40000000012 */
[----:B------:R-:W-:Y:S01]  /*11cf0*/  PRMT R16, R38, 0x7632, R16 ;  /* 0x0000763226107816 */ /* 0x000fe20000000010 */
[----:B------:R-:W-:Y:S01]  /*11d00*/  VIADD R0, R10, UR32 ;  /* 0x000000200a007c36 */ /* 0x000fe20008000000 */
[----:B------:R0:W-:Y:S04]  /*11d10*/  @P5 STG.E.U16 desc[UR22][R14.64], R38 ;  /* 0x000000260e005986 */ /* 0x0001e8000c101516 */
[----:B------:R-:W-:Y:S01]  /*11d20*/  @P4 STG.E.U16 desc[UR22][R12.64], R16 ;  /* 0x000000100c004986 */ /* 0x000fe2000c101516 */
[----:B------:R-:W-:Y:S01]  /*11d30*/  ISETP.LT.AND P4, PT, R76, UR53, !P0 ;  /* 0x000000354c007c0c */ /* 0x000fe2000c781270 */
[----:B------:R-:W-:Y:S01]  /*11d40*/  IMAD.WIDE R10, R0, 0x2, R8 ;  /* 0x00000002000a7825 */ /* 0x000fe200078e0208 */
[----:B------:R-:W-:Y:S01]  /*11d50*/  ISETP.LT.AND P5, PT, R72, UR41, !P0 ;  /* 0x0000002948007c0c */ /* 0x000fe2000c7a1270 */
[----:B------:R-:W3:Y:S03]  /*11d60*/  LDCU UR41, c[0x0][0x398] ;  /* 0x00007300ff2977ac */ /* 0x000ee60008000800 */
[----:B------:R1:W-:Y:S01]  /*11d70*/  @P6 STG.E.U16 desc[UR22][R10.64], R18 ;  /* 0x000000120a006986 */ /* 0x0003e2000c101516 */
[----:B0-----:R-:W-:Y:S01]  /*11d80*/  IMAD.WIDE R14, R0, 0x2, R2 ;  /* 0x00000002000e7825 */ /* 0x001fe200078e0202 */
[----:B------:R-:W-:Y:S01]  /*11d90*/  ISETP.LT.AND P6, PT, R89, UR39, !P0 ;  /* 0x0000002759007c0c */ /* 0x000fe2000c7c1270 */
[----:B------:R-:W0:Y:S01]  /*11da0*/  LDCU UR39, c[0x0][0x398] ;  /* 0x00007300ff2777ac */ /* 0x000e220008000800 */
[----:B------:R-:W3:Y:S01]  /*11db0*/  LDL.LU R38, [R1+0xa0] ;  /* 0x0000a00001267983 */ /* 0x000ee20000300800 */
[----:B--2---:R-:W-:Y:S01]  /*11dc0*/  F2FP.F16.F32.PACK_AB R39, R39, R17 ;  /* 0x000000112727723e */ /* 0x004fe200000000ff */
[----:B------:R-:W-:Y:S01]  /*11dd0*/  VIADD R17, R92, 0x27 ;  /* 0x000000275c117836 */ /* 0x000fe20000000000 */
[----:B-1----:R-:W-:Y:S01]  /*11de0*/  PRMT R18, R16, 0x7632, R18 ;  /* 0x0000763210127816 */ /* 0x002fe20000000012 */
[C---:B------:R-:W-:Y:S01]  /*11df0*/  IMAD.WIDE R12, R0.reuse, 0x2, R6 ;  /* 0x00000002000c7825 */ /* 0x040fe200078e0206 */
[----:B----4-:R-:W-:Y:S01]  /*11e00*/  F2FP.F16.F32.PACK_AB R47, R47, R34 ;  /* 0x000000222f2f723e */ /* 0x010fe200000000ff */
[----:B------:R-:W1:Y:S01]  /*11e10*/  LDCU UR53, c[0x0][0x398] ;  /* 0x00007300ff3577ac */ /* 0x000e620008000800 */
[----:B------:R-:W-:Y:S01]  /*11e20*/  ISETP.GE.AND P0, PT, R17, UR64, PT ;  /* 0x0000004011007c0c */ /* 0x000fe2000bf06270 */
[----:B------:R2:W-:Y:S04]  /*11e30*/  @P4 STG.E.U16 desc[UR22][R14.64], R18 ;  /* 0x000000120e004986 */ /* 0x0005e8000c101516 */
[----:B------:R-:W4:Y:S04]  /*11e40*/  LDL.LU R17, [R1+0x90] ;  /* 0x0000900001117983 */ /* 0x000f280000300800 */
[----:B--2---:R-:W2:Y:S04]  /*11e50*/  LDL.LU R14, [R1+0x190] ;  /* 0x00019000010e7983 */ /* 0x004ea80000300800 */
[----:B------:R-:W2:Y:S01]  /*11e60*/  LDL.LU R15, [R1+0x290] ;  /* 0x00029000010f7983 */ /* 0x000ea20000300800 */
[----:B------:R-:W-:Y:S01]  /*11e70*/  PRMT R16, R39, 0x7632, R16 ;  /* 0x0000763227107816 */ /* 0x000fe20000000010 */
[----:B------:R-:W-:-:S02]  /*11e80*/  IMAD.WIDE R10, R0, 0x2, R4 ;  /* 0x00000002000a7825 */ /* 0x000fc400078e0204 */
[----:B------:R0:W-:Y:S01]  /*11e90*/  @P5 STG.E.U16 desc[UR22][R12.64], R39 ;  /* 0x000000270c005986 */ /* 0x0001e2000c101516 */
[----:B------:R-:W-:Y:S01]  /*11ea0*/  ISETP.LT.AND P5, PT, R76, UR38, !P2 ;  /* 0x000000264c007c0c */ /* 0x000fe2000d7a1270 */
[----:B------:R-:W-:Y:S01]  /*11eb0*/  VIADD R0, R0, UR32 ;  /* 0x0000002000007c36 */ /* 0x000fe20008000000 */
[----:B------:R-:W-:Y:S01]  /*11ec0*/  ISETP.LT.AND P4, PT, R72, UR9, !P2 ;  /* 0x0000000948007c0c */ /* 0x000fe2000d781270 */
[----:B------:R1:W-:Y:S01]  /*11ed0*/  @P6 STG.E.U16 desc[UR22][R10.64], R16 ;  /* 0x000000100a006986 */ /* 0x0003e2000c101516 */
[----:B------:R-:W-:Y:S01]  /*11ee0*/  ISETP.LT.AND P6, PT, R93, UR51, !P2 ;  /* 0x000000335d007c0c */ /* 0x000fe2000d7c1270 */
[----:B------:R-:W1:Y:S01]  /*11ef0*/  LDCU UR38, c[0x0][0x39c] ;  /* 0x00007380ff2677ac */ /* 0x000e620008000800 */
[----:B------:R-:W-:Y:S02]  /*11f00*/  F2FP.F16.F32.PACK_AB R48, R48, R31 ;  /* 0x0000001f3030723e */ /* 0x000fe400000000ff */
[----:B------:R-:W-:Y:S01]  /*11f10*/  F2FP.F16.F32.PACK_AB R49, R49, R21 ;  /* 0x000000153131723e */ /* 0x000fe200000000ff */
[----:B------:R-:W1:Y:S01]  /*11f20*/  LDCU UR9, c[0x0][0x398] ;  /* 0x00007300ff0977ac */ /* 0x000e620008000800 */
[----:B0-----:R-:W3:Y:S01]  /*11f30*/  LDL.LU R39, [R1+0x94] ;  /* 0x0000940001277983 */ /* 0x001ee20000300800 */
[----:B----4-:R-:W-:Y:S01]  /*11f40*/  F2FP.F16.F32.PACK_AB R40, R40, R17 ;  /* 0x000000112828723e */ /* 0x010fe200000000ff */
[----:B-1----:R-:W-:Y:S01]  /*11f50*/  IMAD.WIDE R16, R0, 0x2, R8 ;  /* 0x0000000200107825 */ /* 0x002fe200078e0208 */
[----:B--2---:R-:W-:-:S03]  /*11f60*/  F2FP.F16.F32.PACK_AB R10, R14, R15 ;  /* 0x0000000f0e0a723e */ /* 0x004fc600000000ff */
[----:B------:R-:W-:Y:S01]  /*11f70*/  IMAD.WIDE R14, R0, 0x2, R2 ;  /* 0x00000002000e7825 */ /* 0x000fe200078e0202 */
[----:B---3--:R-:W-:Y:S01]  /*11f80*/  F2FP.F16.F32.PACK_AB R44, R44, R38 ;  /* 0x000000262c2c723e */ /* 0x008fe200000000ff */
[----:B------:R-:W0:Y:S01]  /*11f90*/  LDCU UR51, c[0x0][0x398] ;  /* 0x00007300ff3377ac */ /* 0x000e220008000800 */
[C---:B------:R-:W-:Y:S02]  /*11fa0*/  PRMT R20, R10.reuse, 0x7610, R20 ;  /* 0x000076100a147816 */ /* 0x040fe40000000014 */
[----:B------:R-:W-:-:S03]  /*11fb0*/  PRMT R19, R10, 0x7632, R19 ;  /* 0x000076320a137816 */ /* 0x000fc60000000013 */
[----:B------:R1:W-:Y:S04]  /*11fc0*/  @P6 STG.E.U16 desc[UR22][R16.64], R20 ;  /* 0x0000001410006986 */ /* 0x0003e8000c101516 */
[----:B------:R2:W-:Y:S04]  /*11fd0*/  @P5 STG.E.U16 desc[UR22][R14.64], R19 ;  /* 0x000000130e005986 */ /* 0x0005e8000c101516 */
[----:B-1----:R-:W3:Y:S04]  /*11fe0*/  LDL.LU R16, [R1+0x294] ;  /* 0x0002940001107983 */ /* 0x002ee80000300800 */
[----:B--2---:R-:W3:Y:S01]  /*11ff0*/  LDL.LU R15, [R1+0x194] ;  /* 0x00019400010f7983 */ /* 0x004ee20000300800 */
[----:B------:R-:W-:Y:S01]  /*12000*/  ISETP.LT.AND P2, PT, R89, UR48, !P2 ;  /* 0x0000003059007c0c */ /* 0x000fe2000d741270 */
[----:B------:R-:W-:Y:S01]  /*12010*/  IMAD.WIDE R12, R0, 0x2, R6 ;  /* 0x00000002000c7825 */ /* 0x000fe200078e0206 */
[----:B------:R-:W-:Y:S01]  /*12020*/  PRMT R18, R40, 0x7632, R18 ;  /* 0x0000763228127816 */ /* 0x000fe20000000012 */
[----:B------:R-:W1:Y:S02]  /*12030*/  LDCU UR48, c[0x0][0x398] ;  /* 0x00007300ff3077ac */ /* 0x000e640008000800 */
[----:B------:R-:W-:Y:S01]  /*12040*/  IMAD.WIDE R10, R0, 0x2, R4 ;  /* 0x00000002000a7825 */ /* 0x000fe200078e0204 */
[----:B------:R2:W-:Y:S01]  /*12050*/  @P4 STG.E.U16 desc[UR22][R12.64], R40 ;  /* 0x000000280c004986 */ /* 0x0005e2000c101516 */
[----:B------:R-:W-:-:S02]  /*12060*/  ISETP.LT.AND P4, PT, R93, UR76, !P3 ;  /* 0x0000004c5d007c0c */ /* 0x000fc4000df81270 */
[----:B------:R-:W-:-:S04]  /*12070*/  VIADD R0, R0, UR32 ;  /* 0x0000002000007c36 */ /* 0x000fc80008000000 */
[----:B------:R3:W-:Y:S01]  /*12080*/  @P2 STG.E.U16 desc[UR22][R10.64], R18 ;  /* 0x000000120a002986 */ /* 0x0007e2000c101516 */
[----:B------:R-:W-:-:S03]  /*12090*/  F2FP.F16.F32.PACK_AB R41, R41, R39 ;  /* 0x000000272929723e */ /* 0x000fc600000000ff */
[----:B--2---:R-:W2:Y:S04]  /*120a0*/  LDL.LU R40, [R1+0x19c] ;  /* 0x00019c0001287983 */ /* 0x004ea80000300800 */
[----:B------:R-:W2:Y:S01]  /*120b0*/  LDL.LU R39, [R1+0x29c] ;  /* 0x00029c0001277983 */ /* 0x000ea20000300800 */
[----:B---3--:R-:W-:Y:S01]  /*120c0*/  F2FP.F16.F32.PACK_AB R10, R15, R16 ;  /* 0x000000100f0a723e */ /* 0x008fe200000000ff */
[----:B------:R-:W-:Y:S02]  /*120d0*/  VIADD R16, R92, 0x28 ;  /* 0x000000285c107836 */ /* 0x000fe40000000000 */
[----:B------:R-:W-:Y:S01]  /*120e0*/  IMAD.WIDE R14, R0, 0x2, R8 ;  /* 0x00000002000e7825 */ /* 0x000fe200078e0208 */
[----:B------:R-:W-:Y:S02]  /*120f0*/  PRMT R18, R10, 0x7610, R18 ;  /* 0x000076100a127816 */ /* 0x000fe40000000012 */
[----:B------:R-:W-:-:S02]  /*12100*/  ISETP.GE.AND P2, PT, R16, UR14, PT ;  /* 0x0000000e10007c0c */ /* 0x000fc4000bf46270 */
[----:B------:R-:W-:Y:S01]  /*12110*/  ISETP.LT.AND P5, PT, R76, UR75, !P3 ;  /* 0x0000004b4c007c0c */ /* 0x000fe2000dfa1270 */
[----:B------:R-:W3:Y:S01]  /*12120*/  LDL.LU R16, [R1+0x298] ;  /* 0x0002980001107983 */ /* 0x000ee20000300800 */
[----:B------:R-:W-:Y:S01]  /*12130*/  ISETP.LT.AND P6, PT, R72, UR67, !P3 ;  /* 0x0000004348007c0c */ /* 0x000fe2000dfc1270 */
[----:B------:R-:W-:Y:S01]  /*12140*/  IMAD.WIDE R12, R0, 0x2, R2 ;  /* 0x00000002000c7825 */ /* 0x000fe200078e0202 */
[----:B------:R-:W-:Y:S01]  /*12150*/  PRMT R17, R10, 0x7632, R17 ;  /* 0x000076320a117816 */ /* 0x000fe20000000011 */
[----:B------:R4:W-:Y:S01]  /*12160*/  @P4 STG.E.U16 desc[UR22][R14.64], R18 ;  /* 0x000000120e004986 */ /* 0x0009e2000c101516 */
[----:B------:R-:W-:Y:S01]  /*12170*/  PRMT R19, R41, 0x7632, R19 ;  /* 0x0000763229137816 */ /* 0x000fe20000000013 */
[----:B------:R-:W0:Y:S02]  /*12180*/  LDCU UR14, c[0x0][0x398] ;  /* 0x00007300ff0e77ac */ /* 0x000e240008000800 */
[----:B----4-:R-:W3:Y:S01]  /*12190*/  LDL.LU R15, [R1+0x198] ;  /* 0x00019800010f7983 */ /* 0x010ee20000300800 */
[----:B------:R-:W-:Y:S01]  /*121a0*/  ISETP.LT.AND P4, PT, R89, UR73, !P3 ;  /* 0x0000004959007c0c */ /* 0x000fe2000df81270 */
[----:B------:R-:W-:-:S02]  /*121b0*/  IMAD.WIDE R10, R0, 0x2, R6 ;  /* 0x00000002000a7825 */ /* 0x000fc400078e0206 */
[----:B------:R-:W-:Y:S04]  /*121c0*/  @P5 STG.E.U16 desc[UR22][R12.64], R17 ;  /* 0x000000110c005986 */ /* 0x000fe8000c101516 */
[----:B------:R4:W-:Y:S04]  /*121d0*/  @P6 STG.E.U16 desc[UR22][R10.64], R41 ;  /* 0x000000290a006986 */ /* 0x0009e8000c101516 */
[----:B----4-:R-:W4:Y:S01]  /*121e0*/  LDL.LU R41, [R1+0x9c] ;  /* 0x00009c0001297983 */ /* 0x010f220000300800 */
[----:B---3--:R-:W-:Y:S01]  /*121f0*/  F2FP.F16.F32.PACK_AB R11, R15, R16 ;  /* 0x000000100f0b723e */ /* 0x008fe200000000ff */
[----:B------:R-:W-:-:S05]  /*12200*/  IMAD.WIDE R16, R0, 0x2, R4 ;  /* 0x0000000200107825 */ /* 0x000fca00078e0204 */
[----:B------:R3:W-:Y:S04]  /*12210*/  @P4 STG.E.U16 desc[UR22][R16.64], R19 ;  /* 0x0000001310004986 */ /* 0x0007e8000c101516 */
[----:B---3--:R-:W3:Y:S01]  /*12220*/  LDL.LU R17, [R1+0x98] ;  /* 0x0000980001117983 */ /* 0x008ee20000300800 */
[----:B--2---:R-:W-:-:S03]  /*12230*/  F2FP.F16.F32.PACK_AB R16, R40, R39 ;  /* 0x000000272810723e */ /* 0x004fc600000000ff */
[----:B------:R-:W2:Y:S04]  /*12240*/  LDL.LU R40, [R1+0x1a0] ;  /* 0x0001a00001287983 */ /* 0x000ea80000300800 */
[----:B------:R-:W2:Y:S01]  /*12250*/  LDL.LU R39, [R1+0x2a0] ;  /* 0x0002a00001277983 */ /* 0x000ea20000300800 */
        /* <DEDUP_REMOVED lines=8> */
[----:B------:R-:W-:-:S04]  /*122e0*/  IMAD.WIDE R12, R10, 0x2, R2 ;  /* 0x000000020a0c7825 */ /* 0x000fc800078e0202 */
[----:B------:R0:W-:Y:S01]  /*122f0*/  @P5 STG.E.U16 desc[UR22][R14.64], R11 ;  /* 0x0000000b0e005986 */ /* 0x0001e2000c101516 */
[----:B------:R-:W-:-:S03]  /*12300*/  ISETP.LT.AND P5, PT, R72, UR66, !P1 ;  /* 0x0000004248007c0c */ /* 0x000fc6000cfa1270 */
[----:B------:R1:W-:Y:S01]  /*12310*/  @P6 STG.E.U16 desc[UR22][R12.64], R0 ;  /* 0x000000000c006986 */ /* 0x0003e2000c101516 */
[----:B------:R-:W-:Y:S01]  /*12320*/  ISETP.LT.AND P6, PT, R93, UR7, !P0 ;  /* 0x000000075d007c0c */ /* 0x000fe2000c7c1270 */
[----:B------:R-:W2:Y:S01]  /*12330*/  LDCU UR7, c[0x0][0x398] ;  /* 0x00007300ff0777ac */ /* 0x000ea20008000800 */
[----:B------:R-:W-:Y:S02]  /*12340*/  ISETP.GE.AND P3, PT, R18, UR45, PT ;  /* 0x0000002d12007c0c */ /* 0x000fe4000bf66270 */
[----:B------:R-:W-:Y:S01]  /*12350*/  PRMT R18, R16, 0x7610, R18 ;  /* 0x0000761010127816 */ /* 0x000fe20000000012 */
[----:B------:R-:W2:Y:S01]  /*12360*/  LDCU UR45, c[0x0][0x398] ;  /* 0x00007300ff2d77ac */ /* 0x000ea20008000800 */
[----:B0-----:R-:W-:-:S04]  /*12370*/  IMAD.WIDE R14, R10, 0x2, R6 ;  /* 0x000000020a0e7825 */ /* 0x001fc800078e0206 */
[C---:B-1----:R-:W-:Y:S02]  /*12380*/  VIADD R0, R10.reuse, UR32 ;  /* 0x000000200a007c36 */ /* 0x042fe40008000000 */
[----:B------:R-:W-:-:S04]  /*12390*/  IMAD.WIDE R12, R10, 0x2, R4 ;  /* 0x000000020a0c7825 */ /* 0x000fc800078e0204 */
[----:B------:R-:W-:Y:S01]  /*123a0*/  IMAD.WIDE R10, R0, 0x2, R8 ;  /* 0x00000002000a7825 */ /* 0x000fe200078e0208 */
[----:B----4-:R-:W-:Y:S02]  /*123b0*/  F2FP.F16.F32.PACK_AB R43, R43, R41 ;  /* 0x000000292b2b723e */ /* 0x010fe400000000ff */
[----:B---3--:R-:W-:-:S04]  /*123c0*/  F2FP.F16.F32.PACK_AB R42, R42, R17 ;  /* 0x000000112a2a723e */ /* 0x008fc800000000ff */
[----:B------:R-:W-:Y:S01]  /*123d0*/  PRMT R16, R42, 0x7632, R16 ;  /* 0x000076322a107816 */ /* 0x000fe20000000010 */
[----:B------:R0:W-:Y:S01]  /*123e0*/  @P5 STG.E.U16 desc[UR22][R14.64], R42 ;  /* 0x0000002a0e005986 */ /* 0x0001e2000c101516 */
[----:B------:R-:W-:-:S03]  /*123f0*/  ISETP.LT.AND P5, PT, R72, UR77, !P0 ;  /* 0x0000004d48007c0c */ /* 0x000fc6000c7a1270 */
[----:B------:R1:W-:Y:S01]  /*12400*/  @P4 STG.E.U16 desc[UR22][R12.64], R16 ;  /* 0x000000100c004986 */ /* 0x0003e2000c101516 */
[----:B------:R-:W-:-:S03]  /*12410*/  ISETP.LT.AND P4, PT, R76, UR72, !P0 ;  /* 0x000000484c007c0c */ /* 0x000fc6000c781270 */
[----:B------:R3:W-:Y:S01]  /*12420*/  @P6 STG.E.U16 desc[UR22][R10.64], R18 ;  /* 0x000000120a006986 */ /* 0x0007e2000c101516 */
[----:B------:R-:W-:Y:S01]  /*12430*/  ISETP.LT.AND P6, PT, R89, UR44, !P0 ;  /* 0x0000002c59007c0c */ /* 0x000fe2000c7c1270 */
[----:B------:R-:W-:Y:S01]  /*12440*/  VIADD R17, R92, 0x2a ;  /* 0x0000002a5c117836 */ /* 0x000fe20000000000 */
[----:B------:R-:W4:Y:S01]  /*12450*/  LDCU UR44, c[0x0][0x398] ;  /* 0x00007300ff2c77ac */ /* 0x000f220008000800 */
[----:B0-----:R-:W-:-:S04]  /*12460*/  IMAD.WIDE R14, R0, 0x2, R2 ;  /* 0x00000002000e7825 */ /* 0x001fc800078e0202 */
[----:B-1----:R-:W-:Y:S01]  /*12470*/  IMAD.WIDE R12, R0, 0x2, R6 ;  /* 0x00000002000c7825 */ /* 0x002fe200078e0206 */
[----:B---3--:R-:W-:-:S03]  /*12480*/  PRMT R18, R16, 0x7632, R18 ;  /* 0x0000763210127816 */ /* 0x008fc60000000012 */
[----:B------:R-:W-:Y:S01]  /*12490*/  IMAD.WIDE R10, R0, 0x2, R4 ;  /* 0x00000002000a7825 */ /* 0x000fe200078e0204 */
[----:B------:R-:W-:Y:S01]  /*124a0*/  PRMT R16, R43, 0x7632, R16 ;  /* 0x000076322b107816 */ /* 0x000fe20000000010 */
[----:B------:R0:W-:Y:S01]  /*124b0*/  @P4 STG.E.U16 desc[UR22][R14.64], R18 ;  /* 0x000000120e004986 */ /* 0x0001e2000c101516 */
[----:B------:R-:W-:-:S03]  /*124c0*/  ISETP.GE.AND P1, PT, R17, UR55, PT ;  /* 0x0000003711007c0c */ /* 0x000fc6000bf26270 */
[----:B------:R-:W-:Y:S01]  /*124d0*/  @P5 STG.E.U16 desc[UR22][R12.64], R43 ;  /* 0x0000002b0c005986 */ /* 0x000fe2000c101516 */
[----:B------:R-:W-:Y:S01]  /*124e0*/  ISETP.LT.AND P5, PT, R76, UR46, !P2 ;  /* 0x0000002e4c007c0c */ /* 0x000fe2000d7a1270 */
[----:B------:R-:W-:Y:S01]  /*124f0*/  VIADD R17, R92, 0x2b ;  /* 0x0000002b5c117836 */ /* 0x000fe20000000000 */
[----:B------:R-:W-:Y:S01]  /*12500*/  ISETP.LT.AND P4, PT, R72, UR37, !P2 ;  /* 0x0000002548007c0c */ /* 0x000fe2000d781270 */
[----:B------:R2:W-:Y:S01]  /*12510*/  @P6 STG.E.U16 desc[UR22][R10.64], R16 ;  /* 0x000000100a006986 */ /* 0x0005e2000c101516 */
[----:B------:R-:W-:Y:S01]  /*12520*/  ISETP.LT.AND P6, PT, R93, UR43, !P2 ;  /* 0x0000002b5d007c0c */ /* 0x000fe2000d7c1270 */
[----:B------:R-:W-:Y:S01]  /*12530*/  VIADD R0, R0, UR32 ;  /* 0x0000002000007c36 */ /* 0x000fe20008000000 */
[----:B------:R-:W-:Y:S01]  /*12540*/  ISETP.LT.AND P2, PT, R89, UR34, !P2 ;  /* 0x0000002259007c0c */ /* 0x000fe2000d741270 */
[----:B------:R-:W1:Y:S01]  /*12550*/  LDCU UR55, c[0x0][0x398] ;  /* 0x00007300ff3777ac */ /* 0x000e620008000800 */
[----:B------:R-:W-:Y:S01]  /*12560*/  ISETP.GE.AND P0, PT, R17, UR18, PT ;  /* 0x0000001211007c0c */ /* 0x000fe2000bf06270 */
[----:B0-----:R-:W-:Y:S01]  /*12570*/  IMAD.WIDE R14, R0, 0x2, R2 ;  /* 0x00000002000e7825 */ /* 0x001fe200078e0202 */
[----:B------:R-:W-:Y:S01]  /*12580*/  PRMT R18, R44, 0x7632, R18 ;  /* 0x000076322c127816 */ /* 0x000fe20000000012 */
[----:B------:R-:W0:Y:S01]  /*12590*/  LDCU UR18, c[0x0][0x39c] ;  /* 0x00007380ff1277ac */ /* 0x000e220008000800 */
[----:B--2---:R-:W-:Y:S01]  /*125a0*/  F2FP.F16.F32.PACK_AB R10, R40, R39 ;  /* 0x00000027280a723e */ /* 0x004fe200000000ff */
[----:B------:R-:W-:Y:S01]  /*125b0*/  IMAD.WIDE R16, R0, 0x2, R8 ;  /* 0x0000000200107825 */ /* 0x000fe200078e0208 */
[----:B------:R-:W-:Y:S01]  /*125c0*/  F2FP.F16.F32.PACK_AB R53, R53, R71 ;  /* 0x000000473535723e */ /* 0x000fe200000000ff */
[----:B------:R-:W2:Y:S01]  /*125d0*/  LDCU UR34, c[0x0][0x398] ;  /* 0x00007300ff2277ac */ /* 0x000ea20008000800 */
[----:B------:R-:W-:Y:S01]  /*125e0*/  PRMT R20, R10, 0x7610, R20 ;  /* 0x000076100a147816 */ /* 0x000fe20000000014 */
[----:B------:R-:W-:Y:S01]  /*125f0*/  IMAD.WIDE R12, R0, 0x2, R6 ;  /* 0x00000002000c7825 */ /* 0x000fe200078e0206 */
[----:B------:R-:W-:Y:S01]  /*12600*/  PRMT R19, R10, 0x7632, R19 ;  /* 0x000076320a137816 */ /* 0x000fe20000000013 */
[----:B------:R-:W3:Y:S02]  /*12610*/  LDCU UR37, c[0x0][0x398] ;  /* 0x00007300ff2577ac */ /* 0x000ee40008000800 */
[----:B------:R-:W-:Y:S01]  /*12620*/  IMAD.WIDE R10, R0, 0x2, R4 ;  /* 0x00000002000a7825 */ /* 0x000fe200078e0204 */
[----:B------:R-:W-:Y:S01]  /*12630*/  @P6 STG.E.U16 desc[UR22][R16.64], R20 ;  /* 0x0000001410006986 */ /* 0x000fe2000c101516 */
[----:B------:R-:W-:Y:S01]  /*12640*/  F2FP.F16.F32.PACK_AB R51, R51, R28 ;  /* 0x0000001c3333723e */ /* 0x000fe200000000ff */
[----:B------:R-:W0:Y:S02]  /*12650*/  LDCU UR43, c[0x0][0x398] ;  /* 0x00007300ff2b77ac */ /* 0x000e240008000800 */
[----:B------:R-:W-:Y:S04]  /*12660*/  @P5 STG.E.U16 desc[UR22][R14.64], R19 ;  /* 0x000000130e005986 */ /* 0x000fe8000c101516 */
[----:B------:R-:W-:Y:S04]  /*12670*/  @P4 STG.E.U16 desc[UR22][R12.64], R44 ;  /* 0x0000002c0c004986 */ /* 0x000fe8000c101516 */
[----:B------:R0:W-:Y:S02]  /*12680*/  @P2 STG.E.U16 desc[UR22][R10.64], R18 ;  /* 0x000000120a002986 */ /* 0x0001e4000c101516 */
[----:B0-----:R-:W-:-:S02]  /*12690*/  F2FP.F16.F32.PACK_AB R10, R35, R33 ;  /* 0x00000021230a723e */ /* 0x001fc400000000ff */
[----:B------:R-:W2:Y:S04]  /*126a0*/  LDL.LU R33, [R1+0x1ac] ;  /* 0x0001ac0001217983 */ /* 0x000ea80000300800 */
[----:B------:R-:W2:Y:S01]  /*126b0*/  LDL.LU R32, [R1+0x2ac] ;  /* 0x0002ac0001207983 */ /* 0x000ea20000300800 */
[----:B------:R-:W-:Y:S01]  /*126c0*/  ISETP.LT.AND P4, PT, R93, UR16, !P3 ;  /* 0x000000105d007c0c */ /* 0x000fe2000df81270 */
[----:B------:R-:W-:Y:S01]  /*126d0*/  VIADD R0, R0, UR32 ;  /* 0x0000002000007c36 */ /* 0x000fe20008000000 */
[----:B------:R-:W-:Y:S01]  /*126e0*/  ISETP.LT.AND P5, PT, R76, UR24, !P3 ;  /* 0x000000184c007c0c */ /* 0x000fe2000dfa1270 */
[----:B------:R-:W3:Y:S01]  /*126f0*/  LDL.LU R35, [R1+0xa8] ;  /* 0x0000a80001237983 */ /* 0x000ee20000300800 */
[----:B------:R-:W-:Y:S01]  /*12700*/  PRMT R18, R10, 0x7610, R18 ;  /* 0x000076100a127816 */ /* 0x000fe20000000012 */
[----:B------:R-:W-:Y:S01]  /*12710*/  IMAD.WIDE R14, R0, 0x2, R8 ;  /* 0x00000002000e7825 */ /* 0x000fe200078e0208 */
[----:B------:R-:W-:Y:S01]  /*12720*/  ISETP.LT.AND P6, PT, R72, UR49, !P3 ;  /* 0x0000003148007c0c */ /* 0x000fe2000dfc1270 */
[----:B------:R-:W0:Y:S01]  /*12730*/  LDCU UR16, c[0x0][0x39c] ;  /* 0x00007380ff1077ac */ /* 0x000e220008000800 */
[----:B------:R-:W-:Y:S01]  /*12740*/  PRMT R17, R10, 0x7632, R17 ;  /* 0x000076320a117816 */ /* 0x000fe20000000011 */
[----:B------:R-:W-:-:S02]  /*12750*/  VIADD R16, R92, 0x2c ;  /* 0x0000002c5c107836 */ /* 0x000fc40000000000 */
[C---:B------:R-:W-:Y:S01]  /*12760*/  IMAD.WIDE R12, R0.reuse, 0x2, R2 ;  /* 0x00000002000c7825 */ /* 0x040fe200078e0202 */
[----:B------:R-:W-:Y:S01]  /*12770*/  PRMT R19, R45, 0x7632, R19 ;  /* 0x000076322d137816 */ /* 0x000fe20000000013 */
[----:B------:R-:W-:Y:S01]  /*12780*/  @P4 STG.E.U16 desc[UR22][R14.64], R18 ;  /* 0x000000120e004986 */ /* 0x000fe2000c101516 */
[----:B------:R-:W-:Y:S01]  /*12790*/  ISETP.LT.AND P4, PT, R89, UR35, !P3 ;  /* 0x0000002359007c0c */ /* 0x000fe2000df81270 */
[----:B------:R-:W-:Y:S01]  /*127a0*/  IMAD.WIDE R10, R0, 0x2, R6 ;  /* 0x00000002000a7825 */ /* 0x000fe200078e0206 */
[----:B------:R-:W-:Y:S01]  /*127b0*/  ISETP.GE.AND P2, PT, R16, UR47, PT ;  /* 0x0000002f10007c0c */ /* 0x000fe2000bf46270 */
[----:B------:R0:W-:Y:S01]  /*127c0*/  @P5 STG.E.U16 desc[UR22][R12.64], R17 ;  /* 0x000000110c005986 */ /* 0x0001e2000c101516 */
[----:B------:R-:W1:Y:S03]  /*127d0*/  LDCU UR24, c[0x0][0x398] ;  /* 0x00007300ff1877ac */ /* 0x000e660008000800 */
[----:B------:R1:W-:Y:S01]  /*127e0*/  @P6 STG.E.U16 desc[UR22][R10.64], R45 ;  /* 0x0000002d0a006986 */ /* 0x0003e2000c101516 */
[----:B------:R-:W-:Y:S01]  /*127f0*/  F2FP.F16.F32.PACK_AB R52, R52, R25 ;  /* 0x000000193434723e */ /* 0x000fe200000000ff */
[----:B------:R-:W2:Y:S01]  /*12800*/  LDCU UR35, c[0x0][0x398] ;  /* 0x00007300ff2377ac */ /* 0x000ea20008000800 */
[----:B0-----:R-:W-:-:S05]  /*12810*/  IMAD.WIDE R16, R0, 0x2, R4 ;  /* 0x0000000200107825 */ /* 0x001fca00078e0204 */
[----:B------:R2:W-:Y:S01]  /*12820*/  @P4 STG.E.U16 desc[UR22][R16.64], R19 ;  /* 0x0000001310004986 */ /* 0x0005e2000c101516 */
[----:B------:R-:W-:Y:S01]  /*12830*/  ISETP.LT.AND P5, PT, R93, UR20, !P1 ;  /* 0x000000145d007c0c */ /* 0x000fe2000cfa1270 */
[----:B-1----:R-:W-:Y:S01]  /*12840*/  VIADD R10, R0, UR32 ;  /* 0x00000020000a7c36 */ /* 0x002fe20008000000 */
[----:B------:R-:W-:Y:S01]  /*12850*/  ISETP.LT.AND P6, PT, R76, UR33, !P1 ;  /* 0x000000214c007c0c */ /* 0x000fe2000cfc1270 */
[----:B------:R-:W-:Y:S01]  /*12860*/  VIADD R18, R92, 0x2d ;  /* 0x0000002d5c127836 */ /* 0x000fe20000000000 */
[----:B------:R-:W-:Y:S02]  /*12870*/  F2FP.F16.F32.PACK_AB R11, R37, R36 ;  /* 0x00000024250b723e */ /* 0x000fe400000000ff */
[----:B--2---:R-:W-:Y:S01]  /*12880*/  F2FP.F16.F32.PACK_AB R16, R33, R32 ;  /* 0x000000202110723e */ /* 0x004fe200000000ff */
[C---:B------:R-:W-:Y:S01]  /*12890*/  IMAD.WIDE R14, R10.reuse, 0x2, R8 ;  /* 0x000000020a0e7825 */ /* 0x040fe200078e0208 */
[----:B------:R-:W2:Y:S01]  /*128a0*/  LDL.LU R33, [R1+0x1b0] ;  /* 0x0001b00001217983 */ /* 0x000ea20000300800 */
[----:B------:R-:W-:Y:S01]  /*128b0*/  ISETP.LT.AND P4, PT, R89, UR6, !P1 ;  /* 0x0000000659007c0c */ /* 0x000fe2000cf81270 */
[----:B------:R-:W0:Y:S02]  /*128c0*/  LDCU UR6, c[0x0][0x39c] ;  /* 0x00007380ff0677ac */ /* 0x000e240008000800 */
[----:B------:R-:W2:Y:S01]  /*128d0*/  LDL.LU R32, [R1+0x2b0] ;  /* 0x0002b00001207983 */ /* 0x000ea20000300800 */
[----:B------:R-:W-:Y:S01]  /*128e0*/  PRMT R0, R11, 0x7632, R0 ;  /* 0x000076320b007816 */ /* 0x000fe20000000000 */
[----:B------:R-:W-:Y:S01]  /*128f0*/  IMAD.WIDE R12, R10, 0x2, R2 ;  /* 0x000000020a0c7825 */ /* 0x000fe200078e0202 */
[----:B---3--:R-:W-:Y:S01]  /*12900*/  F2FP.F16.F32.PACK_AB R46, R46, R35 ;  /* 0x000000232e2e723e */ /* 0x008fe200000000ff */
[----:B------:R1:W-:Y:S01]  /*12910*/  @P5 STG.E.U16 desc[UR22][R14.64], R11 ;  /* 0x0000000b0e005986 */ /* 0x0003e2000c101516 */
[----:B------:R-:W-:Y:S01]  /*12920*/  ISETP.LT.AND P5, PT, R72, UR30, !P1 ;  /* 0x0000001e48007c0c */ /* 0x000fe2000cfa1270 */
[----:B------:R-:W-:Y:S01]  /*12930*/  VIADD R17, R92, 0x2e ;  /* 0x0000002e5c117836 */ /* 0x000fe20000000000 */
[----:B------:R-:W-:Y:S01]  /*12940*/  ISETP.GE.AND P3, PT, R18, UR12, PT ;  /* 0x0000000c12007c0c */ /* 0x000fe2000bf66270 */
[----:B------:R3:W-:Y:S01]  /*12950*/  @P6 STG.E.U16 desc[UR22][R12.64], R0 ;  /* 0x000000000c006986 */ /* 0x0007e2000c101516 */
[----:B------:R-:W-:Y:S01]  /*12960*/  ISETP.LT.AND P6, PT, R93, UR36, !P0 ;  /* 0x000000245d007c0c */ /* 0x000fe2000c7c1270 */
[----:B------:R-:W0:Y:S01]  /*12970*/  LDCU UR12, c[0x0][0x398] ;  /* 0x00007300ff0c77ac */ /* 0x000e220008000800 */
[----:B------:R-:W-:-:S02]  /*12980*/  PRMT R18, R16, 0x7610, R18 ;  /* 0x0000761010127816 */ /* 0x000fc40000000012 */
[----:B------:R-:W-:Y:S01]  /*12990*/  PRMT R16, R46, 0x7632, R16 ;  /* 0x000076322e107816 */ /* 0x000fe20000000010 */
[----:B------:R-:W0:Y:S01]  /*129a0*/  LDCU UR20, c[0x0][0x398] ;  /* 0x00007300ff1477ac */ /* 0x000e220008000800 */
[C---:B-1----:R-:W-:Y:S01]  /*129b0*/  IMAD.WIDE R14, R10.reuse, 0x2, R6 ;  /* 0x000000020a0e7825 */ /* 0x042fe200078e0206 */
[----:B------:R-:W-:Y:S01]  /*129c0*/  ISETP.GE.AND P1, PT, R17, UR38, PT ;  /* 0x0000002611007c0c */ /* 0x000fe2000bf26270 */
[----:B------:R-:W1:Y:S02]  /*129d0*/  LDCU UR30, c[0x0][0x398] ;  /* 0x00007300ff1e77ac */ /* 0x000e640008000800 */
[C---:B---3--:R-:W-:Y:S02]  /*129e0*/  VIADD R0, R10.reuse, UR32 ;  /* 0x000000200a007c36 */ /* 0x048fe40008000000 */
[----:B------:R-:W-:Y:S01]  /*129f0*/  IMAD.WIDE R12, R10, 0x2, R4 ;  /* 0x000000020a0c7825 */ /* 0x000fe200078e0204 */
[----:B------:R3:W-:Y:S01]  /*12a00*/  @P5 STG.E.U16 desc[UR22][R14.64], R46 ;  /* 0x0000002e0e005986 */ /* 0x0007e2000c101516 */
[----:B------:R-:W0:Y:S02]  /*12a10*/  LDCU UR33, c[0x0][0x398] ;  /* 0x00007300ff2177ac */ /* 0x000e240008000800 */
[----:B------:R-:W-:Y:S01]  /*12a20*/  IMAD.WIDE R10, R0, 0x2, R8 ;  /* 0x00000002000a7825 */ /* 0x000fe200078e0208 */
[----:B------:R1:W-:Y:S01]  /*12a30*/  @P4 STG.E.U16 desc[UR22][R12.64], R16 ;  /* 0x000000100c004986 */ /* 0x0003e2000c101516 */
[----:B------:R-:W-:Y:S01]  /*12a40*/  ISETP.LT.AND P4, PT, R76, UR26, !P0 ;  /* 0x0000001a4c007c0c */ /* 0x000fe2000c781270 */
[----:B------:R-:W0:Y:S01]  /*12a50*/  LDCU UR26, c[0x0][0x398] ;  /* 0x00007300ff1a77ac */ /* 0x000e220008000800 */
[----:B------:R-:W-:Y:S01]  /*12a60*/  ISETP.LT.AND P5, PT, R72, UR40, !P0 ;  /* 0x0000002848007c0c */ /* 0x000fe2000c7a1270 */
[----:B------:R4:W-:Y:S01]  /*12a70*/  @P6 STG.E.U16 desc[UR22][R10.64], R18 ;  /* 0x000000120a006986 */ /* 0x0009e2000c101516 */
[----:B------:R-:W-:Y:S01]  /*12a80*/  ISETP.LT.AND P6, PT, R89, UR28, !P0 ;  /* 0x0000001c59007c0c */ /* 0x000fe2000c7c1270 */
[----:B------:R-:W-:Y:S01]  /*12a90*/  VIADD R17, R92, 0x2f ;  /* 0x0000002f5c117836 */ /* 0x000fe20000000000 */
[----:B------:R-:W0:Y:S01]  /*12aa0*/  LDCU UR28, c[0x0][0x398] ;  /* 0x00007300ff1c77ac */ /* 0x000e220008000800 */
[C---:B---3--:R-:W-:Y:S01]  /*12ab0*/  IMAD.WIDE R14, R0.reuse, 0x2, R2 ;  /* 0x00000002000e7825 */ /* 0x048fe200078e0202 */
[----:B------:R-:W-:Y:S01]  /*12ac0*/  F2FP.F16.F32.PACK_AB R57, R57, R83 ;  /* 0x000000533939723e */ /* 0x000fe200000000ff */
[----:B------:R-:W3:Y:S02]  /*12ad0*/  LDCU UR36, c[0x0][0x398] ;  /* 0x00007300ff2477ac */ /* 0x000ee40008000800 */
[----:B-1----:R-:W-:Y:S01]  /*12ae0*/  IMAD.WIDE R12, R0, 0x2, R6 ;  /* 0x00000002000c7825 */ /* 0x002fe200078e0206 */
[----:B------:R-:W-:Y:S01]  /*12af0*/  F2FP.F16.F32.PACK_AB R55, R55, R69 ;  /* 0x000000453737723e */ /* 0x000fe200000000ff */
[----:B------:R-:W1:Y:S01]  /*12b00*/  LDCU UR38, c[0x0][0x398] ;  /* 0x00007300ff2677ac */ /* 0x000e620008000800 */
[----:B----4-:R-:W-:Y:S01]  /*12b10*/  PRMT R18, R16, 0x7632, R18 ;  /* 0x0000763210127816 */ /* 0x010fe20000000012 */
[----:B------:R-:W-:Y:S01]  /*12b20*/  IMAD.WIDE R10, R0, 0x2, R4 ;  /* 0x00000002000a7825 */ /* 0x000fe200078e0204 */
[----:B------:R-:W-:-:S03]  /*12b30*/  PRMT R16, R47, 0x7632, R16 ;  /* 0x000076322f107816 */ /* 0x000fc60000000010 */
[----:B------:R4:W-:Y:S04]  /*12b40*/  @P4 STG.E.U16 desc[UR22][R14.64], R18 ;  /* 0x000000120e004986 */ /* 0x0009e8000c101516 */
[----:B------:R-:W-:Y:S01]  /*12b50*/  @P5 STG.E.U16 desc[UR22][R12.64], R47 ;  /* 0x0000002f0c005986 */ /* 0x000fe2000c101516 */
[----:B------:R-:W-:-:S03]  /*12b60*/  ISETP.LT.AND P5, PT, R76, UR42, !P2 ;  /* 0x0000002a4c007c0c */ /* 0x000fc6000d7a1270 */
[----:B------:R0:W-:Y:S01]  /*12b70*/  @P6 STG.E.U16 desc[UR22][R10.64], R16 ;  /* 0x000000100a006986 */ /* 0x0001e2000c101516 */
[----:B------:R-:W-:Y:S01]  /*12b80*/  ISETP.LT.AND P6, PT, R93, UR10, !P2 ;  /* 0x0000000a5d007c0c */ /* 0x000fe2000d7c1270 */
[----:B------:R-:W-:Y:S01]  /*12b90*/  VIADD R0, R0, UR32 ;  /* 0x0000002000007c36 */ /* 0x000fe20008000000 */
[----:B------:R-:W-:Y:S01]  /*12ba0*/  ISETP.LT.AND P4, PT, R72, UR50, !P2 ;  /* 0x0000003248007c0c */ /* 0x000fe2000d781270 */
[----:B------:R-:W1:Y:S01]  /*12bb0*/  LDCU UR10, c[0x0][0x398] ;  /* 0x00007300ff0a77ac */ /* 0x000e620008000800 */
[----:B------:R-:W-:Y:S02]  /*12bc0*/  ISETP.LT.AND P2, PT, R89, UR4, !P2 ;  /* 0x0000000459007c0c */ /* 0x000fe4000d741270 */
[----:B------:R-:W-:Y:S01]  /*12bd0*/  ISETP.GE.AND P0, PT, R17, UR54, PT ;  /* 0x0000003611007c0c */ /* 0x000fe2000bf06270 */
[----:B----4-:R-:W-:Y:S01]  /*12be0*/  IMAD.WIDE R14, R0, 0x2, R2 ;  /* 0x00000002000e7825 */ /* 0x010fe200078e0202 */
[----:B------:R-:W-:Y:S01]  /*12bf0*/  PRMT R18, R48, 0x7632, R18 ;  /* 0x0000763230127816 */ /* 0x000fe20000000012 */
[----:B------:R-:W4:Y:S02]  /*12c00*/  LDCU UR4, c[0x0][0x39c] ;  /* 0x00007380ff0477ac */ /* 0x000f240008000800 */
[----:B0-----:R-:W-:-:S04]  /*12c10*/  IMAD.WIDE R16, R0, 0x2, R8 ;  /* 0x0000000200107825 */ /* 0x001fc800078e0208 */
[----:B------:R-:W-:Y:S01]  /*12c20*/  IMAD.WIDE R12, R0, 0x2, R6 ;  /* 0x00000002000c7825 */ /* 0x000fe200078e0206 */
[----:B--2---:R-:W-:-:S04]  /*12c30*/  F2FP.F16.F32.PACK_AB R10, R33, R32 ;  /* 0x00000020210a723e */ /* 0x004fc800000000ff */
[C---:B------:R-:W-:Y:S02]  /*12c40*/  PRMT R20, R10.reuse, 0x7610, R20 ;  /* 0x000076100a147816 */ /* 0x040fe40000000014 */
[----:B------:R-:W-:Y:S01]  /*12c50*/  PRMT R19, R10, 0x7632, R19 ;  /* 0x000076320a137816 */ /* 0x000fe20000000013 */
[----:B------:R-:W-:Y:S02]  /*12c60*/  IMAD.WIDE R10, R0, 0x2, R4 ;  /* 0x00000002000a7825 */ /* 0x000fe400078e0204 */
[----:B------:R-:W-:Y:S04]  /*12c70*/  @P6 STG.E.U16 desc[UR22][R16.64], R20 ;  /* 0x0000001410006986 */ /* 0x000fe8000c101516 */
[----:B------:R-:W-:Y:S04]  /*12c80*/  @P5 STG.E.U16 desc[UR22][R14.64], R19 ;  /* 0x000000130e005986 */ /* 0x000fe8000c101516 */
[----:B------:R-:W-:Y:S04]  /*12c90*/  @P4 STG.E.U16 desc[UR22][R12.64], R48 ;  /* 0x000000300c004986 */ /* 0x000fe8000c101516 */
[----:B------:R0:W-:Y:S02]  /*12ca0*/  @P2 STG.E.U16 desc[UR22][R10.64], R18 ;  /* 0x000000120a002986 */ /* 0x0001e4000c101516 */
[----:B0-----:R-:W-:-:S02]  /*12cb0*/  F2FP.F16.F32.PACK_AB R11, R27, R26 ;  /* 0x0000001a1b0b723e */ /* 0x001fc400000000ff */
[----:B------:R-:W2:Y:S04]  /*12cc0*/  LDL.LU R27, [R1+0x1bc] ;  /* 0x0001bc00011b7983 */ /* 0x000ea80000300800 */
[----:B------:R-:W2:Y:S04]  /*12cd0*/  LDL.LU R26, [R1+0x2bc] ;  /* 0x0002bc00011a7983 */ /* 0x000ea80000300800 */
[----:B------:R-:W3:Y:S01]  /*12ce0*/  LDL.LU R21, [R1+0xb8] ;  /* 0x0000b80001157983 */ /* 0x000ee20000300800 */
[----:B------:R-:W-:Y:S02]  /*12cf0*/  ISETP.LT.AND P4, PT, R93, UR39, !P3 ;  /* 0x000000275d007c0c */ /* 0x000fe4000df81270 */
[----:B------:R-:W-:Y:S01]  /*12d00*/  ISETP.LT.AND P5, PT, R76, UR41, !P3 ;  /* 0x000000294c007c0c */ /* 0x000fe2000dfa1270 */
[----:B------:R-:W-:Y:S01]  /*12d10*/  VIADD R0, R0, UR32 ;  /* 0x0000002000007c36 */ /* 0x000fe20008000000 */
[----:B------:R-:W-:-:S02]  /*12d20*/  ISETP.LT.AND P6, PT, R72, UR53, !P3 ;  /* 0x0000003548007c0c */ /* 0x000fc4000dfc1270 */
[C---:B------:R-:W-:Y:S01]  /*12d30*/  PRMT R18, R11.reuse, 0x7610, R18 ;  /* 0x000076100b127816 */ /* 0x040fe20000000012 */
[----:B------:R-:W-:Y:S01]  /*12d40*/  IMAD.WIDE R14, R0, 0x2, R8 ;  /* 0x00000002000e7825 */ /* 0x000fe200078e0208 */
[----:B------:R-:W-:-:S03]  /*12d50*/  PRMT R17, R11, 0x7632, R17 ;  /* 0x000076320b117816 */ /* 0x000fc60000000011 */
[----:B------:R-:W-:Y:S02]  /*12d60*/  IMAD.WIDE R12, R0, 0x2, R2 ;  /* 0x00000002000c7825 */ /* 0x000fe400078e0202 */
[----:B------:R0:W-:Y:S01]  /*12d70*/  @P4 STG.E.U16 desc[UR22][R14.64], R18 ;  /* 0x000000120e004986 */ /* 0x0001e2000c101516 */
[----:B------:R-:W-:Y:S01]  /*12d80*/  ISETP.LT.AND P4, PT, R89, UR9, !P3 ;  /* 0x0000000959007c0c */ /* 0x000fe2000df81270 */
[----:B------:R-:W-:Y:S01]  /*12d90*/  VIADD R16, R92, 0x30 ;  /* 0x000000305c107836 */ /* 0x000fe20000000000 */
[----:B------:R-:W-:Y:S01]  /*12da0*/  PRMT R19, R49, 0x7632, R19 ;  /* 0x0000763231137816 */ /* 0x000fe20000000013 */
[----:B------:R-:W-:Y:S01]  /*12db0*/  IMAD.WIDE R10, R0, 0x2, R6 ;  /* 0x00000002000a7825 */ /* 0x000fe200078e0206 */
[----:B------:R1:W-:Y:S01]  /*12dc0*/  @P5 STG.E.U16 desc[UR22][R12.64], R17 ;  /* 0x000000110c005986 */ /* 0x0003e2000c101516 */
[----:B------:R-:W-:Y:S01]  /*12dd0*/  ISETP.LT.AND P5, PT, R93, UR14, !P1 ;  /* 0x0000000e5d007c0c */ /* 0x000fe2000cfa1270 */
[----:B------:R-:W1:Y:S01]  /*12de0*/  LDCU UR9, c[0x0][0x398] ;  /* 0x00007300ff0977ac */ /* 0x000e620008000800 */
[----:B------:R-:W-:Y:S01]  /*12df0*/  ISETP.GE.AND P2, PT, R16, UR18, PT ;  /* 0x0000001210007c0c */ /* 0x000fe2000bf46270 */
[----:B------:R1:W-:Y:S01]  /*12e00*/  @P6 STG.E.U16 desc[UR22][R10.64], R49 ;  /* 0x000000310a006986 */ /* 0x0003e2000c101516 */
[----:B------:R-:W-:Y:S01]  /*12e10*/  VIADD R16, R0, UR32 ;  /* 0x0000002000107c36 */ /* 0x000fe20008000000 */
[----:B------:R-:W-:Y:S01]  /*12e20*/  ISETP.LT.AND P6, PT, R76, UR48, !P1 ;  /* 0x000000304c007c0c */ /* 0x000fe2000cfc1270 */
[----:B0-----:R-:W-:Y:S01]  /*12e30*/  IMAD.WIDE R14, R0, 0x2, R4 ;  /* 0x00000002000e7825 */ /* 0x001fe200078e0204 */
[----:B------:R-:W0:Y:S01]  /*12e40*/  LDCU UR18, c[0x0][0x398] ;  /* 0x00007300ff1277ac */ /* 0x000e220008000800 */
[----:B--2---:R-:W-:-:S02]  /*12e50*/  F2FP.F16.F32.PACK_AB R20, R27, R26 ;  /* 0x0000001a1b14723e */ /* 0x004fc400000000ff */
[----:B-1----:R-:W-:Y:S01]  /*12e60*/  VIADD R17, R92, 0x31 ;  /* 0x000000315c117836 */ /* 0x002fe20000000000 */
[----:B------:R-:W2:Y:S01]  /*12e70*/  LDL.LU R27, [R1+0x1c0] ;  /* 0x0001c000011b7983 */ /* 0x000ea20000300800 */
[----:B------:R-:W1:Y:S03]  /*12e80*/  LDCU UR14, c[0x0][0x398] ;  /* 0x00007300ff0e77ac */ /* 0x000e660008000800 */
[----:B------:R-:W2:Y:S01]  /*12e90*/  LDL.LU R26, [R1+0x2c0] ;  /* 0x0002c000011a7983 */ /* 0x000ea20000300800 */
[----:B------:R-:W-:Y:S01]  /*12ea0*/  F2FP.F16.F32.PACK_AB R11, R30, R29 ;  /* 0x0000001d1e0b723e */ /* 0x000fe200000000ff */
[----:B------:R-:W-:-:S03]  /*12eb0*/  IMAD.WIDE R12, R16, 0x2, R8 ;  /* 0x00000002100c7825 */ /* 0x000fc600078e0208 */
[C---:B------:R-:W-:Y:S01]  /*12ec0*/  PRMT R18, R11.reuse, 0x7610, R18 ;  /* 0x000076100b127816 */ /* 0x040fe20000000012 */
[----:B------:R0:W-:Y:S01]  /*12ed0*/  @P4 STG.E.U16 desc[UR22][R14.64], R19 ;  /* 0x000000130e004986 */ /* 0x0001e2000c101516 */
[----:B------:R-:W-:-:S03]  /*12ee0*/  PRMT R0, R11, 0x7632, R0 ;  /* 0x000076320b007816 */ /* 0x000fc60000000000 */
[----:B------:R1:W-:Y:S01]  /*12ef0*/  @P5 STG.E.U16 desc[UR22][R12.64], R18 ;  /* 0x000000120c005986 */ /* 0x0003e2000c101516 */
[----:B------:R-:W-:Y:S01]  /*12f00*/  ISETP.LT.AND P5, PT, R72, UR51, !P1 ;  /* 0x0000003348007c0c */ /* 0x000fe2000cfa1270 */
[----:B------:R-:W-:Y:S01]  /*12f10*/  IMAD.WIDE R10, R16, 0x2, R2 ;  /* 0x00000002100a7825 */ /* 0x000fe200078e0202 */
[----:B------:R-:W-:Y:S02]  /*12f20*/  ISETP.LT.AND P4, PT, R89, UR45, !P1 ;  /* 0x0000002d59007c0c */ /* 0x000fe4000cf81270 */
[----:B---3--:R-:W-:Y:S02]  /*12f30*/  F2FP.F16.F32.PACK_AB R50, R50, R21 ;  /* 0x000000153232723e */ /* 0x008fe400000000ff */
[----:B------:R3:W-:Y:S01]  /*12f40*/  @P6 STG.E.U16 desc[UR22][R10.64], R0 ;  /* 0x000000000a006986 */ /* 0x0007e2000c101516 */
[----:B------:R-:W-:Y:S01]  /*12f50*/  ISETP.GE.AND P3, PT, R17, UR16, PT ;  /* 0x0000001011007c0c */ /* 0x000fe2000bf66270 */
[----:B0-----:R-:W-:Y:S01]  /*12f60*/  VIADD R15, R16, UR32 ;  /* 0x00000020100f7c36 */ /* 0x001fe20008000000 */
[----:B------:R-:W-:-:S02]  /*12f70*/  ISETP.LT.AND P6, PT, R93, UR52, !P0 ;  /* 0x000000345d007c0c */ /* 0x000fc4000c7c1270 */
[----:B-1----:R-:W-:Y:S02]  /*12f80*/  PRMT R18, R20, 0x7632, R18 ;  /* 0x0000763214127816 */ /* 0x002fe40000000012 */
[----:B------:R-:W-:Y:S01]  /*12f90*/  PRMT R14, R50, 0x7632, R14 ;  /* 0x00007632320e7816 */ /* 0x000fe2000000000e */
[C---:B---3--:R-:W-:Y:S01]  /*12fa0*/  IMAD.WIDE R10, R16.reuse, 0x2, R6 ;  /* 0x00000002100a7825 */ /* 0x048fe200078e0206 */
[----:B------:R-:W0:Y:S03]  /*12fb0*/  LDCU UR16, c[0x0][0x398] ;  /* 0x00007300ff1077ac */ /* 0x000e260008000800 */
[----:B------:R-:W-:Y:S01]  /*12fc0*/  IMAD.WIDE R16, R16, 0x2, R4 ;  /* 0x0000000210107825 */ /* 0x000fe200078e0204 */
[----:B------:R1:W-:Y:S04]  /*12fd0*/  @P5 STG.E.U16 desc[UR22][R10.64], R50 ;  /* 0x000000320a005986 */ /* 0x0003e8000c101516 */
[----:B------:R-:W-:Y:S01]  /*12fe0*/  @P4 STG.E.U16 desc[UR22][R16.64], R14 ;  /* 0x0000000e10004986 */ /* 0x000fe2000c101516 */
[----:B------:R-:W-:Y:S01]  /*12ff0*/  ISETP.LT.AND P4, PT, R76, UR7, !P0 ;  /* 0x000000074c007c0c */ /* 0x000fe2000c781270 */
[----:B------:R-:W-:-:S04]  /*13000*/  IMAD.WIDE R12, R15, 0x2, R8 ;  /* 0x000000020f0c7825 */ /* 0x000fc800078e0208 */
[----:B------:R-:W-:Y:S01]  /*13010*/  VIADD R0, R92, 0x33 ;  /* 0x000000335c007836 */ /* 0x000fe20000000000 */
[----:B------:R3:W-:Y:S01]  /*13020*/  @P6 STG.E.U16 desc[UR22][R12.64], R20 ;  /* 0x000000140c006986 */ /* 0x0007e2000c101516 */
[----:B------:R-:W-:Y:S01]  /*13030*/  ISETP.LT.AND P5, PT, R72, UR44, !P0 ;  /* 0x0000002c48007c0c */ /* 0x000fe2000c7a1270 */
[----:B-1----:R-:W-:Y:S01]  /*13040*/  IMAD.WIDE R10, R15, 0x2, R2 ;  /* 0x000000020f0a7825 */ /* 0x002fe200078e0202 */
[----:B------:R-:W-:Y:S01]  /*13050*/  ISETP.LT.AND P6, PT, R89, UR55, !P0 ;  /* 0x0000003759007c0c */ /* 0x000fe2000c7c1270 */
[----:B------:R-:W1:Y:S01]  /*13060*/  LDCU UR7, c[0x0][0x398] ;  /* 0x00007300ff0777ac */ /* 0x000e620008000800 */
[----:B----4-:R-:W-:Y:S02]  /*13070*/  ISETP.GE.AND P0, PT, R0, UR4, PT ;  /* 0x0000000400007c0c */ /* 0x010fe4000bf06270 */
[----:B------:R4:W-:Y:S01]  /*13080*/  @P4 STG.E.U16 desc[UR22][R10.64], R18 ;  /* 0x000000120a004986 */ /* 0x0009e2000c101516 */
[----:B--2---:R-:W-:Y:S01]  /*13090*/  F2FP.F16.F32.PACK_AB R0, R27, R26 ;  /* 0x0000001a1b00723e */ /* 0x004fe200000000ff */
[----:B---3--:R-:W-:Y:S01]  /*130a0*/  IMAD.WIDE R12, R15, 0x2, R6 ;  /* 0x000000020f0c7825 */ /* 0x008fe200078e0206 */
[----:B------:R-:W-:Y:S01]  /*130b0*/  PRMT R14, R51, 0x7632, R14 ;  /* 0x00007632330e7816 */ /* 0x000fe2000000000e */
[----:B------:R-:W2:Y:S01]  /*130c0*/  LDCU UR4, c[0x0][0x398] ;  /* 0x00007300ff0477ac */ /* 0x000ea20008000800 */
[----:B----4-:R-:W-:-:S02]  /*130d0*/  PRMT R18, R0, 0x7610, R18 ;  /* 0x0000761000127816 */ /* 0x010fc40000000012 */
[----:B------:R-:W-:Y:S02]  /*130e0*/  PRMT R20, R0, 0x7632, R20 ;  /* 0x0000763200147816 */ /* 0x000fe40000000014 */
[----:B------:R-:W-:Y:S02]  /*130f0*/  F2FP.F16.F32.PACK_AB R0, R68, R70 ;  /* 0x000000464400723e */ /* 0x000fe400000000ff */
[----:B------:R-:W3:Y:S04]  /*13100*/  LDL.LU R70, [R1+0x1cc] ;  /* 0x0001cc0001467983 */ /* 0x000ee80000300800 */
[----:B------:R-:W3:Y:S01]  /*13110*/  LDL.LU R71, [R1+0x2cc] ;  /* 0x0002cc0001477983 */ /* 0x000ee20000300800 */
[----:B------:R-:W-:-:S03]  /*13120*/  IMAD.WIDE R16, R15, 0x2, R4 ;  /* 0x000000020f107825 */ /* 0x000fc600078e0204 */
[----:B------:R4:W-:Y:S01]  /*13130*/  @P5 STG.E.U16 desc[UR22][R12.64], R51 ;  /* 0x000000330c005986 */ /* 0x0009e2000c101516 */
[----:B------:R-:W-:-:S03]  /*13140*/  ISETP.LT.AND P5, PT, R76, UR37, !P2 ;  /* 0x000000254c007c0c */ /* 0x000fc6000d7a1270 */
[----:B------:R0:W-:Y:S01]  /*13150*/  @P6 STG.E.U16 desc[UR22][R16.64], R14 ;  /* 0x0000000e10006986 */ /* 0x0001e2000c101516 */
[----:B------:R-:W-:Y:S01]  /*13160*/  ISETP.LT.AND P6, PT, R93, UR34, !P2 ;  /* 0x000000225d007c0c */ /* 0x000fe2000d7c1270 */
[----:B------:R-:W-:Y:S01]  /*13170*/  VIADD R19, R15, UR32 ;  /* 0x000000200f137c36 */ /* 0x000fe20008000000 */
[----:B------:R-:W-:Y:S01]  /*13180*/  ISETP.LT.AND P4, PT, R72, UR24, !P2 ;  /* 0x0000001848007c0c */ /* 0x000fe2000d781270 */
[----:B------:R-:W-:Y:S01]  /*13190*/  VIADD R21, R92, 0x32 ;  /* 0x000000325c157836 */ /* 0x000fe20000000000 */
[----:B------:R-:W2:Y:S01]  /*131a0*/  LDL.LU R68, [R1+0xc8] ;  /* 0x0000c80001447983 */ /* 0x000ea20000300800 */
[C---:B------:R-:W-:Y:S01]  /*131b0*/  IMAD.WIDE R10, R19.reuse, 0x2, R8 ;  /* 0x00000002130a7825 */ /* 0x040fe200078e0208 */
[----:B------:R-:W-:Y:S01]  /*131c0*/  PRMT R22, R0, 0x7632, R22 ;  /* 0x0000763200167816 */ /* 0x000fe20000000016 */
[----:B------:R-:W1:Y:S02]  /*131d0*/  LDCU UR24, c[0x0][0x398] ;  /* 0x00007300ff1877ac */ /* 0x000e640008000800 */
[C---:B----4-:R-:W-:Y:S01]  /*131e0*/  IMAD.WIDE R12, R19.reuse, 0x2, R2 ;  /* 0x00000002130c7825 */ /* 0x050fe200078e0202 */
[----:B------:R-:W4:Y:S03]  /*131f0*/  LDCU UR34, c[0x0][0x398] ;  /* 0x00007300ff2277ac */ /* 0x000f260008000800 */
[----:B0-----:R-:W-:Y:S01]  /*13200*/  IMAD.WIDE R14, R19, 0x2, R6 ;  /* 0x00000002130e7825 */ /* 0x001fe200078e0206 */
[----:B------:R0:W-:Y:S01]  /*13210*/  @P6 STG.E.U16 desc[UR22][R10.64], R18 ;  /* 0x000000120a006986 */ /* 0x0001e2000c101516 */
[----:B------:R-:W-:-:S03]  /*13220*/  ISETP.LT.AND P2, PT, R89, UR43, !P2 ;  /* 0x0000002b59007c0c */ /* 0x000fc6000d741270 */
[----:B------:R0:W-:Y:S04]  /*13230*/  @P5 STG.E.U16 desc[UR22][R12.64], R20 ;  /* 0x000000140c005986 */ /* 0x0001e8000c101516 */
[----:B------:R1:W-:Y:S01]  /*13240*/  @P4 STG.E.U16 desc[UR22][R14.64], R52 ;  /* 0x000000340e004986 */ /* 0x0003e2000c101516 */
[----:B------:R-:W-:Y:S01]  /*13250*/  ISETP.LT.AND P4, PT, R93, UR12, !P3 ;  /* 0x0000000c5d007c0c */ /* 0x000fe2000df81270 */
[----:B------:R-:W-:Y:S01]  /*13260*/  IMAD.WIDE R16, R19, 0x2, R4 ;  /* 0x0000000213107825 */ /* 0x000fe200078e0204 */
[----:B------:R-:W-:Y:S01]  /*13270*/  ISETP.GE.AND P1, PT, R21, UR6, PT ;  /* 0x0000000615007c0c */ /* 0x000fe2000bf26270 */
[----:B------:R-:W4:Y:S02]  /*13280*/  LDCU UR6, c[0x0][0x39c] ;  /* 0x00007380ff0677ac */ /* 0x000f240008000800 */
[----:B------:R-:W-:Y:S01]  /*13290*/  VIADD R19, R19, UR32 ;  /* 0x0000002013137c36 */ /* 0x000fe20008000000 */
[----:B------:R-:W-:Y:S01]  /*132a0*/  PRMT R21, R52, 0x7632, R21 ;  /* 0x0000763234157816 */ /* 0x000fe20000000015 */
[----:B0-----:R-:W-:Y:S01]  /*132b0*/  VIADD R18, R92, 0x34 ;  /* 0x000000345c127836 */ /* 0x001fe20000000000 */
[----:B------:R-:W-:Y:S01]  /*132c0*/  PRMT R20, R0, 0x7610, R20 ;  /* 0x0000761000147816 */ /* 0x000fe20000000014 */
[C---:B------:R-:W-:Y:S01]  /*132d0*/  IMAD.WIDE R10, R19.reuse, 0x2, R8 ;  /* 0x00000002130a7825 */ /* 0x040fe200078e0208 */
[----:B------:R-:W-:Y:S01]  /*132e0*/  F2FP.F16.F32.PACK_AB R0, R24, R23 ;  /* 0x000000171800723e */ /* 0x000fe200000000ff */
[----:B------:R0:W-:Y:S01]  /*132f0*/  @P2 STG.E.U16 desc[UR22][R16.64], R21 ;  /* 0x0000001510002986 */ /* 0x0001e2000c101516 */
[----:B------:R-:W-:Y:S01]  /*13300*/  ISETP.LT.AND P5, PT, R76, UR20, !P3 ;  /* 0x000000144c007c0c */ /* 0x000fe2000dfa1270 */
[C---:B------:R-:W-:Y:S01]  /*13310*/  IMAD.WIDE R12, R19.reuse, 0x2, R2 ;  /* 0x00000002130c7825 */ /* 0x040fe200078e0202 */
[----:B------:R-:W-:Y:S01]  /*13320*/  ISETP.LT.AND P6, PT, R72, UR30, !P3 ;  /* 0x0000001e48007c0c */ /* 0x000fe2000dfc1270 */
[----:B------:R2:W-:Y:S01]  /*13330*/  @P4 STG.E.U16 desc[UR22][R10.64], R20 ;  /* 0x000000140a004986 */ /* 0x0005e2000c101516 */
[----:B------:R-:W-:Y:S01]  /*13340*/  F2FP.F16.F32.PACK_AB R56, R56, R88 ;  /* 0x000000583838723e */ /* 0x000fe200000000ff */
[----:B-1----:R-:W-:Y:S01]  /*13350*/  IMAD.WIDE R14, R19, 0x2, R6 ;  /* 0x00000002130e7825 */ /* 0x002fe200078e0206 */
[----:B------:R-:W1:Y:S01]  /*13360*/  LDCU UR12, c[0x0][0x398] ;  /* 0x00007300ff0c77ac */ /* 0x000e620008000800 */
[----:B0-----:R-:W-:-:S02]  /*13370*/  PRMT R21, R0, 0x7632, R21 ;  /* 0x0000763200157816 */ /* 0x001fc40000000015 */
[C---:B------:R-:W-:Y:S01]  /*13380*/  VIADD R17, R19.reuse, UR32 ;  /* 0x0000002013117c36 */ /* 0x040fe20008000000 */
[----:B----4-:R-:W-:Y:S02]  /*13390*/  ISETP.GE.AND P2, PT, R18, UR6, PT ;  /* 0x0000000612007c0c */ /* 0x010fe4000bf46270 */
[----:B--2---:R-:W-:Y:S01]  /*133a0*/  F2FP.F16.F32.PACK_AB R54, R54, R68 ;  /* 0x000000443636723e */ /* 0x004fe200000000ff */
[----:B------:R-:W-:Y:S01]  /*133b0*/  VIADD R16, R92, 0x35 ;  /* 0x000000355c107836 */ /* 0x000fe20000000000 */
[----:B------:R-:W-:Y:S01]  /*133c0*/  PRMT R20, R0, 0x7610, R20 ;  /* 0x0000761000147816 */ /* 0x000fe20000000014 */
[----:B------:R0:W-:Y:S01]  /*133d0*/  @P5 STG.E.U16 desc[UR22][R12.64], R22 ;  /* 0x000000160c005986 */ /* 0x0001e2000c101516 */
[----:B---3--:R-:W-:Y:S01]  /*133e0*/  F2FP.F16.F32.PACK_AB R0, R70, R71 ;  /* 0x000000474600723e */ /* 0x008fe200000000ff */
[----:B------:R-:W-:Y:S01]  /*133f0*/  IMAD.WIDE R10, R19, 0x2, R4 ;  /* 0x00000002130a7825 */ /* 0x000fe200078e0204 */
[----:B------:R-:W-:Y:S01]  /*13400*/  ISETP.LT.AND P4, PT, R89, UR33, !P3 ;  /* 0x0000002159007c0c */ /* 0x000fe2000df81270 */
[----:B------:R-:W2:Y:S01]  /*13410*/  LDL.LU R70, [R1+0x1d0] ;  /* 0x0001d00001467983 */ /* 0x000ea20000300800 */
[----:B------:R-:W-:Y:S01]  /*13420*/  PRMT R18, R53, 0x7632, R18 ;  /* 0x0000763235127816 */ /* 0x000fe20000000012 */
[----:B------:R-:W3:Y:S02]  /*13430*/  LDCU UR6, c[0x0][0x398] ;  /* 0x00007300ff0677ac */ /* 0x000ee40008000800 */
[----:B------:R-:W2:Y:S01]  /*13440*/  LDL.LU R71, [R1+0x2d0] ;  /* 0x0002d00001477983 */ /* 0x000ea20000300800 */
[----:B------:R-:W-:Y:S01]  /*13450*/  ISETP.LT.AND P5, PT, R93, UR26, !P1 ;  /* 0x0000001a5d007c0c */ /* 0x000fe2000cfa1270 */
[----:B------:R-:W4:Y:S01]  /*13460*/  LDCU UR20, c[0x0][0x398] ;  /* 0x00007300ff1477ac */ /* 0x000f220008000800 */
[----:B0-----:R-:W-:Y:S01]  /*13470*/  IMAD.WIDE R12, R17, 0x2, R8 ;  /* 0x00000002110c7825 */ /* 0x001fe200078e0208 */
[----:B------:R0:W-:Y:S01]  /*13480*/  @P6 STG.E.U16 desc[UR22][R14.64], R53 ;  /* 0x000000350e006986 */ /* 0x0001e2000c101516 */
[----:B------:R-:W-:Y:S01]  /*13490*/  ISETP.LT.AND P6, PT, R76, UR28, !P1 ;  /* 0x0000001c4c007c0c */ /* 0x000fe2000cfc1270 */
[----:B------:R-:W1:Y:S02]  /*134a0*/  LDCU UR26, c[0x0][0x398] ;  /* 0x00007300ff1a77ac */ /* 0x000e640008000800 */
[----:B------:R3:W-:Y:S01]  /*134b0*/  @P4 STG.E.U16 desc[UR22][R10.64], R18 ;  /* 0x000000120a004986 */ /* 0x0007e2000c101516 */
[----:B------:R-:W-:-:S05]  /*134c0*/  ISETP.LT.AND P4, PT, R89, UR35, !P1 ;  /* 0x0000002359007c0c */ /* 0x000fca000cf81270 */
[----:B------:R1:W-:Y:S01]  /*134d0*/  @P5 STG.E.U16 desc[UR22][R12.64], R20 ;  /* 0x000000140c005986 */ /* 0x0003e2000c101516 */
[----:B------:R-:W-:Y:S01]  /*134e0*/  ISETP.LT.AND P5, PT, R72, UR10, !P1 ;  /* 0x0000000a48007c0c */ /* 0x000fe2000cfa1270 */
[C---:B------:R-:W-:Y:S01]  /*134f0*/  VIADD R19, R17.reuse, UR32 ;  /* 0x0000002011137c36 */ /* 0x040fe20008000000 */
[----:B------:R-:W-:Y:S01]  /*13500*/  ISETP.GE.AND P3, PT, R16, UR11, PT ;  /* 0x0000000b10007c0c */ /* 0x000fe2000bf66270 */
[C---:B0-----:R-:W-:Y:S01]  /*13510*/  IMAD.WIDE R14, R17.reuse, 0x2, R2 ;  /* 0x00000002110e7825 */ /* 0x041fe200078e0202 */
[----:B------:R-:W-:Y:S01]  /*13520*/  PRMT R22, R56, 0x7632, R22 ;  /* 0x0000763238167816 */ /* 0x000fe20000000016 */
[----:B------:R-:W0:Y:S01]  /*13530*/  LDCU UR11, c[0x0][0x398] ;  /* 0x00007300ff0b77ac */ /* 0x000e220008000800 */
[----:B---3--:R-:W-:Y:S01]  /*13540*/  PRMT R18, R0, 0x7610, R18 ;  /* 0x0000761000127816 */ /* 0x008fe20000000012 */
[----:B------:R-:W-:Y:S01]  /*13550*/  IMAD.WIDE R10, R17, 0x2, R6 ;  /* 0x00000002110a7825 */ /* 0x000fe200078e0206 */
[----:B------:R-:W-:-:S03]  /*13560*/  PRMT R0, R54, 0x7632, R0 ;  /* 0x0000763236007816 */ /* 0x000fc60000000000 */
[----:B-1----:R-:W-:Y:S01]  /*13570*/  IMAD.WIDE R12, R17, 0x2, R4 ;  /* 0x00000002110c7825 */ /* 0x002fe200078e0204 */
[----:B------:R1:W-:Y:S01]  /*13580*/  @P6 STG.E.U16 desc[UR22][R14.64], R21 ;  /* 0x000000150e006986 */ /* 0x0003e2000c101516 */
[----:B------:R-:W-:Y:S01]  /*13590*/  PRMT R17, R0, 0x7632, R17 ;  /* 0x0000763200117816 */ /* 0x000fe20000000011 */
[----:B------:R-:W3:Y:S02]  /*135a0*/  LDCU UR10, c[0x0][0x398] ;  /* 0x00007300ff0a77ac */ /* 0x000ee40008000800 */
[----:B------:R-:W-:Y:S04]  /*135b0*/  @P5 STG.E.U16 desc[UR22][R10.64], R54 ;  /* 0x000000360a005986 */ /* 0x000fe8000c101516 */
[----:B------:R2:W-:Y:S01]  /*135c0*/  @P4 STG.E.U16 desc[UR22][R12.64], R0 ;  /* 0x000000000c004986 */ /* 0x0005e2000c101516 */
[----:B------:R-:W-:Y:S01]  /*135d0*/  ISETP.LT.AND P6, PT, R93, UR18, !P0 ;  /* 0x000000125d007c0c */ /* 0x000fe2000c7c1270 */
[----:B------:R-:W-:-:S02]  /*135e0*/  VIADD R16, R92, 0x36 ;  /* 0x000000365c107836 */ /* 0x000fc40000000000 */
[----:B-1----:R-:W-:Y:S01]  /*135f0*/  IMAD.WIDE R14, R19, 0x2, R8 ;  /* 0x00000002130e7825 */ /* 0x002fe200078e0208 */
[----:B------:R-:W-:Y:S01]  /*13600*/  ISETP.LT.AND P4, PT, R76, UR9, !P0 ;  /* 0x000000094c007c0c */ /* 0x000fe2000c781270 */
[----:B------:R-:W1:Y:S01]  /*13610*/  LDCU UR9, c[0x0][0x398] ;  /* 0x00007300ff0977ac */ /* 0x000e620008000800 */
[----:B------:R-:W-:Y:S02]  /*13620*/  ISETP.LT.AND P5, PT, R72, UR14, !P0 ;  /* 0x0000000e48007c0c */ /* 0x000fe4000c7a1270 */
[----:B--2---:R-:W-:-:S05]  /*13630*/  F2FP.F16.F32.PACK_AB R0, R70, R71 ;  /* 0x000000474600723e */ /* 0x004fca00000000ff */
[----:B------:R2:W-:Y:S01]  /*13640*/  @P6 STG.E.U16 desc[UR22][R14.64], R18 ;  /* 0x000000120e006986 */ /* 0x0005e2000c101516 */
[----:B------:R-:W-:-:S04]  /*13650*/  IMAD.WIDE R10, R19, 0x2, R2 ;  /* 0x00000002130a7825 */ /* 0x000fc800078e0202 */
[----:B------:R-:W-:Y:S01]  /*13660*/  IMAD.WIDE R12, R19, 0x2, R6 ;  /* 0x00000002130c7825 */ /* 0x000fe200078e0206 */
[C---:B------:R-:W-:Y:S01]  /*13670*/  PRMT R20, R0.reuse, 0x7610, R20 ;  /* 0x0000761000147816 */ /* 0x040fe20000000014 */
[----:B------:R-:W0:Y:S01]  /*13680*/  LDCU UR14, c[0x0][0x398] ;  /* 0x00007300ff0e77ac */ /* 0x000e220008000800 */
[----:B------:R-:W-:Y:S02]  /*13690*/  PRMT R21, R0, 0x7632, R21 ;  /* 0x0000763200157816 */ /* 0x000fe40000000015 */
[----:B------:R-:W-:Y:S01]  /*136a0*/  F2FP.F16.F32.PACK_AB R0, R84, R82 ;  /* 0x000000525400723e */ /* 0x000fe200000000ff */
[----:B------:R-:W0:Y:S01]  /*136b0*/  LDCU UR18, c[0x0][0x398] ;  /* 0x00007300ff1277ac */ /* 0x000e220008000800 */
[----:B------:R-:W3:Y:S04]  /*136c0*/  LDL.LU R82, [R1+0x1dc] ;  /* 0x0001dc0001527983 */ /* 0x000ee80000300800 */
[----:B------:R-:W3:Y:S01]  /*136d0*/  LDL.LU R83, [R1+0x2dc] ;  /* 0x0002dc0001537983 */ /* 0x000ee20000300800 */
[----:B------:R-:W-:Y:S01]  /*136e0*/  ISETP.LT.AND P6, PT, R89, UR16, !P0 ;  /* 0x0000001059007c0c */ /* 0x000fe2000c7c1270 */
[----:B--2---:R-:W-:Y:S01]  /*136f0*/  IMAD.WIDE R14, R19, 0x2, R4 ;  /* 0x00000002130e7825 */ /* 0x004fe200078e0204 */
[----:B------:R-:W-:Y:S01]  /*13700*/  PRMT R18, R55, 0x7632, R18 ;  /* 0x0000763237127816 */ /* 0x000fe20000000012 */
[----:B------:R2:W-:Y:S01]  /*13710*/  @P4 STG.E.U16 desc[UR22][R10.64], R17 ;  /* 0x000000110a004986 */ /* 0x0005e2000c101516 */
[----:B------:R-:W-:Y:S01]  /*13720*/  ISETP.GE.AND P1, PT, R16, UR15, PT ;  /* 0x0000000f10007c0c */ /* 0x000fe2000bf26270 */
[----:B------:R-:W0:Y:S02]  /*13730*/  LDCU UR16, c[0x0][0x398] ;  /* 0x00007300ff1077ac */ /* 0x000e240008000800 */
[----:B------:R1:W-:Y:S01]  /*13740*/  @P5 STG.E.U16 desc[UR22][R12.64], R55 ;  /* 0x000000370c005986 */ /* 0x0003e2000c101516 */
[----:B------:R-:W-:-:S02]  /*13750*/  ISETP.LT.AND P5, PT, R76, UR7, !P2 ;  /* 0x000000074c007c0c */ /* 0x000fc4000d7a1270 */
[----:B------:R-:W-:Y:S01]  /*13760*/  ISETP.LT.AND P4, PT, R72, UR4, !P2 ;  /* 0x0000000448007c0c */ /* 0x000fe2000d781270 */
[----:B------:R-:W-:Y:S01]  /*13770*/  VIADD R19, R19, UR32 ;  /* 0x0000002013137c36 */ /* 0x000fe20008000000 */
[----:B------:R-:W4:Y:S01]  /*13780*/  LDL.LU R84, [R1+0xd8] ;  /* 0x0000d80001547983 */ /* 0x000f220000300800 */
[----:B------:R-:W-:Y:S01]  /*13790*/  VIADD R16, R92, 0x37 ;  /* 0x000000375c107836 */ /* 0x000fe20000000000 */
[----:B------:R-:W0:Y:S02]  /*137a0*/  LDCU UR15, c[0x0][0x398] ;  /* 0x00007300ff0f77ac */ /* 0x000e240008000800 */
[----:B------:R0:W-:Y:S01]  /*137b0*/  @P6 STG.E.U16 desc[UR22][R14.64], R18 ;  /* 0x000000120e006986 */ /* 0x0001e2000c101516 */
[----:B------:R-:W-:Y:S01]  /*137c0*/  ISETP.LT.AND P6, PT, R93, UR36, !P2 ;  /* 0x000000245d007c0c */ /* 0x000fe2000d7c1270 */
[C---:B--2---:R-:W-:Y:S01]  /*137d0*/  IMAD.WIDE R10, R19.reuse, 0x2, R8 ;  /* 0x00000002130a7825 */ /* 0x044fe200078e0208 */
[----:B------:R-:W2:Y:S03]  /*137e0*/  LDCU UR4, c[0x0][0x398] ;  /* 0x00007300ff0477ac */ /* 0x000ea60008000800 */
[----:B-1----:R-:W-:Y:S01]  /*137f0*/  IMAD.WIDE R12, R19, 0x2, R2 ;  /* 0x00000002130c7825 */ /* 0x002fe200078e0202 */
[----:B------:R-:W-:Y:S01]  /*13800*/  ISETP.LT.AND P2, PT, R89, UR38, !P2 ;  /* 0x0000002659007c0c */ /* 0x000fe2000d741270 */
[----:B------:R-:W1:Y:S02]  /*13810*/  LDCU UR7, c[0x0][0x398] ;  /* 0x00007300ff0777ac */ /* 0x000e640008000800 */
[----:B0-----:R-:W-:-:S04]  /*13820*/  IMAD.WIDE R14, R19, 0x2, R6 ;  /* 0x00000002130e7825 */ /* 0x001fc800078e0206 */
[----:B------:R0:W-:Y:S04]  /*13830*/  @P6 STG.E.U16 desc[UR22][R10.64], R20 ;  /* 0x000000140a006986 */ /* 0x0001e8000c101516 */
[----:B------:R1:W-:Y:S01]  /*13840*/  @P5 STG.E.U16 desc[UR22][R12.64], R21 ;  /* 0x000000150c005986 */ /* 0x0003e2000c101516 */
[----:B------:R-:W-:-:S03]  /*13850*/  ISETP.LT.AND P5, PT, R76, UR34, !P3 ;  /* 0x000000224c007c0c */ /* 0x000fc6000dfa1270 */
[----:B------:R-:W-:Y:S01]  /*13860*/  @P4 STG.E.U16 desc[UR22][R14.64], R56 ;  /* 0x000000380e004986 */ /* 0x000fe2000c101516 */
[----:B------:R-:W-:Y:S02]  /*13870*/  ISETP.LT.AND P4, PT, R93, UR24, !P3 ;  /* 0x000000185d007c0c */ /* 0x000fe4000df81270 */
[----:B------:R-:W-:Y:S01]  /*13880*/  ISETP.GE.AND P0, PT, R16, UR13, PT ;  /* 0x0000000d10007c0c */ /* 0x000fe2000bf06270 */
[C---:B------:R-:W-:Y:S01]  /*13890*/  IMAD.WIDE R16, R19.reuse, 0x2, R4 ;  /* 0x0000000213107825 */ /* 0x040fe200078e0204 */
[C---:B0-----:R-:W-:Y:S01]  /*138a0*/  PRMT R20, R0.reuse, 0x7610, R20 ;  /* 0x0000761000147816 */ /* 0x041fe20000000014 */
[----:B------:R-:W0:Y:S02]  /*138b0*/  LDCU UR13, c[0x0][0x398] ;  /* 0x00007300ff0d77ac */ /* 0x000e240008000800 */
[----:B------:R-:W-:Y:S01]  /*138c0*/  VIADD R19, R19, UR32 ;  /* 0x0000002013137c36 */ /* 0x000fe20008000000 */
[----:B-1----:R-:W-:-:S03]  /*138d0*/  PRMT R21, R0, 0x7632, R21 ;  /* 0x0000763200157816 */ /* 0x002fc60000000015 */
[----:B------:R-:W-:Y:S01]  /*138e0*/  IMAD.WIDE R10, R19, 0x2, R8 ;  /* 0x00000002130a7825 */ /* 0x000fe200078e0208 */
[----:B------:R-:W-:-:S03]  /*138f0*/  F2FP.F16.F32.PACK_AB R0, R85, R87 ;  /* 0x000000575500723e */ /* 0x000fc600000000ff */
[----:B------:R-:W-:Y:S01]  /*13900*/  IMAD.WIDE R12, R19, 0x2, R2 ;  /* 0x00000002130c7825 */ /* 0x000fe200078e0202 */
[----:B------:R-:W-:Y:S04]  /*13910*/  @P2 STG.E.U16 desc[UR22][R16.64], R22 ;  /* 0x0000001610002986 */ /* 0x000fe8000c101516 */
[----:B------:R1:W-:Y:S04]  /*13920*/  @P4 STG.E.U16 desc[UR22][R10.64], R20 ;  /* 0x000000140a004986 */ /* 0x0003e8000c101516 */
[----:B------:R0:W-:Y:S01]  /*13930*/  @P5 STG.E.U16 desc[UR22][R12.64], R21 ;  /* 0x000000150c005986 */ /* 0x0001e2000c101516 */
[----:B-1----:R-:W-:-:S02]  /*13940*/  PRMT R20, R0, 0x7610, R20 ;  /* 0x0000761000147816 */ /* 0x002fc40000000014 */
[----:B0-----:R-:W-:Y:S02]  /*13950*/  PRMT R21, R0, 0x7632, R21 ;  /* 0x0000763200157816 */ /* 0x001fe40000000015 */
[----:B---3--:R-:W-:Y:S02]  /*13960*/  F2FP.F16.F32.PACK_AB R0, R82, R83 ;  /* 0x000000535200723e */ /* 0x008fe400000000ff */
[----:B------:R-:W3:Y:S04]  /*13970*/  LDL.LU R82, [R1+0x1e0] ;  /* 0x0001e00001527983 */ /* 0x000ee80000300800 */
[----:B------:R-:W3:Y:S01]  /*13980*/  LDL.LU R83, [R1+0x2e0] ;  /* 0x0002e00001537983 */ /* 0x000ee20000300800 */
[----:B------:R-:W-:Y:S01]  /*13990*/  ISETP.LT.AND P6, PT, R72, UR6, !P3 ;  /* 0x0000000648007c0c */ /* 0x000fe2000dfc1270 */
[----:B------:R-:W-:Y:S01]  /*139a0*/  IMAD.WIDE R14, R19, 0x2, R6 ;  /* 0x00000002130e7825 */ /* 0x000fe200078e0206 */
[----:B------:R-:W-:Y:S01]  /*139b0*/  ISETP.LT.AND P4, PT, R89, UR12, !P3 ;  /* 0x0000000c59007c0c */ /* 0x000fe2000df81270 */
[----:B------:R-:W0:Y:S01]  /*139c0*/  LDCU UR6, c[0x0][0x398] ;  /* 0x00007300ff0677ac */ /* 0x000e220008000800 */
[----:B----4-:R-:W-:Y:S01]  /*139d0*/  ISETP.LT.AND P5, PT, R93, UR20, !P1 ;  /* 0x000000145d007c0c */ /* 0x010fe2000cfa1270 */
[----:B------:R-:W-:-:S02]  /*139e0*/  VIADD R18, R92, 0x38 ;  /* 0x000000385c127836 */ /* 0x000fc40000000000 */
[C---:B------:R-:W-:Y:S01]  /*139f0*/  VIADD R17, R19.reuse, UR32 ;  /* 0x0000002013117c36 */ /* 0x040fe20008000000 */
[----:B------:R-:W-:Y:S01]  /*13a00*/  F2FP.F16.F32.PACK_AB R58, R58, R84 ;  /* 0x000000543a3a723e */ /* 0x000fe200000000ff */
[----:B------:R-:W-:-:S04]  /*13a10*/  IMAD.WIDE R10, R19, 0x2, R4 ;  /* 0x00000002130a7825 */ /* 0x000fc800078e0204 */
[----:B------:R1:W-:Y:S01]  /*13a20*/  @P6 STG.E.U16 desc[UR22][R14.64], R57 ;  /* 0x000000390e006986 */ /* 0x0003e2000c101516 */
[----:B------:R-:W-:Y:S01]  /*13a30*/  ISETP.LT.AND P6, PT, R76, UR11, !P1 ;  /* 0x0000000b4c007c0c */ /* 0x000fe2000cfc1270 */
[----:B------:R-:W4:Y:S01]  /*13a40*/  LDCU UR12, c[0x0][0x398] ;  /* 0x00007300ff0c77ac */ /* 0x000f220008000800 */
[----:B------:R-:W-:Y:S01]  /*13a50*/  ISETP.GE.AND P2, PT, R18, UR31, PT ;  /* 0x0000001f12007c0c */ /* 0x000fe2000bf46270 */
[----:B------:R-:W-:Y:S01]  /*13a60*/  IMAD.WIDE R12, R17, 0x2, R8 ;  /* 0x00000002110c7825 */ /* 0x000fe200078e0208 */
[----:B------:R-:W-:Y:S01]  /*13a70*/  PRMT R18, R57, 0x7632, R18 ;  /* 0x0000763239127816 */ /* 0x000fe20000000012 */
[----:B------:R-:W0:Y:S04]  /*13a80*/  LDCU UR11, c[0x0][0x398] ;  /* 0x00007300ff0b77ac */ /* 0x000e280008000800 */
[----:B------:R2:W-:Y:S01]  /*13a90*/  @P4 STG.E.U16 desc[UR22][R10.64], R18 ;  /* 0x000000120a004986 */ /* 0x0005e2000c101516 */
[----:B-1----:R-:W-:-:S03]  /*13aa0*/  IMAD.WIDE R14, R17, 0x2, R2 ;  /* 0x00000002110e7825 */ /* 0x002fc600078e0202 */
[----:B------:R1:W-:Y:S01]  /*13ab0*/  @P5 STG.E.U16 desc[UR22][R12.64], R20 ;  /* 0x000000140c005986 */ /* 0x0003e2000c101516 */
[----:B------:R-:W-:Y:S02]  /*13ac0*/  ISETP.LT.AND P5, PT, R72, UR26, !P1 ;  /* 0x0000001a48007c0c */ /* 0x000fe4000cfa1270 */
[----:B------:R-:W-:Y:S01]  /*13ad0*/  ISETP.LT.AND P4, PT, R89, UR10, !P1 ;  /* 0x0000000a59007c0c */ /* 0x000fe2000cf81270 */
[----:B------:R0:W-:Y:S01]  /*13ae0*/  @P6 STG.E.U16 desc[UR22][R14.64], R21 ;  /* 0x000000150e006986 */ /* 0x0001e2000c101516 */
[----:B------:R-:W-:Y:S01]  /*13af0*/  ISETP.LT.AND P6, PT, R93, UR15, !P0 ;  /* 0x0000000f5d007c0c */ /* 0x000fe2000c7c1270 */
[----:B------:R-:W-:Y:S01]  /*13b00*/  VIADD R19, R17, UR32 ;  /* 0x0000002011137c36 */ /* 0x000fe20008000000 */
[----:B------:R-:W-:Y:S01]  /*13b10*/  F2FP.F16.F32.PACK_AB R59, R59, R86 ;  /* 0x000000563b3b723e */ /* 0x000fe200000000ff */
[C---:B--2---:R-:W-:Y:S01]  /*13b20*/  IMAD.WIDE R10, R17.reuse, 0x2, R6 ;  /* 0x00000002110a7825 */ /* 0x044fe200078e0206 */
[----:B------:R-:W-:Y:S01]  /*13b30*/  PRMT R18, R0, 0x7610, R18 ;  /* 0x0000761000127816 */ /* 0x000fe20000000012 */
[----:B------:R-:W2:Y:S01]  /*13b40*/  LDCU UR10, c[0x0][0x398] ;  /* 0x00007300ff0a77ac */ /* 0x000ea20008000800 */
[----:B------:R-:W-:Y:S01]  /*13b50*/  PRMT R0, R58, 0x7632, R0 ;  /* 0x000076323a007816 */ /* 0x000fe20000000000 */
[----:B-1----:R-:W-:Y:S01]  /*13b60*/  IMAD.WIDE R12, R17, 0x2, R4 ;  /* 0x00000002110c7825 */ /* 0x002fe200078e0204 */
[----:B------:R-:W-:Y:S01]  /*13b70*/  F2FP.F16.F32.PACK_AB R61, R61, R80 ;  /* 0x000000503d3d723e */ /* 0x000fe200000000ff */
[----:B------:R-:W1:Y:S02]  /*13b80*/  LDCU UR15, c[0x0][0x398] ;  /* 0x00007300ff0f77ac */ /* 0x000e640008000800 */
[----:B0-----:R-:W-:Y:S01]  /*13b90*/  IMAD.WIDE R14, R19, 0x2, R8 ;  /* 0x00000002130e7825 */ /* 0x001fe200078e0208 */
[----:B------:R0:W-:Y:S01]  /*13ba0*/  @P5 STG.E.U16 desc[UR22][R10.64], R58 ;  /* 0x0000003a0a005986 */ /* 0x0001e2000c101516 */
[----:B------:R-:W-:Y:S01]  /*13bb0*/  ISETP.LT.AND P5, PT, R76, UR9, !P0 ;  /* 0x000000094c007c0c */ /* 0x000fe2000c7a1270 */
[----:B------:R-:W1:Y:S02]  /*13bc0*/  LDCU UR9, c[0x0][0x398] ;  /* 0x00007300ff0977ac */ /* 0x000e640008000800 */
[----:B------:R2:W-:Y:S01]  /*13bd0*/  @P4 STG.E.U16 desc[UR22][R12.64], R0 ;  /* 0x000000000c004986 */ /* 0x0005e2000c101516 */
[----:B------:R-:W-:-:S03]  /*13be0*/  PRMT R17, R0, 0x7632, R17 ;  /* 0x0000763200117816 */ /* 0x000fc60000000011 */
[----:B------:R1:W-:Y:S01]  /*13bf0*/  @P6 STG.E.U16 desc[UR22][R14.64], R18 ;  /* 0x000000120e006986 */ /* 0x0003e2000c101516 */
[----:B------:R-:W-:Y:S01]  /*13c00*/  ISETP.LT.AND P6, PT, R72, UR13, !P0 ;  /* 0x0000000d48007c0c */ /* 0x000fe2000c7c1270 */
[----:B------:R-:W-:Y:S01]  /*13c10*/  VIADD R16, R92, 0x39 ;  /* 0x000000395c107836 */ /* 0x000fe20000000000 */
[----:B------:R-:W-:Y:S01]  /*13c20*/  ISETP.LT.AND P0, PT, R89, UR14, !P0 ;  /* 0x0000000e59007c0c */ /* 0x000fe2000c701270 */
[C---:B0-----:R-:W-:Y:S01]  /*13c30*/  IMAD.WIDE R10, R19.reuse, 0x2, R2 ;  /* 0x00000002130a7825 */ /* 0x041fe200078e0202 */
[----:B------:R-:W-:Y:S01]  /*13c40*/  F2FP.F16.F32.PACK_AB R60, R60, R78 ;  /* 0x0000004e3c3c723e */ /* 0x000fe200000000ff */
[----:B------:R-:W0:Y:S02]  /*13c50*/  LDCU UR13, c[0x0][0x398] ;  /* 0x00007300ff0d77ac */ /* 0x000e240008000800 */
[----:B--2---:R-:W-:Y:S01]  /*13c60*/  IMAD.WIDE R12, R19, 0x2, R6 ;  /* 0x00000002130c7825 */ /* 0x004fe200078e0206 */
[----:B------:R2:W-:Y:S01]  /*13c70*/  @P5 STG.E.U16 desc[UR22][R10.64], R17 ;  /* 0x000000110a005986 */ /* 0x0005e2000c101516 */
[----:B-1----:R-:W-:-:S02]  /*13c80*/  PRMT R18, R59, 0x7632, R18 ;  /* 0x000076323b127816 */ /* 0x002fc40000000012 */
[----:B------:R-:W-:Y:S02]  /*13c90*/  IMAD.WIDE R14, R19, 0x2, R4 ;  /* 0x00000002130e7825 */ /* 0x000fe400078e0204 */
[----:B------:R1:W-:Y:S01]  /*13ca0*/  @P6 STG.E.U16 desc[UR22][R12.64], R59 ;  /* 0x0000003b0c006986 */ /* 0x0003e2000c101516 */
[----:B------:R-:W-:Y:S01]  /*13cb0*/  ISETP.LT.AND P6, PT, R93, UR4, !P2 ;  /* 0x000000045d007c0c */ /* 0x000fe2000d7c1270 */
[----:B------:R-:W0:Y:S01]  /*13cc0*/  LDCU UR4, c[0x0][0x398] ;  /* 0x00007300ff0477ac */ /* 0x000e220008000800 */
[----:B------:R-:W-:Y:S01]  /*13cd0*/  ISETP.LT.AND P5, PT, R76, UR7, !P2 ;  /* 0x000000074c007c0c */ /* 0x000fe2000d7a1270 */
[----:B------:R4:W-:Y:S01]  /*13ce0*/  @P0 STG.E.U16 desc[UR22][R14.64], R18 ;  /* 0x000000120e000986 */ /* 0x0009e2000c101516 */
[----:B------:R-:W-:Y:S01]  /*13cf0*/  ISETP.LT.AND P0, PT, R72, UR6, !P2 ;  /* 0x0000000648007c0c */ /* 0x000fe2000d701270 */
[----:B------:R-:W-:Y:S01]  /*13d00*/  VIADD R19, R19, UR32 ;  /* 0x0000002013137c36 */ /* 0x000fe20008000000 */
[----:B------:R-:W-:Y:S01]  /*13d10*/  ISETP.GE.AND P3, PT, R16, UR29, PT ;  /* 0x0000001d10007c0c */ /* 0x000fe2000bf66270 */
[----:B------:R-:W-:Y:S01]  /*13d20*/  VIADD R16, R92, 0x3a ;  /* 0x0000003a5c107836 */ /* 0x000fe20000000000 */
[----:B------:R-:W-:Y:S01]  /*13d30*/  PRMT R22, R60, 0x7632, R22 ;  /* 0x000076323c167816 */ /* 0x000fe20000000016 */
[----:B--2---:R-:W-:Y:S01]  /*13d40*/  IMAD.WIDE R10, R19, 0x2, R8 ;  /* 0x00000002130a7825 */ /* 0x004fe200078e0208 */
[----:B------:R-:W-:Y:S01]  /*13d50*/  ISETP.LT.AND P2, PT, R89, UR16, !P2 ;  /* 0x0000001059007c0c */ /* 0x000fe2000d741270 */
[----:B------:R-:W2:Y:S02]  /*13d60*/  LDCU UR6, c[0x0][0x398] ;  /* 0x00007300ff0677ac */ /* 0x000ea40008000800 */
[C---:B-1----:R-:W-:Y:S01]  /*13d70*/  IMAD.WIDE R12, R19.reuse, 0x2, R2 ;  /* 0x00000002130c7825 */ /* 0x042fe200078e0202 */
[----:B------:R-:W-:Y:S01]  /*13d80*/  ISETP.GE.AND P1, PT, R16, UR27, PT ;  /* 0x0000001b10007c0c */ /* 0x000fe2000bf26270 */
[----:B------:R-:W1:Y:S02]  /*13d90*/  LDCU UR7, c[0x0][0x398] ;  /* 0x00007300ff0777ac */ /* 0x000e640008000800 */
[----:B----4-:R-:W-:-:S04]  /*13da0*/  IMAD.WIDE R14, R19, 0x2, R6 ;  /* 0x00000002130e7825 */ /* 0x010fc800078e0206 */
[----:B------:R-:W-:-:S05]  /*13db0*/  VIADD R16, R92, 0x3b ;  /* 0x0000003b5c107836 */ /* 0x000fca0000000000 */
[----:B------:R-:W-:Y:S01]  /*13dc0*/  ISETP.GE.AND P4, PT, R16, UR5, PT ;  /* 0x0000000510007c0c */ /* 0x000fe2000bf86270 */
[C---:B------:R-:W-:Y:S01]  /*13dd0*/  IMAD.WIDE R16, R19.reuse, 0x2, R4 ;  /* 0x0000000213107825 */ /* 0x040fe200078e0204 */
[----:B------:R-:W4:Y:S03]  /*13de0*/  LDCU UR5, c[0x0][0x398] ;  /* 0x00007300ff0577ac */ /* 0x000f260008000800 */
[----:B------:R-:W-:Y:S02]  /*13df0*/  VIADD R19, R19, UR32 ;  /* 0x0000002013137c36 */ /* 0x000fe40008000000 */
[----:B------:R-:W-:Y:S01]  /*13e00*/  VIADD R18, R92, 0x3c ;  /* 0x0000003c5c127836 */ /* 0x000fe20000000000 */
[----:B---3--:R-:W-:-:S04]  /*13e10*/  F2FP.F16.F32.PACK_AB R0, R82, R83 ;  /* 0x000000535200723e */ /* 0x008fc800000000ff */
[C---:B------:R-:W-:Y:S02]  /*13e20*/  PRMT R20, R0.reuse, 0x7610, R20 ;  /* 0x0000761000147816 */ /* 0x040fe40000000014 */
[----:B------:R-:W-:Y:S02]  /*13e30*/  PRMT R21, R0, 0x7632, R21 ;  /* 0x0000763200157816 */ /* 0x000fe40000000015 */
[----:B------:R-:W-:Y:S02]  /*13e40*/  F2FP.F16.F32.PACK_AB R0, R74, R73 ;  /* 0x000000494a00723e */ /* 0x000fe400000000ff */
[----:B------:R-:W3:Y:S04]  /*13e50*/  LDL.LU R74, [R1+0x1ec] ;  /* 0x0001ec00014a7983 */ /* 0x000ee80000300800 */
[----:B------:R-:W3:Y:S04]  /*13e60*/  LDL.LU R73, [R1+0x2ec] ;  /* 0x0002ec0001497983 */ /* 0x000ee80000300800 */
[----:B------:R-:W2:Y:S04]  /*13e70*/  LDL.LU R80, [R1+0xe8] ;  /* 0x0000e80001507983 */ /* 0x000ea80000300800 */
[----:B------:R0:W-:Y:S04]  /*13e80*/  @P6 STG.E.U16 desc[UR22][R10.64], R20 ;  /* 0x000000140a006986 */ /* 0x0001e8000c101516 */
[----:B------:R1:W-:Y:S04]  /*13e90*/  @P5 STG.E.U16 desc[UR22][R12.64], R21 ;  /* 0x000000150c005986 */ /* 0x0003e8000c101516 */
[----:B------:R-:W-:Y:S01]  /*13ea0*/  @P0 STG.E.U16 desc[UR22][R14.64], R60 ;  /* 0x0000003c0e000986 */ /* 0x000fe2000c101516 */
[----:B------:R-:W-:Y:S01]  /*13eb0*/  ISETP.LT.AND P0, PT, R93, UR12, !P3 ;  /* 0x0000000c5d007c0c */ /* 0x000fe2000df01270 */
[----:B------:R-:W2:Y:S01]  /*13ec0*/  LDCU UR12, c[0x0][0x398] ;  /* 0x00007300ff0c77ac */ /* 0x000ea20008000800 */
[----:B0-----:R-:W-:-:S02]  /*13ed0*/  PRMT R20, R0, 0x7610, R20 ;  /* 0x0000761000147816 */ /* 0x001fc40000000014 */
[----:B-1----:R-:W-:Y:S02]  /*13ee0*/  PRMT R21, R0, 0x7632, R21 ;  /* 0x0000763200157816 */ /* 0x002fe40000000015 */
[----:B------:R-:W-:Y:S02]  /*13ef0*/  F2FP.F16.F32.PACK_AB R0, R81, R77 ;  /* 0x0000004d5100723e */ /* 0x000fe400000000ff */
[----:B------:R-:W2:Y:S01]  /*13f00*/  LDL.LU R81, [R1+0x1f0] ;  /* 0x0001f00001517983 */ /* 0x000ea20000300800 */
[----:B------:R-:W-:-:S03]  /*13f10*/  IMAD.WIDE R10, R19, 0x2, R8 ;  /* 0x00000002130a7825 */ /* 0x000fc600078e0208 */
[----:B------:R-:W2:Y:S04]  /*13f20*/  LDL.LU R77, [R1+0x2f0] ;  /* 0x0002f000014d7983 */ /* 0x000ea80000300800 */
[----:B------:R0:W-:Y:S01]  /*13f30*/  @P2 STG.E.U16 desc[UR22][R16.64], R22 ;  /* 0x0000001610002986 */ /* 0x0001e2000c101516 */
[----:B------:R-:W-:Y:S02]  /*13f40*/  ISETP.LT.AND P2, PT, R76, UR11, !P3 ;  /* 0x0000000b4c007c0c */ /* 0x000fe4000df41270 */
[----:B------:R-:W-:Y:S01]  /*13f50*/  ISETP.LT.AND P6, PT, R72, UR18, !P3 ;  /* 0x0000001248007c0c */ /* 0x000fe2000dfc1270 */
[----:B------:R1:W-:Y:S01]  /*13f60*/  @P0 STG.E.U16 desc[UR22][R10.64], R20 ;  /* 0x000000140a000986 */ /* 0x0003e2000c101516 */
[----:B------:R-:W-:Y:S01]  /*13f70*/  ISETP.LT.AND P3, PT, R89, UR10, !P3 ;  /* 0x0000000a59007c0c */ /* 0x000fe2000df61270 */
[----:B------:R-:W-:Y:S01]  /*13f80*/  IMAD.WIDE R12, R19, 0x2, R2 ;  /* 0x00000002130c7825 */ /* 0x000fe200078e0202 */
[----:B------:R-:W-:Y:S01]  /*13f90*/  ISETP.LT.AND P0, PT, R93, UR15, !P1 ;  /* 0x0000000f5d007c0c */ /* 0x000fe2000cf01270 */
[----:B------:R-:W2:Y:S01]  /*13fa0*/  LDCU UR11, c[0x0][0x398] ;  /* 0x00007300ff0b77ac */ /* 0x000ea20008000800 */
[----:B------:R-:W-:Y:S01]  /*13fb0*/  ISETP.GE.AND P5, PT, R18, UR25, PT ;  /* 0x0000001912007c0c */ /* 0x000fe2000bfa6270 */
[----:B0-----:R-:W-:-:S02]  /*13fc0*/  VIADD R16, R92, 0x3d ;  /* 0x0000003d5c107836 */ /* 0x001fc40000000000 */
[C---:B------:R-:W-:Y:S02]  /*13fd0*/  VIADD R17, R19.reuse, UR32 ;  /* 0x0000002013117c36 */ /* 0x040fe40008000000 */
[----:B------:R0:W-:Y:S01]  /*13fe0*/  @P2 STG.E.U16 desc[UR22][R12.64], R21 ;  /* 0x000000150c002986 */ /* 0x0001e2000c101516 */
[----:B------:R-:W-:Y:S01]  /*13ff0*/  IMAD.WIDE R14, R19, 0x2, R6 ;  /* 0x00000002130e7825 */ /* 0x000fe200078e0206 */
[----:B------:R-:W-:Y:S01]  /*14000*/  PRMT R18, R61, 0x7632, R18 ;  /* 0x000076323d127816 */ /* 0x000fe20000000012 */
[----:B------:R-:W2:Y:S01]  /*14010*/  LDCU UR10, c[0x0][0x398] ;  /* 0x00007300ff0a77ac */ /* 0x000ea20008000800 */
[----:B-1----:R-:W-:Y:S01]  /*14020*/  PRMT R20, R0, 0x7610, R20 ;  /* 0x0000761000147816 */ /* 0x002fe20000000014 */
[----:B------:R-:W-:Y:S01]  /*14030*/  IMAD.WIDE R10, R19, 0x2, R4 ;  /* 0x00000002130a7825 */ /* 0x000fe200078e0204 */
[----:B------:R-:W-:Y:S01]  /*14040*/  ISETP.GE.AND P2, PT, R16, UR21, PT ;  /* 0x0000001510007c0c */ /* 0x000fe2000bf46270 */
[----:B------:R1:W-:Y:S02]  /*14050*/  @P6 STG.E.U16 desc[UR22][R14.64], R61 ;  /* 0x0000003d0e006986 */ /* 0x0003e4000c101516 */
[----:B------:R-:W-:-:S02]  /*14060*/  VIADD R16, R92, 0x3e ;  /* 0x0000003e5c107836 */ /* 0x000fc40000000000 */
[C---:B0-----:R-:W-:Y:S01]  /*14070*/  IMAD.WIDE R12, R17.reuse, 0x2, R8 ;  /* 0x00000002110c7825 */ /* 0x041fe200078e0208 */
[----:B------:R0:W-:Y:S04]  /*14080*/  @P3 STG.E.U16 desc[UR22][R10.64], R18 ;  /* 0x000000120a003986 */ /* 0x0001e8000c101516 */
[----:B------:R0:W-:Y:S01]  /*14090*/  @P0 STG.E.U16 desc[UR22][R12.64], R20 ;  /* 0x000000140c000986 */ /* 0x0001e2000c101516 */
[----:B------:R-:W-:Y:S01]  /*140a0*/  ISETP.GE.AND P0, PT, R16, UR19, PT ;  /* 0x0000001310007c0c */ /* 0x000fe2000bf06270 */
[----:B------:R-:W-:Y:S02]  /*140b0*/  VIADD R16, R92, 0x3f ;  /* 0x0000003f5c107836 */ /* 0x000fe40000000000 */
[----:B------:R-:W2:Y:S01]  /*140c0*/  LDL.LU R92, [R1+0x560] ;  /* 0x00056000015c7983 */ /* 0x000ea20000300800 */
[----:B------:R-:W-:Y:S01]  /*140d0*/  ISETP.LT.AND P6, PT, R76, UR9, !P1 ;  /* 0x000000094c007c0c */ /* 0x000fe2000cfc1270 */
[C---:B-1----:R-:W-:Y:S01]  /*140e0*/  IMAD.WIDE R14, R17.reuse, 0x2, R2 ;  /* 0x00000002110e7825 */ /* 0x042fe200078e0202 */
[----:B----4-:R-:W-:Y:S01]  /*140f0*/  ISETP.LT.AND P3, PT, R72, UR5, !P1 ;  /* 0x0000000548007c0c */ /* 0x010fe2000cf61270 */
[----:B------:R-:W1:Y:S01]  /*14100*/  LDCU UR9, c[0x0][0x398] ;  /* 0x00007300ff0977ac */ /* 0x000e620008000800 */
[----:B------:R-:W-:Y:S01]  /*14110*/  PRMT R21, R0, 0x7632, R21 ;  /* 0x0000763200157816 */ /* 0x000fe20000000015 */
[----:B0-----:R-:W-:Y:S01]  /*14120*/  IMAD.WIDE R10, R17, 0x2, R6 ;  /* 0x00000002110a7825 */ /* 0x001fe200078e0206 */
[----:B------:R-:W-:Y:S01]  /*14130*/  ISETP.LT.AND P1, PT, R89, UR13, !P1 ;  /* 0x0000000d59007c0c */ /* 0x000fe2000cf21270 */
[----:B------:R-:W0:Y:S06]  /*14140*/  LDCU UR5, c[0x0][0x398] ;  /* 0x00007300ff0577ac */ /* 0x000e2c0008000800 */
[----:B------:R4:W-:Y:S01]  /*14150*/  @P6 STG.E.U16 desc[UR22][R14.64], R21 ;  /* 0x000000150e006986 */ /* 0x0009e2000c101516 */
[----:B------:R-:W-:Y:S01]  /*14160*/  ISETP.LT.AND P6, PT, R93, UR4, !P4 ;  /* 0x000000045d007c0c */ /* 0x000fe2000e7c1270 */
[C---:B------:R-:W-:Y:S01]  /*14170*/  VIADD R19, R17.reuse, UR32 ;  /* 0x0000002011137c36 */ /* 0x040fe20008000000 */
[----:B------:R-:W0:Y:S01]  /*14180*/  LDCU UR4, c[0x0][0x398] ;  /* 0x00007300ff0477ac */ /* 0x000e220008000800 */
[----:B------:R-:W-:-:S04]  /*14190*/  IMAD.WIDE R12, R17, 0x2, R4 ;  /* 0x00000002110c7825 */ /* 0x000fc800078e0204 */
[----:B----4-:R-:W-:Y:S01]  /*141a0*/  IMAD.WIDE R14, R19, 0x2, R8 ;  /* 0x00000002130e7825 */ /* 0x010fe200078e0208 */
[----:B------:R-:W-:-:S03]  /*141b0*/  F2FP.F16.F32.PACK_AB R63, R63, R75 ;  /* 0x0000004b3f3f723e */ /* 0x000fc600000000ff */
[----:B------:R-:W-:Y:S01]  /*141c0*/  VIADD R17, R19, UR32 ;  /* 0x0000002013117c36 */ /* 0x000fe20008000000 */
[----:B------:R-:W-:Y:S02]  /*141d0*/  F2FP.F16.F32.PACK_AB R64, R64, R79 ;  /* 0x0000004f4040723e */ /* 0x000fe400000000ff */
[----:B---3--:R-:W-:Y:S02]  /*141e0*/  F2FP.F16.F32.PACK_AB R0, R74, R73 ;  /* 0x000000494a00723e */ /* 0x008fe400000000ff */
[----:B------:R-:W3:Y:S01]  /*141f0*/  LDL.LU R74, [R1+0x1f4] ;  /* 0x0001f400014a7983 */ /* 0x000ee20000300800 */
[----:B--2---:R-:W-:Y:S02]  /*14200*/  F2FP.F16.F32.PACK_AB R62, R62, R80 ;  /* 0x000000503e3e723e */ /* 0x004fe400000000ff */
[----:B------:R-:W-:Y:S01]  /*14210*/  PRMT R18, R0, 0x7610, R18 ;  /* 0x0000761000127816 */ /* 0x000fe20000000012 */
[----:B------:R-:W3:Y:S01]  /*14220*/  LDL.LU R73, [R1+0x2f4] ;  /* 0x0002f40001497983 */ /* 0x000ee20000300800 */
[----:B------:R-:W-:-:S03]  /*14230*/  PRMT R0, R62, 0x7632, R0 ;  /* 0x000076323e007816 */ /* 0x000fc60000000000 */
[----:B------:R2:W-:Y:S01]  /*14240*/  @P3 STG.E.U16 desc[UR22][R10.64], R62 ;  /* 0x0000003e0a003986 */ /* 0x0005e2000c101516 */
[----:B------:R-:W-:Y:S01]  /*14250*/  ISETP.LT.AND P3, PT, R76, UR6, !P4 ;  /* 0x000000064c007c0c */ /* 0x000fe2000e761270 */
[----:B------:R-:W4:Y:S02]  /*14260*/  LDCU UR6, c[0x0][0x398] ;  /* 0x00007300ff0677ac */ /* 0x000f240008000800 */
[----:B------:R0:W-:Y:S01]  /*14270*/  @P1 STG.E.U16 desc[UR22][R12.64], R0 ;  /* 0x000000000c001986 */ /* 0x0001e2000c101516 */
[----:B------:R-:W-:-:S03]  /*14280*/  PRMT R20, R0, 0x7632, R20 ;  /* 0x0000763200147816 */ /* 0x000fc60000000014 */
[----:B------:R1:W-:Y:S01]  /*14290*/  @P6 STG.E.U16 desc[UR22][R14.64], R18 ;  /* 0x000000120e006986 */ /* 0x0003e2000c101516 */
[----:B------:R-:W-:Y:S01]  /*142a0*/  ISETP.LT.AND P6, PT, R72, UR7, !P4 ;  /* 0x0000000748007c0c */ /* 0x000fe2000e7c1270 */
[----:B------:R-:W2:Y:S01]  /*142b0*/  LDCU UR7, c[0x0][0x398] ;  /* 0x00007300ff0777ac */ /* 0x000ea20008000800 */
[----:B------:R-:W-:Y:S01]  /*142c0*/  ISETP.LT.AND P4, PT, R89, UR11, !P4 ;  /* 0x0000000b59007c0c */ /* 0x000fe2000e781270 */
[C---:B--2---:R-:W-:Y:S01]  /*142d0*/  IMAD.WIDE R10, R19.reuse, 0x2, R2 ;  /* 0x00000002130a7825 */ /* 0x044fe200078e0202 */
[----:B------:R-:W2:Y:S03]  /*142e0*/  LDL.LU R80, [R1+0x1f8] ;  /* 0x0001f80001507983 */ /* 0x000ea60000300800 */
[----:B0-----:R-:W-:Y:S01]  /*142f0*/  IMAD.WIDE R12, R19, 0x2, R6 ;  /* 0x00000002130c7825 */ /* 0x001fe200078e0206 */
[----:B------:R0:W-:Y:S01]  /*14300*/  @P3 STG.E.U16 desc[UR22][R10.64], R20 ;  /* 0x000000140a003986 */ /* 0x0001e2000c101516 */
[----:B------:R-:W-:Y:S01]  /*14310*/  ISETP.LT.AND P3, PT, R93, UR10, !P5 ;  /* 0x0000000a5d007c0c */ /* 0x000fe2000ef61270 */
[----:B------:R-:W3:Y:S01]  /*14320*/  LDCU UR11, c[0x0][0x398] ;  /* 0x00007300ff0b77ac */ /* 0x000ee20008000800 */
[----:B-1----:R-:W-:Y:S01]  /*14330*/  PRMT R18, R63, 0x7632, R18 ;  /* 0x000076323f127816 */ /* 0x002fe20000000012 */
[----:B------:R-:W-:Y:S01]  /*14340*/  IMAD.WIDE R14, R19, 0x2, R4 ;  /* 0x00000002130e7825 */ /* 0x000fe200078e0204 */
[----:B------:R-:W-:Y:S01]  /*14350*/  F2FP.F16.F32.PACK_AB R0, R81, R77 ;  /* 0x0000004d5100723e */ /* 0x000fe200000000ff */
[----:B------:R1:W-:Y:S01]  /*14360*/  @P6 STG.E.U16 desc[UR22][R12.64], R63 ;  /* 0x0000003f0c006986 */ /* 0x0003e2000c101516 */
[----:B------:R-:W-:Y:S01]  /*14370*/  ISETP.LT.AND P6, PT, R76, UR9, !P5 ;  /* 0x000000094c007c0c */ /* 0x000fe2000efc1270 */
[----:B------:R-:W4:Y:S02]  /*14380*/  LDCU UR9, c[0x0][0x398] ;  /* 0x00007300ff0977ac */ /* 0x000f240008000800 */
[----:B------:R1:W-:Y:S01]  /*14390*/  @P4 STG.E.U16 desc[UR22][R14.64], R18 ;  /* 0x000000120e004986 */ /* 0x0003e2000c101516 */
[----:B------:R-:W-:Y:S01]  /*143a0*/  ISETP.LT.AND P4, PT, R72, UR12, !P5 ;  /* 0x0000000c48007c0c */ /* 0x000fe2000ef81270 */
[----:B0-----:R-:W-:Y:S01]  /*143b0*/  IMAD.WIDE R10, R17, 0x2, R8 ;  /* 0x00000002110a7825 */ /* 0x001fe200078e0208 */
[C---:B------:R-:W-:Y:S01]  /*143c0*/  PRMT R20, R0.reuse, 0x7610, R20 ;  /* 0x0000761000147816 */ /* 0x040fe20000000014 */
[----:B------:R-:W2:Y:S01]  /*143d0*/  LDL.LU R75, [R1+0x2f8] ;  /* 0x0002f800014b7983 */ /* 0x000ea20000300800 */
[----:B------:R-:W0:Y:S03]  /*143e0*/  LDCU UR12, c[0x0][0x398] ;  /* 0x00007300ff0c77ac */ /* 0x000e260008000800 */
[----:B------:R-:W-:Y:S01]  /*143f0*/  @P3 STG.E.U16 desc[UR22][R10.64], R20 ;  /* 0x000000140a003986 */ /* 0x000fe2000c101516 */
[----:B------:R-:W-:Y:S01]  /*14400*/  ISETP.LT.AND P3, PT, R89, UR4, !P5 ;  /* 0x0000000459007c0c */ /* 0x000fe2000ef61270 */
[C---:B-1----:R-:W-:Y:S01]  /*14410*/  IMAD.WIDE R12, R17.reuse, 0x2, R2 ;  /* 0x00000002110c7825 */ /* 0x042fe200078e0202 */
[----:B------:R-:W-:Y:S01]  /*14420*/  PRMT R21, R0, 0x7632, R21 ;  /* 0x0000763200157816 */ /* 0x000fe20000000015 */
[----:B------:R-:W1:Y:S01]  /*14430*/  LDCU UR4, c[0x0][0x398] ;  /* 0x00007300ff0477ac */ /* 0x000e620008000800 */
[----:B------:R-:W-:Y:S01]  /*14440*/  ISETP.GE.AND P1, PT, R16, UR17, PT ;  /* 0x0000001110007c0c */ /* 0x000fe2000bf26270 */
[----:B------:R-:W-:-:S02]  /*14450*/  IMAD.WIDE R14, R17, 0x2, R6 ;  /* 0x00000002110e7825 */ /* 0x000fc400078e0206 */
[----:B------:R0:W-:Y:S01]  /*14460*/  @P6 STG.E.U16 desc[UR22][R12.64], R21 ;  /* 0x000000150c006986 */ /* 0x0001e2000c101516 */
[----:B------:R-:W1:Y:S01]  /*14470*/  LDCU UR10, c[0x0][0x398] ;  /* 0x00007300ff0a77ac */ /* 0x000e620008000800 */
[C---:B------:R-:W-:Y:S02]  /*14480*/  VIADD R19, R17.reuse, UR32 ;  /* 0x0000002011137c36 */ /* 0x040fe40008000000 */
[----:B------:R-:W-:Y:S01]  /*14490*/  IMAD.WIDE R16, R17, 0x2, R4 ;  /* 0x0000000211107825 */ /* 0x000fe200078e0204 */
[----:B------:R-:W-:Y:S01]  /*144a0*/  @P4 STG.E.U16 desc[UR22][R14.64], R64 ;  /* 0x000000400e004986 */ /* 0x000fe2000c101516 */
[C---:B------:R-:W-:Y:S01]  /*144b0*/  ISETP.LT.AND P5, PT, R93.reuse, UR5, !P2 ;  /* 0x000000055d007c0c */ /* 0x040fe2000d7a1270 */
[----:B------:R-:W1:Y:S01]  /*144c0*/  LDCU UR5, c[0x0][0x398] ;  /* 0x00007300ff0577ac */ /* 0x000e620008000800 */
[----:B0-----:R-:W-:Y:S02]  /*144d0*/  PRMT R13, R64, 0x7632, R13 ;  /* 0x00007632400d7816 */ /* 0x001fe4000000000d */
[----:B------:R-:W-:-:S03]  /*144e0*/  ISETP.LT.AND P4, PT, R93, UR12, !P1 ;  /* 0x0000000c5d007c0c */ /* 0x000fc6000cf81270 */
[----:B------:R0:W-:Y:S01]  /*144f0*/  @P3 STG.E.U16 desc[UR22][R16.64], R13 ;  /* 0x0000000d10003986 */ /* 0x0001e2000c101516 */
[----:B----4-:R-:W-:Y:S02]  /*14500*/  ISETP.LT.AND P3, PT, R93, UR9, !P0 ;  /* 0x000000095d007c0c */ /* 0x010fe4000c761270 */
[----:B------:R-:W-:Y:S01]  /*14510*/  F2FP.F16.F32.PACK_AB R65, R65, R92 ;  /* 0x0000005c4141723e */ /* 0x000fe200000000ff */
[----:B------:R-:W4:Y:S01]  /*14520*/  LDL.LU R93, [R1+0x55c] ;  /* 0x00055c00015d7983 */ /* 0x000f220000300800 */
[----:B------:R-:W-:Y:S01]  /*14530*/  ISETP.LT.AND P6, PT, R76, UR6, !P2 ;  /* 0x000000064c007c0c */ /* 0x000fe2000d7c1270 */
[C---:B------:R-:W-:Y:S01]  /*14540*/  IMAD.WIDE R10, R19.reuse, 0x2, R8 ;  /* 0x00000002130a7825 */ /* 0x040fe200078e0208 */
[----:B------:R-:W1:Y:S01]  /*14550*/  LDCU UR6, c[0x0][0x398] ;  /* 0x00007300ff0677ac */ /* 0x000e620008000800 */
[----:B------:R-:W4:Y:S01]  /*14560*/  LDL.LU R92, [R1+0x558] ;  /* 0x00055800015c7983 */ /* 0x000f220000300800 */
[----:B------:R-:W1:Y:S01]  /*14570*/  LDCU UR9, c[0x0][0x398] ;  /* 0x00007300ff0977ac */ /* 0x000e620008000800 */
[----:B0-----:R-:W-:-:S04]  /*14580*/  IMAD.WIDE R12, R19, 0x2, R2 ;  /* 0x00000002130c7825 */ /* 0x001fc800078e0202 */
[----:B------:R-:W-:-:S04]  /*14590*/  VIADD R21, R19, UR32 ;  /* 0x0000002013157c36 */ /* 0x000fc80008000000 */
[----:B------:R-:W-:Y:S01]  /*145a0*/  IMAD.WIDE R16, R21, 0x2, R8 ;  /* 0x0000000215107825 */ /* 0x000fe200078e0208 */
[----:B------:R-:W-:Y:S02]  /*145b0*/  F2FP.F16.F32.PACK_AB R66, R66, R91 ;  /* 0x0000005b4242723e */ /* 0x000fe400000000ff */
[----:B------:R-:W-:Y:S02]  /*145c0*/  F2FP.F16.F32.PACK_AB R67, R67, R90 ;  /* 0x0000005a4343723e */ /* 0x000fe400000000ff */
[----:B---3--:R-:W-:-:S04]  /*145d0*/  F2FP.F16.F32.PACK_AB R0, R74, R73 ;  /* 0x000000494a00723e */ /* 0x008fc800000000ff */
[----:B------:R-:W-:-:S05]  /*145e0*/  PRMT R15, R0, 0x7610, R15 ;  /* 0x00007610000f7816 */ /* 0x000fca000000000f */
[----:B------:R0:W-:Y:S01]  /*145f0*/  @P5 STG.E.U16 desc[UR22][R10.64], R15 ;  /* 0x0000000f0a005986 */ /* 0x0001e2000c101516 */
[----:B------:R-:W-:Y:S01]  /*14600*/  ISETP.LT.AND P5, PT, R72, UR7, !P2 ;  /* 0x0000000748007c0c */ /* 0x000fe2000d7a1270 */
[----:B------:R-:W3:Y:S01]  /*14610*/  LDCU UR7, c[0x0][0x398] ;  /* 0x00007300ff0777ac */ /* 0x000ee20008000800 */
[----:B------:R-:W-:Y:S02]  /*14620*/  ISETP.LT.AND P2, PT, R89, UR11, !P2 ;  /* 0x0000000b59007c0c */ /* 0x000fe4000d741270 */
[----:B0-----:R-:W-:Y:S01]  /*14630*/  PRMT R11, R0, 0x7632, R11 ;  /* 0x00007632000b7816 */ /* 0x001fe2000000000b */
[----:B------:R-:W-:-:S04]  /*14640*/  IMAD.WIDE R14, R19, 0x2, R4 ;  /* 0x00000002130e7825 */ /* 0x000fc800078e0204 */
[----:B------:R0:W-:Y:S01]  /*14650*/  @P6 STG.E.U16 desc[UR22][R12.64], R11 ;  /* 0x0000000b0c006986 */ /* 0x0001e2000c101516 */
[----:B--2---:R-:W-:Y:S01]  /*14660*/  F2FP.F16.F32.PACK_AB R0, R80, R75 ;  /* 0x0000004b5000723e */ /* 0x004fe200000000ff */
[----:B0-----:R-:W-:-:S03]  /*14670*/  IMAD.WIDE R10, R19, 0x2, R6 ;  /* 0x00000002130a7825 */ /* 0x001fc600078e0206 */
[----:B------:R-:W-:Y:S02]  /*14680*/  PRMT R13, R0, 0x7610, R13 ;  /* 0x00007610000d7816 */ /* 0x000fe4000000000d */
[----:B------:R-:W-:Y:S01]  /*14690*/  PRMT R0, R65, 0x7632, R0 ;  /* 0x0000763241007816 */ /* 0x000fe20000000000 */
[----:B------:R0:W-:Y:S01]  /*146a0*/  @P5 STG.E.U16 desc[UR22][R10.64], R65 ;  /* 0x000000410a005986 */ /* 0x0001e2000c101516 */
[----:B-1----:R-:W-:-:S03]  /*146b0*/  ISETP.LT.AND P5, PT, R76, UR4, !P0 ;  /* 0x000000044c007c0c */ /* 0x002fc6000c7a1270 */
[----:B------:R-:W-:Y:S04]  /*146c0*/  @P2 STG.E.U16 desc[UR22][R14.64], R0 ;  /* 0x000000000e002986 */ /* 0x000fe8000c101516 */
[----:B------:R1:W-:Y:S01]  /*146d0*/  @P3 STG.E.U16 desc[UR22][R16.64], R13 ;  /* 0x0000000d10003986 */ /* 0x0003e2000c101516 */
[----:B------:R-:W-:Y:S02]  /*146e0*/  ISETP.LT.AND P3, PT, R72, UR5, !P0 ;  /* 0x0000000548007c0c */ /* 0x000fe4000c761270 */
[----:B------:R-:W-:Y:S02]  /*146f0*/  ISETP.LT.AND P0, PT, R89, UR10, !P0 ;  /* 0x0000000a59007c0c */ /* 0x000fe4000c701270 */
[----:B------:R-:W-:Y:S01]  /*14700*/  ISETP.LT.AND P6, PT, R76, UR6, !P1 ;  /* 0x000000064c007c0c */ /* 0x000fe2000cfc1270 */
[----:B0-----:R-:W-:Y:S01]  /*14710*/  IMAD.WIDE R10, R21, 0x2, R2 ;  /* 0x00000002150a7825 */ /* 0x001fe200078e0202 */
[----:B------:R-:W-:-:S02]  /*14720*/  ISETP.LT.AND P2, PT, R72, UR9, !P1 ;  /* 0x0000000948007c0c */ /* 0x000fc4000cf41270 */
[----:B---3--:R-:W-:Y:S01]  /*14730*/  ISETP.LT.AND P1, PT, R89, UR7, !P1 ;  /* 0x0000000759007c0c */ /* 0x008fe2000cf21270 */
[C---:B------:R-:W-:Y:S01]  /*14740*/  VIADD R19, R21.reuse, UR32 ;  /* 0x0000002015137c36 */ /* 0x040fe20008000000 */
[----:B------:R-:W-:Y:S01]  /*14750*/  PRMT R18, R0, 0x7632, R18 ;  /* 0x0000763200127816 */ /* 0x000fe20000000012 */
[----:B-1----:R-:W-:Y:S01]  /*14760*/  IMAD.WIDE R12, R21, 0x2, R6 ;  /* 0x00000002150c7825 */ /* 0x002fe200078e0206 */
[----:B------:R-:W-:-:S03]  /*14770*/  PRMT R0, R66, 0x7632, R0 ;  /* 0x0000763242007816 */ /* 0x000fc60000000000 */
[----:B------:R-:W-:Y:S01]  /*14780*/  IMAD.WIDE R14, R21, 0x2, R4 ;  /* 0x00000002150e7825 */ /* 0x000fe200078e0204 */
[----:B------:R0:W-:Y:S01]  /*14790*/  @P5 STG.E.U16 desc[UR22][R10.64], R18 ;  /* 0x000000120a005986 */ /* 0x0001e2000c101516 */
[----:B----4-:R-:W-:Y:S02]  /*147a0*/  F2FP.F16.F32.PACK_AB R17, R93, R92 ;  /* 0x0000005c5d11723e */ /* 0x010fe400000000ff */
[C---:B------:R-:W-:Y:S01]  /*147b0*/  IMAD.WIDE R8, R19.reuse, 0x2, R8 ;  /* 0x0000000213087825 */ /* 0x040fe200078e0208 */
[----:B------:R1:W-:Y:S03]  /*147c0*/  @P3 STG.E.U16 desc[UR22][R12.64], R66 ;  /* 0x000000420c003986 */ /* 0x0003e6000c101516 */
[----:B------:R-:W-:Y:S01]  /*147d0*/  IMAD.WIDE R2, R19, 0x2, R2 ;  /* 0x0000000213027825 */ /* 0x000fe200078e0202 */
[----:B0-----:R-:W-:-:S03]  /*147e0*/  PRMT R11, R17, 0x7632, R11 ;  /* 0x00007632110b7816 */ /* 0x001fc6000000000b */
[C---:B------:R-:W-:Y:S01]  /*147f0*/  IMAD.WIDE R6, R19.reuse, 0x2, R6 ;  /* 0x0000000213067825 */ /* 0x040fe200078e0206 */
[----:B------:R0:W-:Y:S03]  /*14800*/  @P0 STG.E.U16 desc[UR22][R14.64], R0 ;  /* 0x000000000e000986 */ /* 0x0001e6000c101516 */
[----:B------:R-:W-:Y:S01]  /*14810*/  IMAD.WIDE R4, R19, 0x2, R4 ;  /* 0x0000000213047825 */ /* 0x000fe200078e0204 */
[----:B-1----:R-:W-:Y:S01]  /*14820*/  PRMT R13, R67, 0x7632, R13 ;  /* 0x00007632430d7816 */ /* 0x002fe2000000000d */
[----:B------:R0:W-:Y:S04]  /*14830*/  @P4 STG.E.U16 desc[UR22][R8.64], R17 ;  /* 0x0000001108004986 */ /* 0x0001e8000c101516 */
[----:B------:R0:W-:Y:S04]  /*14840*/  @P6 STG.E.U16 desc[UR22][R2.64], R11 ;  /* 0x0000000b02006986 */ /* 0x0001e8000c101516 */
[----:B------:R0:W-:Y:S04]  /*14850*/  @P2 STG.E.U16 desc[UR22][R6.64], R67 ;  /* 0x0000004306002986 */ /* 0x0001e8000c101516 */
[----:B------:R0:W-:Y:S01]  /*14860*/  @P1 STG.E.U16 desc[UR22][R4.64], R13 ;  /* 0x0000000d04001986 */ /* 0x0001e2000c101516 */
[----:B------:R-:W-:Y:S06]  /*14870*/  BAR.SYNC.DEFER_BLOCKING 0x0 ;  /* 0x0000000000007b1d */ /* 0x000fec0000010000 */
[----:B------:R-:W-:Y:S05]  /*14880*/  BRA.U UP0, `(.L_x_13) ;  /* 0x0000000100a07547 */ /* 0x000fea000b800000 */
[----:B------:R-:W1:Y:S01]  /*14890*/  S2UR UR5, SR_CgaCtaId ;  /* 0x00000000000579c3 */ /* 0x000e620000008800 */
[----:B------:R-:W-:Y:S01]  /*148a0*/  NOP ;  /* 0x0000000000007918 */ /* 0x000fe20000000000 */
[----:B------:R-:W-:Y:S01]  /*148b0*/  UMOV UR4, 0x50 ;  /* 0x0000005000047882 */ /* 0x000fe20000000000 */
[----:B0-----:R-:W-:Y:S02]  /*148c0*/  IMAD.U32 R0, RZ, RZ, UR8 ;  /* 0x00000008ff007e24 */ /* 0x001fe4000f8e00ff */
[----:B------:R-:W-:Y:S02]  /*148d0*/  IMAD.MOV.U32 R3, RZ, RZ, 0xff ;  /* 0x000000ffff037424 */ /* 0x000fe400078e00ff */
[----:B------:R-:W-:Y:S01]  /*148e0*/  IMAD.MOV.U32 R7, RZ, RZ, 0x1 ;  /* 0x00000001ff077424 */ /* 0x000fe200078e00ff */
[----:B------:R-:W-:-:S04]  /*148f0*/  LOP3.LUT R0, R0, 0xffff, RZ, 0xc0, !PT ;  /* 0x0000ffff00007812 */ /* 0x000fc800078ec0ff */
[----:B------:R-:W-:-:S05]  /*14900*/  SHF.R.U32.HI R0, RZ, 0x5, R0 ;  /* 0x00000005ff007819 */ /* 0x000fca0000011600 */
[----:B------:R-:W-:Y:S01]  /*14910*/  VIADD R2, R0, 0x10 ;  /* 0x0000001000027836 */ /* 0x000fe20000000000 */
[----:B------:R-:W-:Y:S01]  /*14920*/  SHF.L.U32 R0, R3, R0, RZ ;  /* 0x0000000003007219 */ /* 0x000fe200000006ff */
[----:B-1----:R-:W-:-:S03]  /*14930*/  ULEA UR6, UR5, UR4, 0x18 ;  /* 0x0000000405067291 */ /* 0x002fc6000f8ec0ff */
[----:B------:R-:W-:-:S04]  /*14940*/  SHF.L.U32 R3, R7, R2, RZ ;  /* 0x0000000207037219 */ /* 0x000fc800000006ff */
[----:B------:R-:W-:Y:S02]  /*14950*/  LOP3.LUT R0, R3, R0, RZ, 0xfc, !PT ;  /* 0x0000000003007212 */ /* 0x000fe400078efcff */
[----:B------:R-:W0:Y:S02]  /*14960*/  LDS R5, [UR6] ;  /* 0x00000006ff057984 */ /* 0x000e240008000800 */
[C---:B------:R-:W-:Y:S02]  /*14970*/  LOP3.LUT R2, R0.reuse, 0xffff, RZ, 0xc0, !PT ;  /* 0x0000ffff00027812 */ /* 0x040fe400078ec0ff */
[----:B0-----:R-:W-:-:S04]  /*14980*/  LOP3.LUT R3, R0, 0xffff, R5, 0x80, !PT ;  /* 0x0000ffff00037812 */ /* 0x001fc800078e8005 */
[----:B------:R-:W-:-:S13]  /*14990*/  ISETP.NE.AND P0, PT, R3, R2, PT ;  /* 0x000000020300720c */ /* 0x000fda0003f05270 */
[----:B------:R-:W-:Y:S05]  /*149a0*/  @P0 BRA `(.L_x_14) ;  /* 0x0000000000500947 */ /* 0x000fea0003800000 */
[----:B------:R-:W-:Y:S02]  /*149b0*/  SHF.R.U32.HI R5, RZ, 0x10, R5 ;  /* 0x00000010ff057819 */ /* 0x000fe40000011605 */
[----:B------:R-:W-:-:S04]  /*149c0*/  SHF.R.U32.HI R2, RZ, 0x10, R0 ;  /* 0x00000010ff027819 */ /* 0x000fc80000011600 */
[----:B------:R-:W-:-:S04]  /*149d0*/  LOP3.LUT R5, R5, R2, RZ, 0xc0, !PT ;  /* 0x0000000205057212 */ /* 0x000fc800078ec0ff */
[----:B------:R-:W-:-:S13]  /*149e0*/  ISETP.NE.AND P0, PT, R5, R2, PT ;  /* 0x000000020500720c */ /* 0x000fda0003f05270 */
[----:B------:R-:W-:Y:S05]  /*149f0*/  @P0 BRA `(.L_x_15) ;  /* 0x0000000000300947 */ /* 0x000fea0003800000 */
[----:B------:R-:W-:Y:S01]  /*14a00*/  R2UR UR4, R0 ;  /* 0x00000000000472ca */ /* 0x000fe200000e0000 */
[----:B------:R-:W-:Y:S01]  /*14a10*/  VOTEU.ANY UR5, UPT, PT ;  /* 0x0000000000057886 */ /* 0x000fe200038e0100 */
[----:B------:R-:W0:Y:S01]  /*14a20*/  S2R R0, SR_LANEID ;  /* 0x0000000000007919 */ /* 0x000e220000000000 */
[----:B------:R-:W-:-:S10]  /*14a30*/  UFLO.U32 UR5, UR5 ;  /* 0x00000005000572bd */ /* 0x000fd400080e0000 */
[----:B------:R-:W-:-:S06]  /*14a40*/  ULOP3.LUT UR4, URZ, UR4, URZ, 0x33, !UPT ;  /* 0x00000004ff047292 */ /* 0x000fcc000f8e33ff */
[----:B------:R-:W-:-:S04]  /*14a50*/  IMAD.U32 R2, RZ, RZ, UR4 ;  /* 0x00000004ff027e24 */ /* 0x000fc8000f8e00ff */
[----:B------:R-:W1:Y:S02]  /*14a60*/  REDUX UR7, R2 ;  /* 0x00000000020773c4 */ /* 0x000e640000000000 */
[----:B------:R2:W-:Y:S01]  /*14a70*/  UTCATOMSWS.AND URZ, UR4 ;  /* 0x0000000400ff79e3 */ /* 0x0005e20008000000 */
[----:B0-----:R-:W-:Y:S01]  /*14a80*/  ISETP.EQ.U32.AND P0, PT, R0, UR5, PT ;  /* 0x0000000500007c0c */ /* 0x001fe2000bf02070 */
[----:B-1----:R-:W-:-:S12]  /*14a90*/  IMAD.U32 R0, RZ, RZ, UR7 ;  /* 0x00000007ff007e24 */ /* 0x002fd8000f8e00ff */
[----:B------:R2:W-:Y:S01]  /*14aa0*/  @P0 ATOMS.AND RZ, [UR6], R0 ;  /* 0x00000000ffff098c */ /* 0x0005e2000a800006 */
[----:B------:R-:W-:Y:S05]  /*14ab0*/  BRA `(.L_x_13) ;  /* 0x0000000000147947 */ /* 0x000fea0003800000 */
.L_x_15:
[----:B------:R-:W-:-:S07]  /*14ac0*/  MOV R2, 0x14ae0 ;  /* 0x00014ae000027802 */ /* 0x000fce0000000f00 */
[----:B------:R-:W-:Y:S05]  /*14ad0*/  CALL.REL.NOINC `($__internal_0_$__cuda_sm10x_tcgen05_guardrail_trap_col_being_dealloced_not_returned_by_alloc) ;  /* 0x0000000000387944 */ /* 0x000fea0003c00000 */
[----:B------:R-:W-:Y:S05]  /*14ae0*/  BRA `(.L_x_13) ;  /* 0x0000000000087947 */ /* 0x000fea0003800000 */
.L_x_14:
[----:B------:R-:W-:-:S07]  /*14af0*/  MOV R2, 0x14b10 ;  /* 0x00014b1000027802 */ /* 0x000fce0000000f00 */
[----:B------:R-:W-:Y:S05]  /*14b00*/  CALL.REL.NOINC `($__internal_2_$__cuda_sm10x_tcgen05_guardrail_trap_unallocated_columns_being_dealloced) ;  /* 0x0000000000447944 */ /* 0x000fea0003c00000 */
.L_x_13:
[----:B------:R-:W-:Y:S01]  /*14b10*/  NOP ;  /* 0x0000000000007918 */ /* 0x000fe20000000000 */
[----:B--2---:R-:W-:Y:S05]  /*14b20*/  EXIT ;  /* 0x000000000000794d */ /* 0x004fea0003800000 */
.L_x_8:
[----:B-----5:R1:W-:Y:S04]  /*14b30*/  STL [R1+0x558], R0 ;  /* 0x0005580001007387 */ /* 0x0203e80000100800 */
[----:B-1----:R-:W2:Y:S02]  /*14b40*/  LDL R0, [R1+0x324] ;  /* 0x0003240001007983 */ /* 0x002ea40000100800 */
[----:B--2---:R1:W2:Y:S02]  /*14b50*/  SYNCS.PHASECHK.TRANS64.TRYWAIT P2, [UR11], R0 ;  /* 0x00000000ff0075a7 */ /* 0x0042a4000804110b */
[----:B-1----:R1:W5:Y:S02]  /*14b60*/  LDL.LU R0, [R1+0x558] ;  /* 0x0005580001007983 */ /* 0x0023640000300800 */
[----:B-12---:R-:W-:Y:S05]  /*14b70*/  @!P2 BRA `(.L_x_8) ;  /* 0xfffffffc00eca947 */ /* 0x006fea000383ffff */
[----:B------:R-:W-:Y:S05]  /*14b80*/  BRA `(.L_x_16) ;  /* 0xffffff2000247947 */ /* 0x000fea000383ffff */
.L_x_12:
[----:B------:R-:W0:Y:S02]  /*14b90*/  SYNCS.PHASECHK.TRANS64.TRYWAIT P0, [UR11], R0 ;  /* 0x00000000ff0075a7 */ /* 0x000e24000800110b */
[----:B0-----:R-:W-:Y:S05]  /*14ba0*/  @!P0 BRA `(.L_x_12) ;  /* 0xfffffffc00f88947 */ /* 0x001fea000383ffff */
[----:B------:R-:W-:Y:S05]  /*14bb0*/  BRA `(.L_x_11) ;  /* 0xffffff8400947947 */ /* 0x000fea000383ffff */
        .weak           $__internal_0_$__cuda_sm10x_tcgen05_guardrail_trap_col_being_dealloced_not_returned_by_alloc
        .type           $__internal_0_$__cuda_sm10x_tcgen05_guardrail_trap_col_being_dealloced_not_returned_by_alloc,@function
        .size           $__internal_0_$__cuda_sm10x_tcgen05_guardrail_trap_col_being_dealloced_not_returned_by_alloc,($__internal_1_$__cuda_sm10x_tcgen05_guardrail_trap_phase_invalid_during_alloc - $__internal_0_$__cuda_sm10x_tcgen05_guardrail_trap_col_being_dealloced_not_returned_by_alloc)
$__internal_0_$__cuda_sm10x_tcgen05_guardrail_trap_col_being_dealloced_not_returned_by_alloc:
[----:B------:R-:W-:Y:S05]  /*14bc0*/  BPT.TRAP 0x1 ;  /* 0x000000040000795c */ /* 0x000fea0000300000 */
[----:B------:R-:W-:-:S04]  /*14bd0*/  IMAD.MOV.U32 R3, RZ, RZ, 0x0 ;  /* 0x00000000ff037424 */ /* 0x000fc800078e00ff */
[----:B------:R-:W-:Y:S05]  /*14be0*/  RET.REL.NODEC R2 `(matmul_kernel) ;  /* 0xfffffeb402047950 */ /* 0x000fea0003c3ffff */
        .weak           $__internal_1_$__cuda_sm10x_tcgen05_guardrail_trap_phase_invalid_during_alloc
        .type           $__internal_1_$__cuda_sm10x_tcgen05_guardrail_trap_phase_invalid_during_alloc,@function
        .size           $__internal_1_$__cuda_sm10x_tcgen05_guardrail_trap_phase_invalid_during_alloc,($__internal_2_$__cuda_sm10x_tcgen05_guardrail_trap_unallocated_columns_being_dealloced - $__internal_1_$__cuda_sm10x_tcgen05_guardrail_trap_phase_invalid_during_alloc)
$__internal_1_$__cuda_sm10x_tcgen05_guardrail_trap_phase_invalid_during_alloc:
[----:B------:R-:W-:Y:S05]  /*14bf0*/  BPT.TRAP 0x1 ;  /* 0x000000040000795c */ /* 0x000fea0000300000 */
[----:B------:R-:W-:-:S04]  /*14c00*/  IMAD.MOV.U32 R3, RZ, RZ, 0x0 ;  /* 0x00000000ff037424 */ /* 0x000fc800078e00ff */
[----:B------:R-:W-:Y:S05]  /*14c10*/  RET.REL.NODEC R2 `(matmul_kernel) ;  /* 0xfffffeb002f87950 */ /* 0x000fea0003c3ffff */
        .weak           $__internal_2_$__cuda_sm10x_tcgen05_guardrail_trap_unallocated_columns_being_dealloced
        .type           $__internal_2_$__cuda_sm10x_tcgen05_guardrail_trap_unallocated_columns_being_dealloced,@function
        .size           $__internal_2_$__cuda_sm10x_tcgen05_guardrail_trap_unallocated_columns_being_dealloced,(.L_x_20 - $__internal_2_$__cuda_sm10x_tcgen05_guardrail_trap_unallocated_columns_being_dealloced)
$__internal_2_$__cuda_sm10x_tcgen05_guardrail_trap_unallocated_columns_being_dealloced:
[----:B------:R-:W-:Y:S05]  /*14c20*/  BPT.TRAP 0x1 ;  /* 0x000000040000795c */ /* 0x000fea0000300000 */
[----:B------:R-:W-:-:S04]  /*14c30*/  IMAD.MOV.U32 R3, RZ, RZ, 0x0 ;  /* 0x00000000ff037424 */ /* 0x000fc800078e00ff */
[----:B------:R-:W-:Y:S05]  /*14c40*/  RET.REL.NODEC R2 `(matmul_kernel) ;  /* 0xfffffeb002ec7950 */ /* 0x000fea0003c3ffff */
.L_x_17:
[----:B------:R-:W-:-:S00]  /*14c50*/  BRA `(.L_x_17) ;  /* 0xfffffffc00fc7947 */ /* 0x000fc0000383ffff */
[----:B------:R-:W-:-:S00]  /*14c60*/  NOP ;  /* 0x0000000000007918 */ /* 0x000fc00000000000 */
        /* <DEDUP_REMOVED lines=9> */
.L_x_20:


//--------------------- .nv.shared.matmul_kernel  --------------------------
	.section	.nv.shared.matmul_kernel,"aw",@nobits
	.sectionflags	@""
	.align	16
	.zero		1024


//--------------------- .nv.shared.reserved.0     --------------------------
	.section	.nv.shared.reserved.0,"aw",@nobits
	.align	8
	.weak		__nv_reservedSMEM_offset_0_alias
	.size		__nv_reservedSMEM_offset_0_alias, 0, 64
	.other		__nv_reservedSMEM_offset_0_alias,@"STO_CUDA_RESERVED_SHARED STV_DEFAULT"
__nv_reservedSMEM_offset_0_alias:
	.zero		0
.nv.shared.reserved.0:
	.zero		64
	.weak		__nv_reservedSMEM_allocation_phase
	.type		__nv_reservedSMEM_allocation_phase,@object
	.size		__nv_reservedSMEM_allocation_phase,(.L_0 - __nv_reservedSMEM_allocation_phase)
__nv_reservedSMEM_allocation_phase:
	.zero		1
.L_0:
	.zero		7
	.weak		__nv_reservedSMEM_devtool_atexit_pc
	.type		__nv_reservedSMEM_devtool_atexit_pc,@object
	.size		__nv_reservedSMEM_devtool_atexit_pc,(__nv_reservedSMEM_allocation_mask - __nv_reservedSMEM_devtool_atexit_pc)
__nv_reservedSMEM_devtool_atexit_pc:
	.zero		8
	.weak		__nv_reservedSMEM_allocation_mask
	.type		__nv_reservedSMEM_allocation_mask,@object
	.size		__nv_reservedSMEM_allocation_mask,(.L_2 - __nv_reservedSMEM_allocation_mask)
__nv_reservedSMEM_allocation_mask:
	.zero		4
.L_2:


//--------------------- .nv.constant0.matmul_kernel --------------------------
	.section	.nv.constant0.matmul_kernel,"a",@progbits
	.sectionflags	@""
	.align	4
.nv.constant0.matmul_kernel:
	.zero		976


//--------------------- SYMBOLS --------------------------

	.type		.nv.reservedSmem.offset0,@object
	.size		.nv.reservedSmem.offset0,0x4
	.type		.nv.reservedSmem.cap,@object
	.size		.nv.reservedSmem.cap,0x4
